//
// Generated by NVIDIA NVVM Compiler
//
// Compiler Build ID: CL-36424714
// Cuda compilation tools, release 13.0, V13.0.88
// Based on NVVM 20.0.0
//

.version 9.0
.target sm_100
.address_size 64

	// .globl	_ZN3cub18CUB_300001_SM_10006detail11EmptyKernelIvEEvv
// _ZZN3cub18CUB_300001_SM_10006detail10radix_sort31DeviceRadixSortSingleTileKernelINS1_5radix10policy_hubIjiyE10Policy1000ELNS0_9SortOrderE0EjiyNS1_21identity_decomposer_tEEEvPKT1_PSA_PKT2_PSE_T3_iiT4_E12temp_storage has been demoted
// _ZZN3cub18CUB_300001_SM_10006detail10radix_sort30DeviceRadixSortHistogramKernelINS1_5radix10policy_hubIjiyE10Policy1000ELNS0_9SortOrderE0EjyNS1_21identity_decomposer_tEEEvPT2_PKT1_SA_iiT3_E12temp_storage has been demoted
// _ZZN3cub18CUB_300001_SM_10006detail10radix_sort33DeviceRadixSortExclusiveSumKernelINS1_5radix10policy_hubIjiyE10Policy1000EyEEvPT0_E12temp_storage has been demoted
// _ZZN3cub18CUB_300001_SM_10006detail10radix_sort29DeviceRadixSortOnesweepKernelINS1_5radix10policy_hubIjiyE10Policy1000ELNS0_9SortOrderE0EjiyiiNS1_21identity_decomposer_tEEEvPT5_SB_PT3_PKSC_PT1_PKSG_PT2_PKSK_T4_iiT6_E1s has been demoted
// _ZZN3cub18CUB_300001_SM_10006detail10radix_sort31DeviceRadixSortSingleTileKernelINS1_5radix10policy_hubIjjyE10Policy1000ELNS0_9SortOrderE0EjjyNS1_21identity_decomposer_tEEEvPKT1_PSA_PKT2_PSE_T3_iiT4_E12temp_storage has been demoted
// _ZZN3cub18CUB_300001_SM_10006detail10radix_sort30DeviceRadixSortHistogramKernelINS1_5radix10policy_hubIjjyE10Policy1000ELNS0_9SortOrderE0EjyNS1_21identity_decomposer_tEEEvPT2_PKT1_SA_iiT3_E12temp_storage has been demoted
// _ZZN3cub18CUB_300001_SM_10006detail10radix_sort33DeviceRadixSortExclusiveSumKernelINS1_5radix10policy_hubIjjyE10Policy1000EyEEvPT0_E12temp_storage has been demoted
// _ZZN3cub18CUB_300001_SM_10006detail10radix_sort29DeviceRadixSortOnesweepKernelINS1_5radix10policy_hubIjjyE10Policy1000ELNS0_9SortOrderE0EjjyiiNS1_21identity_decomposer_tEEEvPT5_SB_PT3_PKSC_PT1_PKSG_PT2_PKSK_T4_iiT6_E1s has been demoted
// _ZZN3cub18CUB_300001_SM_10006detail6reduce23DeviceReduceByKeyKernelINS1_3rle6encode10policy_hubIiiE10Policy1000EPjPiN6thrust24THRUST_300001_SM_1000_NS17constant_iteratorIiiNSC_11use_defaultEEESA_SA_NS0_24ReduceByKeyScanTileStateIiiLb1EEEN4cuda3std3__48equal_toIvEENSK_4plusIvEEiiEEvT0_T1_T2_T3_T4_T5_iT6_T7_T8_E12temp_storage has been demoted
.global .align 1 .b8 _ZN41_INTERNAL_d98bc543_4_k_cu_62364f22_1978374cuda3std3__45__cpo5beginE[1];
.global .align 1 .b8 _ZN41_INTERNAL_d98bc543_4_k_cu_62364f22_1978374cuda3std3__45__cpo3endE[1];
.global .align 1 .b8 _ZN41_INTERNAL_d98bc543_4_k_cu_62364f22_1978374cuda3std3__45__cpo6cbeginE[1];
.global .align 1 .b8 _ZN41_INTERNAL_d98bc543_4_k_cu_62364f22_1978374cuda3std3__45__cpo4cendE[1];
.global .align 1 .b8 _ZN41_INTERNAL_d98bc543_4_k_cu_62364f22_1978374cuda3std3__45__cpo6rbeginE[1];
.global .align 1 .b8 _ZN41_INTERNAL_d98bc543_4_k_cu_62364f22_1978374cuda3std3__45__cpo4rendE[1];
.global .align 1 .b8 _ZN41_INTERNAL_d98bc543_4_k_cu_62364f22_1978374cuda3std3__45__cpo7crbeginE[1];
.global .align 1 .b8 _ZN41_INTERNAL_d98bc543_4_k_cu_62364f22_1978374cuda3std3__45__cpo5crendE[1];
.global .align 1 .b8 _ZN41_INTERNAL_d98bc543_4_k_cu_62364f22_1978374cuda3std3__443_GLOBAL__N__d98bc543_4_k_cu_62364f22_1978376ignoreE[1];
.global .align 1 .b8 _ZN41_INTERNAL_d98bc543_4_k_cu_62364f22_1978374cuda3std3__419piecewise_constructE[1];
.global .align 1 .b8 _ZN41_INTERNAL_d98bc543_4_k_cu_62364f22_1978374cuda3std3__48in_placeE[1];
.global .align 1 .b8 _ZN41_INTERNAL_d98bc543_4_k_cu_62364f22_1978374cuda3std3__420unreachable_sentinelE[1];
.global .align 1 .b8 _ZN41_INTERNAL_d98bc543_4_k_cu_62364f22_1978374cuda3std3__47nulloptE[1];
.global .align 1 .b8 _ZN41_INTERNAL_d98bc543_4_k_cu_62364f22_1978374cuda3std3__48unexpectE[1];
.global .align 1 .b8 _ZN41_INTERNAL_d98bc543_4_k_cu_62364f22_1978374cuda3std6ranges3__45__cpo4swapE[1];
.global .align 1 .b8 _ZN41_INTERNAL_d98bc543_4_k_cu_62364f22_1978374cuda3std6ranges3__45__cpo9iter_moveE[1];
.global .align 1 .b8 _ZN41_INTERNAL_d98bc543_4_k_cu_62364f22_1978374cuda3std6ranges3__45__cpo5beginE[1];
.global .align 1 .b8 _ZN41_INTERNAL_d98bc543_4_k_cu_62364f22_1978374cuda3std6ranges3__45__cpo3endE[1];
.global .align 1 .b8 _ZN41_INTERNAL_d98bc543_4_k_cu_62364f22_1978374cuda3std6ranges3__45__cpo6cbeginE[1];
.global .align 1 .b8 _ZN41_INTERNAL_d98bc543_4_k_cu_62364f22_1978374cuda3std6ranges3__45__cpo4cendE[1];
.global .align 1 .b8 _ZN41_INTERNAL_d98bc543_4_k_cu_62364f22_1978374cuda3std6ranges3__45__cpo7advanceE[1];
.global .align 1 .b8 _ZN41_INTERNAL_d98bc543_4_k_cu_62364f22_1978374cuda3std6ranges3__45__cpo9iter_swapE[1];
.global .align 1 .b8 _ZN41_INTERNAL_d98bc543_4_k_cu_62364f22_1978374cuda3std6ranges3__45__cpo4nextE[1];
.global .align 1 .b8 _ZN41_INTERNAL_d98bc543_4_k_cu_62364f22_1978374cuda3std6ranges3__45__cpo4prevE[1];
.global .align 1 .b8 _ZN41_INTERNAL_d98bc543_4_k_cu_62364f22_1978374cuda3std6ranges3__45__cpo4dataE[1];
.global .align 1 .b8 _ZN41_INTERNAL_d98bc543_4_k_cu_62364f22_1978374cuda3std6ranges3__45__cpo5cdataE[1];
.global .align 1 .b8 _ZN41_INTERNAL_d98bc543_4_k_cu_62364f22_1978374cuda3std6ranges3__45__cpo4sizeE[1];
.global .align 1 .b8 _ZN41_INTERNAL_d98bc543_4_k_cu_62364f22_1978374cuda3std6ranges3__45__cpo5ssizeE[1];
.global .align 1 .b8 _ZN41_INTERNAL_d98bc543_4_k_cu_62364f22_1978374cuda3std6ranges3__45__cpo8distanceE[1];
.global .align 1 .b8 _ZN41_INTERNAL_d98bc543_4_k_cu_62364f22_1978376thrust24THRUST_300001_SM_1000_NS8cuda_cub3parE[1];
.global .align 1 .b8 _ZN41_INTERNAL_d98bc543_4_k_cu_62364f22_1978376thrust24THRUST_300001_SM_1000_NS8cuda_cub10par_nosyncE[1];
.global .align 1 .b8 _ZN41_INTERNAL_d98bc543_4_k_cu_62364f22_1978376thrust24THRUST_300001_SM_1000_NS6system6detail10sequential3seqE[1];
.global .align 1 .b8 _ZN41_INTERNAL_d98bc543_4_k_cu_62364f22_1978376thrust24THRUST_300001_SM_1000_NS6system3cpp3parE[1];
.global .align 1 .b8 _ZN41_INTERNAL_d98bc543_4_k_cu_62364f22_1978376thrust24THRUST_300001_SM_1000_NS12placeholders2_1E[1];
.global .align 1 .b8 _ZN41_INTERNAL_d98bc543_4_k_cu_62364f22_1978376thrust24THRUST_300001_SM_1000_NS12placeholders2_2E[1];
.global .align 1 .b8 _ZN41_INTERNAL_d98bc543_4_k_cu_62364f22_1978376thrust24THRUST_300001_SM_1000_NS12placeholders2_3E[1];
.global .align 1 .b8 _ZN41_INTERNAL_d98bc543_4_k_cu_62364f22_1978376thrust24THRUST_300001_SM_1000_NS12placeholders2_4E[1];
.global .align 1 .b8 _ZN41_INTERNAL_d98bc543_4_k_cu_62364f22_1978376thrust24THRUST_300001_SM_1000_NS12placeholders2_5E[1];
.global .align 1 .b8 _ZN41_INTERNAL_d98bc543_4_k_cu_62364f22_1978376thrust24THRUST_300001_SM_1000_NS12placeholders2_6E[1];
.global .align 1 .b8 _ZN41_INTERNAL_d98bc543_4_k_cu_62364f22_1978376thrust24THRUST_300001_SM_1000_NS12placeholders2_7E[1];
.global .align 1 .b8 _ZN41_INTERNAL_d98bc543_4_k_cu_62364f22_1978376thrust24THRUST_300001_SM_1000_NS12placeholders2_8E[1];
.global .align 1 .b8 _ZN41_INTERNAL_d98bc543_4_k_cu_62364f22_1978376thrust24THRUST_300001_SM_1000_NS12placeholders2_9E[1];
.global .align 1 .b8 _ZN41_INTERNAL_d98bc543_4_k_cu_62364f22_1978376thrust24THRUST_300001_SM_1000_NS12placeholders3_10E[1];
.global .align 1 .b8 _ZN41_INTERNAL_d98bc543_4_k_cu_62364f22_1978376thrust24THRUST_300001_SM_1000_NS3seqE[1];
.global .align 1 .b8 _ZN41_INTERNAL_d98bc543_4_k_cu_62364f22_1978376thrust24THRUST_300001_SM_1000_NS6deviceE[1];

.visible .entry _ZN3cub18CUB_300001_SM_10006detail11EmptyKernelIvEEvv()
{


	ret;

}
	// .globl	_ZN3cub18CUB_300001_SM_10006detail8for_each13static_kernelINS2_12policy_hub_t12policy_500_tEmN6thrust24THRUST_300001_SM_1000_NS8cuda_cub20__uninitialized_fill7functorINS7_10device_ptrIiEEiEEEEvT0_T1_
.visible .entry _ZN3cub18CUB_300001_SM_10006detail8for_each13static_kernelINS2_12policy_hub_t12policy_500_tEmN6thrust24THRUST_300001_SM_1000_NS8cuda_cub20__uninitialized_fill7functorINS7_10device_ptrIiEEiEEEEvT0_T1_(
	.param .u64 _ZN3cub18CUB_300001_SM_10006detail8for_each13static_kernelINS2_12policy_hub_t12policy_500_tEmN6thrust24THRUST_300001_SM_1000_NS8cuda_cub20__uninitialized_fill7functorINS7_10device_ptrIiEEiEEEEvT0_T1__param_0,
	.param .align 8 .b8 _ZN3cub18CUB_300001_SM_10006detail8for_each13static_kernelINS2_12policy_hub_t12policy_500_tEmN6thrust24THRUST_300001_SM_1000_NS8cuda_cub20__uninitialized_fill7functorINS7_10device_ptrIiEEiEEEEvT0_T1__param_1[16]
)
.maxntid 256
{
	.reg .pred 	%p<4>;
	.reg .b16 	%rs<5>;
	.reg .b32 	%r<12>;
	.reg .b64 	%rd<16>;

	ld.param.u32 	%r3, [_ZN3cub18CUB_300001_SM_10006detail8for_each13static_kernelINS2_12policy_hub_t12policy_500_tEmN6thrust24THRUST_300001_SM_1000_NS8cuda_cub20__uninitialized_fill7functorINS7_10device_ptrIiEEiEEEEvT0_T1__param_1+8];
	ld.param.u64 	%rd4, [_ZN3cub18CUB_300001_SM_10006detail8for_each13static_kernelINS2_12policy_hub_t12policy_500_tEmN6thrust24THRUST_300001_SM_1000_NS8cuda_cub20__uninitialized_fill7functorINS7_10device_ptrIiEEiEEEEvT0_T1__param_1];
	ld.param.u64 	%rd5, [_ZN3cub18CUB_300001_SM_10006detail8for_each13static_kernelINS2_12policy_hub_t12policy_500_tEmN6thrust24THRUST_300001_SM_1000_NS8cuda_cub20__uninitialized_fill7functorINS7_10device_ptrIiEEiEEEEvT0_T1__param_0];
	mov.u32 	%r9, %ctaid.x;
	mul.wide.u32 	%rd1, %r9, 512;
	sub.s64 	%rd2, %rd5, %rd1;
	setp.lt.u64 	%p1, %rd2, 512;
	@%p1 bra 	$L__BB1_2;
	mov.u32 	%r11, %tid.x;
	cvta.to.global.u64 	%rd11, %rd4;
	cvt.u64.u32 	%rd12, %r11;
	add.s64 	%rd13, %rd1, %rd12;
	shl.b64 	%rd14, %rd13, 2;
	add.s64 	%rd15, %rd11, %rd14;
	st.global.u32 	[%rd15], %r3;
	st.global.u32 	[%rd15+1024], %r3;
	bra.uni 	$L__BB1_6;
$L__BB1_2:
	cvta.to.global.u64 	%rd6, %rd4;
	mov.u32 	%r2, %tid.x;
	cvt.u64.u32 	%rd7, %r2;
	setp.le.u64 	%p2, %rd2, %rd7;
	add.s64 	%rd8, %rd1, %rd7;
	shl.b64 	%rd9, %rd8, 2;
	add.s64 	%rd3, %rd6, %rd9;
	@%p2 bra 	$L__BB1_4;
	st.global.u32 	[%rd3], %r3;
$L__BB1_4:
	add.s32 	%r10, %r2, 256;
	cvt.u64.u32 	%rd10, %r10;
	setp.le.u64 	%p3, %rd2, %rd10;
	@%p3 bra 	$L__BB1_6;
	st.global.u32 	[%rd3+1024], %r3;
$L__BB1_6:
	ret;

}
	// .globl	_ZN3cub18CUB_300001_SM_10006detail8for_each13static_kernelINS2_12policy_hub_t12policy_500_tEmN6thrust24THRUST_300001_SM_1000_NS8cuda_cub20__uninitialized_fill7functorINS7_10device_ptrIjEEjEEEEvT0_T1_
.visible .entry _ZN3cub18CUB_300001_SM_10006detail8for_each13static_kernelINS2_12policy_hub_t12policy_500_tEmN6thrust24THRUST_300001_SM_1000_NS8cuda_cub20__uninitialized_fill7functorINS7_10device_ptrIjEEjEEEEvT0_T1_(
	.param .u64 _ZN3cub18CUB_300001_SM_10006detail8for_each13static_kernelINS2_12policy_hub_t12policy_500_tEmN6thrust24THRUST_300001_SM_1000_NS8cuda_cub20__uninitialized_fill7functorINS7_10device_ptrIjEEjEEEEvT0_T1__param_0,
	.param .align 8 .b8 _ZN3cub18CUB_300001_SM_10006detail8for_each13static_kernelINS2_12policy_hub_t12policy_500_tEmN6thrust24THRUST_300001_SM_1000_NS8cuda_cub20__uninitialized_fill7functorINS7_10device_ptrIjEEjEEEEvT0_T1__param_1[16]
)
.maxntid 256
{
	.reg .pred 	%p<4>;
	.reg .b16 	%rs<5>;
	.reg .b32 	%r<12>;
	.reg .b64 	%rd<16>;

	ld.param.u32 	%r3, [_ZN3cub18CUB_300001_SM_10006detail8for_each13static_kernelINS2_12policy_hub_t12policy_500_tEmN6thrust24THRUST_300001_SM_1000_NS8cuda_cub20__uninitialized_fill7functorINS7_10device_ptrIjEEjEEEEvT0_T1__param_1+8];
	ld.param.u64 	%rd4, [_ZN3cub18CUB_300001_SM_10006detail8for_each13static_kernelINS2_12policy_hub_t12policy_500_tEmN6thrust24THRUST_300001_SM_1000_NS8cuda_cub20__uninitialized_fill7functorINS7_10device_ptrIjEEjEEEEvT0_T1__param_1];
	ld.param.u64 	%rd5, [_ZN3cub18CUB_300001_SM_10006detail8for_each13static_kernelINS2_12policy_hub_t12policy_500_tEmN6thrust24THRUST_300001_SM_1000_NS8cuda_cub20__uninitialized_fill7functorINS7_10device_ptrIjEEjEEEEvT0_T1__param_0];
	mov.u32 	%r9, %ctaid.x;
	mul.wide.u32 	%rd1, %r9, 512;
	sub.s64 	%rd2, %rd5, %rd1;
	setp.lt.u64 	%p1, %rd2, 512;
	@%p1 bra 	$L__BB2_2;
	mov.u32 	%r11, %tid.x;
	cvta.to.global.u64 	%rd11, %rd4;
	cvt.u64.u32 	%rd12, %r11;
	add.s64 	%rd13, %rd1, %rd12;
	shl.b64 	%rd14, %rd13, 2;
	add.s64 	%rd15, %rd11, %rd14;
	st.global.u32 	[%rd15], %r3;
	st.global.u32 	[%rd15+1024], %r3;
	bra.uni 	$L__BB2_6;
$L__BB2_2:
	cvta.to.global.u64 	%rd6, %rd4;
	mov.u32 	%r2, %tid.x;
	cvt.u64.u32 	%rd7, %r2;
	setp.le.u64 	%p2, %rd2, %rd7;
	add.s64 	%rd8, %rd1, %rd7;
	shl.b64 	%rd9, %rd8, 2;
	add.s64 	%rd3, %rd6, %rd9;
	@%p2 bra 	$L__BB2_4;
	st.global.u32 	[%rd3], %r3;
$L__BB2_4:
	add.s32 	%r10, %r2, 256;
	cvt.u64.u32 	%rd10, %r10;
	setp.le.u64 	%p3, %rd2, %rd10;
	@%p3 bra 	$L__BB2_6;
	st.global.u32 	[%rd3+1024], %r3;
$L__BB2_6:
	ret;

}
	// .globl	_ZN3cub18CUB_300001_SM_10006detail8for_each13static_kernelINS2_12policy_hub_t12policy_500_tElN6thrust24THRUST_300001_SM_1000_NS8cuda_cub10__tabulate7functorINS7_6detail15normal_iteratorINS7_10device_ptrIiEEEENS7_6system6detail7generic6detail22compute_sequence_valueIivEElEEEEvT0_T1_
.visible .entry _ZN3cub18CUB_300001_SM_10006detail8for_each13static_kernelINS2_12policy_hub_t12policy_500_tElN6thrust24THRUST_300001_SM_1000_NS8cuda_cub10__tabulate7functorINS7_6detail15normal_iteratorINS7_10device_ptrIiEEEENS7_6system6detail7generic6detail22compute_sequence_valueIivEElEEEEvT0_T1_(
	.param .u64 _ZN3cub18CUB_300001_SM_10006detail8for_each13static_kernelINS2_12policy_hub_t12policy_500_tElN6thrust24THRUST_300001_SM_1000_NS8cuda_cub10__tabulate7functorINS7_6detail15normal_iteratorINS7_10device_ptrIiEEEENS7_6system6detail7generic6detail22compute_sequence_valueIivEElEEEEvT0_T1__param_0,
	.param .align 8 .b8 _ZN3cub18CUB_300001_SM_10006detail8for_each13static_kernelINS2_12policy_hub_t12policy_500_tElN6thrust24THRUST_300001_SM_1000_NS8cuda_cub10__tabulate7functorINS7_6detail15normal_iteratorINS7_10device_ptrIiEEEENS7_6system6detail7generic6detail22compute_sequence_valueIivEElEEEEvT0_T1__param_1[16]
)
.maxntid 256
{
	.reg .pred 	%p<4>;
	.reg .b32 	%r<18>;
	.reg .b64 	%rd<20>;

	ld.param.u64 	%rd7, [_ZN3cub18CUB_300001_SM_10006detail8for_each13static_kernelINS2_12policy_hub_t12policy_500_tElN6thrust24THRUST_300001_SM_1000_NS8cuda_cub10__tabulate7functorINS7_6detail15normal_iteratorINS7_10device_ptrIiEEEENS7_6system6detail7generic6detail22compute_sequence_valueIivEElEEEEvT0_T1__param_1];
	ld.param.u64 	%rd8, [_ZN3cub18CUB_300001_SM_10006detail8for_each13static_kernelINS2_12policy_hub_t12policy_500_tElN6thrust24THRUST_300001_SM_1000_NS8cuda_cub10__tabulate7functorINS7_6detail15normal_iteratorINS7_10device_ptrIiEEEENS7_6system6detail7generic6detail22compute_sequence_valueIivEElEEEEvT0_T1__param_0];
	ld.param.v2.u32 	{%r3, %r4}, [_ZN3cub18CUB_300001_SM_10006detail8for_each13static_kernelINS2_12policy_hub_t12policy_500_tElN6thrust24THRUST_300001_SM_1000_NS8cuda_cub10__tabulate7functorINS7_6detail15normal_iteratorINS7_10device_ptrIiEEEENS7_6system6detail7generic6detail22compute_sequence_valueIivEElEEEEvT0_T1__param_1+8];
	mov.u32 	%r5, %ctaid.x;
	mul.wide.u32 	%rd1, %r5, 512;
	sub.s64 	%rd2, %rd8, %rd1;
	setp.lt.s64 	%p1, %rd2, 512;
	@%p1 bra 	$L__BB3_2;
	mov.u32 	%r13, %tid.x;
	cvta.to.global.u64 	%rd15, %rd7;
	cvt.u64.u32 	%rd16, %r13;
	add.s64 	%rd17, %rd1, %rd16;
	cvt.u32.u64 	%r14, %rd17;
	mad.lo.s32 	%r15, %r4, %r14, %r3;
	shl.b64 	%rd18, %rd17, 2;
	add.s64 	%rd19, %rd15, %rd18;
	st.global.u32 	[%rd19], %r15;
	add.s32 	%r16, %r14, 256;
	mad.lo.s32 	%r17, %r4, %r16, %r3;
	st.global.u32 	[%rd19+1024], %r17;
	bra.uni 	$L__BB3_6;
$L__BB3_2:
	cvta.to.global.u64 	%rd3, %rd7;
	mov.u32 	%r6, %tid.x;
	cvt.s64.s32 	%rd4, %rd2;
	cvt.u64.u32 	%rd5, %r6;
	setp.le.s64 	%p2, %rd4, %rd5;
	@%p2 bra 	$L__BB3_4;
	add.s64 	%rd9, %rd1, %rd5;
	cvt.u32.u64 	%r7, %rd9;
	mad.lo.s32 	%r8, %r4, %r7, %r3;
	shl.b64 	%rd10, %rd9, 2;
	add.s64 	%rd11, %rd3, %rd10;
	st.global.u32 	[%rd11], %r8;
$L__BB3_4:
	cvt.u32.u64 	%r9, %rd5;
	add.s32 	%r10, %r9, 256;
	cvt.u64.u32 	%rd6, %r10;
	setp.le.s64 	%p3, %rd4, %rd6;
	@%p3 bra 	$L__BB3_6;
	add.s64 	%rd12, %rd1, %rd6;
	shl.b64 	%rd13, %rd12, 2;
	cvt.u32.u64 	%r11, %rd12;
	mad.lo.s32 	%r12, %r4, %r11, %r3;
	add.s64 	%rd14, %rd13, %rd3;
	st.global.u32 	[%rd14], %r12;
$L__BB3_6:
	ret;

}
	// .globl	_ZN3cub18CUB_300001_SM_10006detail8for_each13static_kernelINS2_12policy_hub_t12policy_500_tEmN6thrust24THRUST_300001_SM_1000_NS8cuda_cub20__uninitialized_fill7functorINS7_10device_ptrIcEEcEEEEvT0_T1_
.visible .entry _ZN3cub18CUB_300001_SM_10006detail8for_each13static_kernelINS2_12policy_hub_t12policy_500_tEmN6thrust24THRUST_300001_SM_1000_NS8cuda_cub20__uninitialized_fill7functorINS7_10device_ptrIcEEcEEEEvT0_T1_(
	.param .u64 _ZN3cub18CUB_300001_SM_10006detail8for_each13static_kernelINS2_12policy_hub_t12policy_500_tEmN6thrust24THRUST_300001_SM_1000_NS8cuda_cub20__uninitialized_fill7functorINS7_10device_ptrIcEEcEEEEvT0_T1__param_0,
	.param .align 8 .b8 _ZN3cub18CUB_300001_SM_10006detail8for_each13static_kernelINS2_12policy_hub_t12policy_500_tEmN6thrust24THRUST_300001_SM_1000_NS8cuda_cub20__uninitialized_fill7functorINS7_10device_ptrIcEEcEEEEvT0_T1__param_1[16]
)
.maxntid 256
{
	.reg .pred 	%p<4>;
	.reg .b16 	%rs<10>;
	.reg .b32 	%r<15>;
	.reg .b64 	%rd<14>;

	ld.param.u32 	%r7, [_ZN3cub18CUB_300001_SM_10006detail8for_each13static_kernelINS2_12policy_hub_t12policy_500_tEmN6thrust24THRUST_300001_SM_1000_NS8cuda_cub20__uninitialized_fill7functorINS7_10device_ptrIcEEcEEEEvT0_T1__param_1+8];
	bfe.u32 	%r11, %r7, 0, 8;
	cvt.u16.u32 	%rs2, %r11;
	ld.param.u64 	%rd4, [_ZN3cub18CUB_300001_SM_10006detail8for_each13static_kernelINS2_12policy_hub_t12policy_500_tEmN6thrust24THRUST_300001_SM_1000_NS8cuda_cub20__uninitialized_fill7functorINS7_10device_ptrIcEEcEEEEvT0_T1__param_1];
	ld.param.u64 	%rd5, [_ZN3cub18CUB_300001_SM_10006detail8for_each13static_kernelINS2_12policy_hub_t12policy_500_tEmN6thrust24THRUST_300001_SM_1000_NS8cuda_cub20__uninitialized_fill7functorINS7_10device_ptrIcEEcEEEEvT0_T1__param_0];
	mov.u32 	%r12, %ctaid.x;
	mul.wide.u32 	%rd1, %r12, 512;
	sub.s64 	%rd2, %rd5, %rd1;
	setp.lt.u64 	%p1, %rd2, 512;
	@%p1 bra 	$L__BB4_2;
	mov.u32 	%r14, %tid.x;
	cvta.to.global.u64 	%rd10, %rd4;
	cvt.u64.u32 	%rd11, %r14;
	add.s64 	%rd12, %rd1, %rd11;
	add.s64 	%rd13, %rd10, %rd12;
	st.global.u8 	[%rd13], %rs2;
	st.global.u8 	[%rd13+256], %rs2;
	bra.uni 	$L__BB4_6;
$L__BB4_2:
	cvta.to.global.u64 	%rd6, %rd4;
	mov.u32 	%r1, %tid.x;
	cvt.u64.u32 	%rd7, %r1;
	setp.le.u64 	%p2, %rd2, %rd7;
	add.s64 	%rd8, %rd1, %rd7;
	add.s64 	%rd3, %rd6, %rd8;
	@%p2 bra 	$L__BB4_4;
	st.global.u8 	[%rd3], %rs2;
$L__BB4_4:
	add.s32 	%r13, %r1, 256;
	cvt.u64.u32 	%rd9, %r13;
	setp.le.u64 	%p3, %rd2, %rd9;
	@%p3 bra 	$L__BB4_6;
	st.global.u8 	[%rd3+256], %rs2;
$L__BB4_6:
	ret;

}
	// .globl	_ZN3cub18CUB_300001_SM_10006detail4scan23DeviceCompactInitKernelINS0_24ReduceByKeyScanTileStateIiiLb1EEEPiEEvT_iT0_
.visible .entry _ZN3cub18CUB_300001_SM_10006detail4scan23DeviceCompactInitKernelINS0_24ReduceByKeyScanTileStateIiiLb1EEEPiEEvT_iT0_(
	.param .align 8 .b8 _ZN3cub18CUB_300001_SM_10006detail4scan23DeviceCompactInitKernelINS0_24ReduceByKeyScanTileStateIiiLb1EEEPiEEvT_iT0__param_0[8],
	.param .u32 _ZN3cub18CUB_300001_SM_10006detail4scan23DeviceCompactInitKernelINS0_24ReduceByKeyScanTileStateIiiLb1EEEPiEEvT_iT0__param_1,
	.param .u64 .ptr .align 1 _ZN3cub18CUB_300001_SM_10006detail4scan23DeviceCompactInitKernelINS0_24ReduceByKeyScanTileStateIiiLb1EEEPiEEvT_iT0__param_2
)
{
	.reg .pred 	%p<6>;
	.reg .b32 	%r<9>;
	.reg .b64 	%rd<12>;

	ld.param.u64 	%rd3, [_ZN3cub18CUB_300001_SM_10006detail4scan23DeviceCompactInitKernelINS0_24ReduceByKeyScanTileStateIiiLb1EEEPiEEvT_iT0__param_0];
	ld.param.u32 	%r4, [_ZN3cub18CUB_300001_SM_10006detail4scan23DeviceCompactInitKernelINS0_24ReduceByKeyScanTileStateIiiLb1EEEPiEEvT_iT0__param_1];
	ld.param.u64 	%rd2, [_ZN3cub18CUB_300001_SM_10006detail4scan23DeviceCompactInitKernelINS0_24ReduceByKeyScanTileStateIiiLb1EEEPiEEvT_iT0__param_2];
	cvta.to.global.u64 	%rd1, %rd3;
	mov.u32 	%r1, %ctaid.x;
	mov.u32 	%r5, %ntid.x;
	mov.u32 	%r2, %tid.x;
	mad.lo.s32 	%r3, %r1, %r5, %r2;
	setp.ge.s32 	%p1, %r3, %r4;
	@%p1 bra 	$L__BB5_2;
	mul.wide.s32 	%rd4, %r3, 16;
	add.s64 	%rd5, %rd1, %rd4;
	mov.b64 	%rd6, 99;
	mov.b64 	%rd7, 0;
	st.global.v2.u64 	[%rd5+512], {%rd7, %rd6};
$L__BB5_2:
	setp.ne.s32 	%p2, %r1, 0;
	setp.gt.u32 	%p3, %r2, 31;
	or.pred  	%p4, %p2, %p3;
	@%p4 bra 	$L__BB5_4;
	mul.wide.u32 	%rd8, %r2, 16;
	add.s64 	%rd9, %rd1, %rd8;
	mov.b64 	%rd10, 0;
	st.global.v2.u64 	[%rd9], {%rd10, %rd10};
$L__BB5_4:
	or.b32  	%r7, %r1, %r2;
	setp.ne.s32 	%p5, %r7, 0;
	@%p5 bra 	$L__BB5_6;
	cvta.to.global.u64 	%rd11, %rd2;
	mov.b32 	%r8, 0;
	st.global.u32 	[%rd11], %r8;
$L__BB5_6:
	ret;

}
	// .globl	_ZN3cub18CUB_300001_SM_10006detail10radix_sort31DeviceRadixSortSingleTileKernelINS1_5radix10policy_hubIjiyE10Policy1000ELNS0_9SortOrderE0EjiyNS1_21identity_decomposer_tEEEvPKT1_PSA_PKT2_PSE_T3_iiT4_
.visible .entry _ZN3cub18CUB_300001_SM_10006detail10radix_sort31DeviceRadixSortSingleTileKernelINS1_5radix10policy_hubIjiyE10Policy1000ELNS0_9SortOrderE0EjiyNS1_21identity_decomposer_tEEEvPKT1_PSA_PKT2_PSE_T3_iiT4_(
	.param .u64 .ptr .align 1 _ZN3cub18CUB_300001_SM_10006detail10radix_sort31DeviceRadixSortSingleTileKernelINS1_5radix10policy_hubIjiyE10Policy1000ELNS0_9SortOrderE0EjiyNS1_21identity_decomposer_tEEEvPKT1_PSA_PKT2_PSE_T3_iiT4__param_0,
	.param .u64 .ptr .align 1 _ZN3cub18CUB_300001_SM_10006detail10radix_sort31DeviceRadixSortSingleTileKernelINS1_5radix10policy_hubIjiyE10Policy1000ELNS0_9SortOrderE0EjiyNS1_21identity_decomposer_tEEEvPKT1_PSA_PKT2_PSE_T3_iiT4__param_1,
	.param .u64 .ptr .align 1 _ZN3cub18CUB_300001_SM_10006detail10radix_sort31DeviceRadixSortSingleTileKernelINS1_5radix10policy_hubIjiyE10Policy1000ELNS0_9SortOrderE0EjiyNS1_21identity_decomposer_tEEEvPKT1_PSA_PKT2_PSE_T3_iiT4__param_2,
	.param .u64 .ptr .align 1 _ZN3cub18CUB_300001_SM_10006detail10radix_sort31DeviceRadixSortSingleTileKernelINS1_5radix10policy_hubIjiyE10Policy1000ELNS0_9SortOrderE0EjiyNS1_21identity_decomposer_tEEEvPKT1_PSA_PKT2_PSE_T3_iiT4__param_3,
	.param .u64 _ZN3cub18CUB_300001_SM_10006detail10radix_sort31DeviceRadixSortSingleTileKernelINS1_5radix10policy_hubIjiyE10Policy1000ELNS0_9SortOrderE0EjiyNS1_21identity_decomposer_tEEEvPKT1_PSA_PKT2_PSE_T3_iiT4__param_4,
	.param .u32 _ZN3cub18CUB_300001_SM_10006detail10radix_sort31DeviceRadixSortSingleTileKernelINS1_5radix10policy_hubIjiyE10Policy1000ELNS0_9SortOrderE0EjiyNS1_21identity_decomposer_tEEEvPKT1_PSA_PKT2_PSE_T3_iiT4__param_5,
	.param .u32 _ZN3cub18CUB_300001_SM_10006detail10radix_sort31DeviceRadixSortSingleTileKernelINS1_5radix10policy_hubIjiyE10Policy1000ELNS0_9SortOrderE0EjiyNS1_21identity_decomposer_tEEEvPKT1_PSA_PKT2_PSE_T3_iiT4__param_6,
	.param .align 1 .b8 _ZN3cub18CUB_300001_SM_10006detail10radix_sort31DeviceRadixSortSingleTileKernelINS1_5radix10policy_hubIjiyE10Policy1000ELNS0_9SortOrderE0EjiyNS1_21identity_decomposer_tEEEvPKT1_PSA_PKT2_PSE_T3_iiT4__param_7[1]
)
.maxntid 256
.minnctapersm 1
{
	.reg .pred 	%p<73>;
	.reg .b16 	%rs<39>;
	.reg .b32 	%r<862>;
	.reg .b64 	%rd<37>;
	// demoted variable
	.shared .align 16 .b8 _ZZN3cub18CUB_300001_SM_10006detail10radix_sort31DeviceRadixSortSingleTileKernelINS1_5radix10policy_hubIjiyE10Policy1000ELNS0_9SortOrderE0EjiyNS1_21identity_decomposer_tEEEvPKT1_PSA_PKT2_PSE_T3_iiT4_E12temp_storage[33856];
	ld.param.u64 	%rd10, [_ZN3cub18CUB_300001_SM_10006detail10radix_sort31DeviceRadixSortSingleTileKernelINS1_5radix10policy_hubIjiyE10Policy1000ELNS0_9SortOrderE0EjiyNS1_21identity_decomposer_tEEEvPKT1_PSA_PKT2_PSE_T3_iiT4__param_0];
	ld.param.u64 	%rd6, [_ZN3cub18CUB_300001_SM_10006detail10radix_sort31DeviceRadixSortSingleTileKernelINS1_5radix10policy_hubIjiyE10Policy1000ELNS0_9SortOrderE0EjiyNS1_21identity_decomposer_tEEEvPKT1_PSA_PKT2_PSE_T3_iiT4__param_1];
	ld.param.u64 	%rd7, [_ZN3cub18CUB_300001_SM_10006detail10radix_sort31DeviceRadixSortSingleTileKernelINS1_5radix10policy_hubIjiyE10Policy1000ELNS0_9SortOrderE0EjiyNS1_21identity_decomposer_tEEEvPKT1_PSA_PKT2_PSE_T3_iiT4__param_2];
	ld.param.u64 	%rd8, [_ZN3cub18CUB_300001_SM_10006detail10radix_sort31DeviceRadixSortSingleTileKernelINS1_5radix10policy_hubIjiyE10Policy1000ELNS0_9SortOrderE0EjiyNS1_21identity_decomposer_tEEEvPKT1_PSA_PKT2_PSE_T3_iiT4__param_3];
	ld.param.u64 	%rd9, [_ZN3cub18CUB_300001_SM_10006detail10radix_sort31DeviceRadixSortSingleTileKernelINS1_5radix10policy_hubIjiyE10Policy1000ELNS0_9SortOrderE0EjiyNS1_21identity_decomposer_tEEEvPKT1_PSA_PKT2_PSE_T3_iiT4__param_4];
	ld.param.u32 	%r303, [_ZN3cub18CUB_300001_SM_10006detail10radix_sort31DeviceRadixSortSingleTileKernelINS1_5radix10policy_hubIjiyE10Policy1000ELNS0_9SortOrderE0EjiyNS1_21identity_decomposer_tEEEvPKT1_PSA_PKT2_PSE_T3_iiT4__param_5];
	ld.param.u32 	%r304, [_ZN3cub18CUB_300001_SM_10006detail10radix_sort31DeviceRadixSortSingleTileKernelINS1_5radix10policy_hubIjiyE10Policy1000ELNS0_9SortOrderE0EjiyNS1_21identity_decomposer_tEEEvPKT1_PSA_PKT2_PSE_T3_iiT4__param_6];
	cvta.to.global.u64 	%rd11, %rd10;
	cvt.u32.u64 	%r1, %rd9;
	mov.u32 	%r2, %tid.x;
	mul.lo.s32 	%r3, %r2, 19;
	setp.ge.s32 	%p1, %r3, %r1;
	mul.wide.u32 	%rd12, %r3, 4;
	add.s64 	%rd1, %rd11, %rd12;
	mov.b32 	%r840, -1;
	@%p1 bra 	$L__BB6_2;
	ld.global.u32 	%r840, [%rd1];
$L__BB6_2:
	add.s32 	%r6, %r3, 1;
	setp.ge.s32 	%p2, %r6, %r1;
	mov.b32 	%r839, -1;
	@%p2 bra 	$L__BB6_4;
	ld.global.u32 	%r839, [%rd1+4];
$L__BB6_4:
	add.s32 	%r9, %r3, 2;
	setp.ge.s32 	%p3, %r9, %r1;
	mov.b32 	%r838, -1;
	@%p3 bra 	$L__BB6_6;
	ld.global.u32 	%r838, [%rd1+8];
$L__BB6_6:
	add.s32 	%r12, %r3, 3;
	setp.ge.s32 	%p4, %r12, %r1;
	mov.b32 	%r837, -1;
	@%p4 bra 	$L__BB6_8;
	ld.global.u32 	%r837, [%rd1+12];
$L__BB6_8:
	add.s32 	%r15, %r3, 4;
	setp.ge.s32 	%p5, %r15, %r1;
	mov.b32 	%r836, -1;
	@%p5 bra 	$L__BB6_10;
	ld.global.u32 	%r836, [%rd1+16];
$L__BB6_10:
	add.s32 	%r18, %r3, 5;
	setp.ge.s32 	%p6, %r18, %r1;
	mov.b32 	%r835, -1;
	@%p6 bra 	$L__BB6_12;
	ld.global.u32 	%r835, [%rd1+20];
$L__BB6_12:
	add.s32 	%r21, %r3, 6;
	setp.ge.s32 	%p7, %r21, %r1;
	mov.b32 	%r834, -1;
	@%p7 bra 	$L__BB6_14;
	ld.global.u32 	%r834, [%rd1+24];
$L__BB6_14:
	add.s32 	%r24, %r3, 7;
	setp.ge.s32 	%p8, %r24, %r1;
	mov.b32 	%r833, -1;
	@%p8 bra 	$L__BB6_16;
	ld.global.u32 	%r833, [%rd1+28];
$L__BB6_16:
	add.s32 	%r27, %r3, 8;
	setp.ge.s32 	%p9, %r27, %r1;
	mov.b32 	%r832, -1;
	@%p9 bra 	$L__BB6_18;
	ld.global.u32 	%r832, [%rd1+32];
$L__BB6_18:
	add.s32 	%r30, %r3, 9;
	setp.ge.s32 	%p10, %r30, %r1;
	mov.b32 	%r831, -1;
	@%p10 bra 	$L__BB6_20;
	ld.global.u32 	%r831, [%rd1+36];
$L__BB6_20:
	add.s32 	%r33, %r3, 10;
	setp.ge.s32 	%p11, %r33, %r1;
	mov.b32 	%r830, -1;
	@%p11 bra 	$L__BB6_22;
	ld.global.u32 	%r830, [%rd1+40];
$L__BB6_22:
	add.s32 	%r36, %r3, 11;
	setp.ge.s32 	%p12, %r36, %r1;
	mov.b32 	%r829, -1;
	@%p12 bra 	$L__BB6_24;
	ld.global.u32 	%r829, [%rd1+44];
$L__BB6_24:
	add.s32 	%r39, %r3, 12;
	setp.ge.s32 	%p13, %r39, %r1;
	mov.b32 	%r828, -1;
	@%p13 bra 	$L__BB6_26;
	ld.global.u32 	%r828, [%rd1+48];
$L__BB6_26:
	add.s32 	%r42, %r3, 13;
	setp.ge.s32 	%p14, %r42, %r1;
	mov.b32 	%r827, -1;
	@%p14 bra 	$L__BB6_28;
	ld.global.u32 	%r827, [%rd1+52];
$L__BB6_28:
	add.s32 	%r45, %r3, 14;
	setp.ge.s32 	%p15, %r45, %r1;
	mov.b32 	%r826, -1;
	@%p15 bra 	$L__BB6_30;
	ld.global.u32 	%r826, [%rd1+56];
$L__BB6_30:
	add.s32 	%r48, %r3, 15;
	setp.ge.s32 	%p16, %r48, %r1;
	mov.b32 	%r825, -1;
	@%p16 bra 	$L__BB6_32;
	ld.global.u32 	%r825, [%rd1+60];
$L__BB6_32:
	add.s32 	%r51, %r3, 16;
	setp.ge.s32 	%p17, %r51, %r1;
	mov.b32 	%r824, -1;
	@%p17 bra 	$L__BB6_34;
	ld.global.u32 	%r824, [%rd1+64];
$L__BB6_34:
	add.s32 	%r54, %r3, 17;
	setp.ge.s32 	%p18, %r54, %r1;
	mov.b32 	%r823, -1;
	@%p18 bra 	$L__BB6_36;
	ld.global.u32 	%r823, [%rd1+68];
$L__BB6_36:
	add.s32 	%r57, %r3, 18;
	setp.ge.s32 	%p19, %r57, %r1;
	mov.b32 	%r822, -1;
	@%p19 bra 	$L__BB6_38;
	ld.global.u32 	%r822, [%rd1+72];
$L__BB6_38:
	bar.sync 	0;
	mov.b64 	{%r325, %r326}, %rd9;
	shfl.sync.idx.b32	%r60|%p20, %r325, 0, 31, -1;
	shfl.sync.idx.b32	%r327|%p21, %r326, 0, 31, -1;
	mov.b64 	%rd2, {%r60, %r327};
	setp.ge.s32 	%p22, %r3, %r60;
	cvta.to.global.u64 	%rd13, %rd7;
	add.s64 	%rd3, %rd13, %rd12;
	@%p22 bra 	$L__BB6_40;
	ld.global.u32 	%r859, [%rd3];
$L__BB6_40:
	setp.ge.s32 	%p23, %r6, %r60;
	@%p23 bra 	$L__BB6_42;
	ld.global.u32 	%r858, [%rd3+4];
$L__BB6_42:
	setp.ge.s32 	%p24, %r9, %r60;
	@%p24 bra 	$L__BB6_44;
	ld.global.u32 	%r857, [%rd3+8];
$L__BB6_44:
	setp.ge.s32 	%p25, %r12, %r60;
	@%p25 bra 	$L__BB6_46;
	ld.global.u32 	%r856, [%rd3+12];
$L__BB6_46:
	setp.ge.s32 	%p26, %r15, %r60;
	@%p26 bra 	$L__BB6_48;
	ld.global.u32 	%r855, [%rd3+16];
$L__BB6_48:
	setp.ge.s32 	%p27, %r18, %r60;
	@%p27 bra 	$L__BB6_50;
	ld.global.u32 	%r854, [%rd3+20];
$L__BB6_50:
	setp.ge.s32 	%p28, %r21, %r60;
	@%p28 bra 	$L__BB6_52;
	ld.global.u32 	%r853, [%rd3+24];
$L__BB6_52:
	setp.ge.s32 	%p29, %r24, %r60;
	@%p29 bra 	$L__BB6_54;
	ld.global.u32 	%r852, [%rd3+28];
$L__BB6_54:
	setp.ge.s32 	%p30, %r27, %r60;
	@%p30 bra 	$L__BB6_56;
	ld.global.u32 	%r851, [%rd3+32];
$L__BB6_56:
	setp.ge.s32 	%p31, %r30, %r60;
	@%p31 bra 	$L__BB6_58;
	ld.global.u32 	%r850, [%rd3+36];
$L__BB6_58:
	setp.ge.s32 	%p32, %r33, %r60;
	@%p32 bra 	$L__BB6_60;
	ld.global.u32 	%r849, [%rd3+40];
$L__BB6_60:
	setp.ge.s32 	%p33, %r36, %r60;
	@%p33 bra 	$L__BB6_62;
	ld.global.u32 	%r848, [%rd3+44];
$L__BB6_62:
	setp.ge.s32 	%p34, %r39, %r60;
	@%p34 bra 	$L__BB6_64;
	ld.global.u32 	%r847, [%rd3+48];
$L__BB6_64:
	setp.ge.s32 	%p35, %r42, %r60;
	@%p35 bra 	$L__BB6_66;
	ld.global.u32 	%r846, [%rd3+52];
$L__BB6_66:
	setp.ge.s32 	%p36, %r45, %r60;
	@%p36 bra 	$L__BB6_68;
	ld.global.u32 	%r845, [%rd3+56];
$L__BB6_68:
	setp.ge.s32 	%p37, %r48, %r60;
	@%p37 bra 	$L__BB6_70;
	ld.global.u32 	%r844, [%rd3+60];
$L__BB6_70:
	setp.ge.s32 	%p38, %r51, %r60;
	@%p38 bra 	$L__BB6_72;
	ld.global.u32 	%r843, [%rd3+64];
$L__BB6_72:
	setp.ge.s32 	%p39, %r54, %r60;
	@%p39 bra 	$L__BB6_74;
	ld.global.u32 	%r842, [%rd3+68];
$L__BB6_74:
	setp.ge.s32 	%p40, %r57, %r60;
	@%p40 bra 	$L__BB6_76;
	ld.global.u32 	%r841, [%rd3+72];
$L__BB6_76:
	bar.sync 	0;
	shr.u32 	%r99, %r2, 5;
	shl.b32 	%r347, %r2, 2;
	mov.u32 	%r348, _ZZN3cub18CUB_300001_SM_10006detail10radix_sort31DeviceRadixSortSingleTileKernelINS1_5radix10policy_hubIjiyE10Policy1000ELNS0_9SortOrderE0EjiyNS1_21identity_decomposer_tEEEvPKT1_PSA_PKT2_PSE_T3_iiT4_E12temp_storage;
	add.s32 	%r100, %r348, %r347;
	shl.b32 	%r349, %r2, 7;
	add.s32 	%r101, %r100, %r349;
	shl.b32 	%r350, %r99, 2;
	add.s32 	%r351, %r348, %r350;
	add.s32 	%r102, %r351, 33792;
	mad.lo.s32 	%r103, %r2, -56, %r101;
	add.s32 	%r821, %r303, 6;
	sub.s32 	%r820, %r304, %r303;
$L__BB6_77:
	add.s32 	%r411, %r821, -6;
	min.s32 	%r354, %r820, 6;
	mov.b32 	%r440, 0;
	st.shared.u32 	[%r100], %r440;
	st.shared.u32 	[%r100+1024], %r440;
	st.shared.u32 	[%r100+2048], %r440;
	st.shared.u32 	[%r100+3072], %r440;
	st.shared.u32 	[%r100+4096], %r440;
	st.shared.u32 	[%r100+5120], %r440;
	st.shared.u32 	[%r100+6144], %r440;
	st.shared.u32 	[%r100+7168], %r440;
	st.shared.u32 	[%r100+8192], %r440;
	st.shared.u32 	[%r100+9216], %r440;
	st.shared.u32 	[%r100+10240], %r440;
	st.shared.u32 	[%r100+11264], %r440;
	st.shared.u32 	[%r100+12288], %r440;
	st.shared.u32 	[%r100+13312], %r440;
	st.shared.u32 	[%r100+14336], %r440;
	st.shared.u32 	[%r100+15360], %r440;
	st.shared.u32 	[%r100+16384], %r440;
	st.shared.u32 	[%r100+17408], %r440;
	st.shared.u32 	[%r100+18432], %r440;
	st.shared.u32 	[%r100+19456], %r440;
	st.shared.u32 	[%r100+20480], %r440;
	st.shared.u32 	[%r100+21504], %r440;
	st.shared.u32 	[%r100+22528], %r440;
	st.shared.u32 	[%r100+23552], %r440;
	st.shared.u32 	[%r100+24576], %r440;
	st.shared.u32 	[%r100+25600], %r440;
	st.shared.u32 	[%r100+26624], %r440;
	st.shared.u32 	[%r100+27648], %r440;
	st.shared.u32 	[%r100+28672], %r440;
	st.shared.u32 	[%r100+29696], %r440;
	st.shared.u32 	[%r100+30720], %r440;
	st.shared.u32 	[%r100+31744], %r440;
	st.shared.u32 	[%r100+32768], %r440;
	// begin inline asm
	bmsk.clamp.b32 %r352, %r440, %r354;
	// end inline asm
	// begin inline asm
	shr.b32 %r355, %r840, %r411;
	// end inline asm
	and.b32  	%r443, %r352, %r355;
	shl.b32 	%r444, %r443, 10;
	and.b32  	%r445, %r444, 31744;
	add.s32 	%r446, %r100, %r445;
	shr.u32 	%r447, %r443, 4;
	and.b32  	%r448, %r447, 268435454;
	add.s32 	%r147, %r446, %r448;
	ld.shared.u16 	%rs1, [%r147];
	add.s16 	%rs20, %rs1, 1;
	st.shared.u16 	[%r147], %rs20;
	// begin inline asm
	shr.b32 %r358, %r839, %r411;
	// end inline asm
	and.b32  	%r449, %r352, %r358;
	shl.b32 	%r450, %r449, 10;
	and.b32  	%r451, %r450, 31744;
	add.s32 	%r452, %r100, %r451;
	shr.u32 	%r453, %r449, 4;
	and.b32  	%r454, %r453, 268435454;
	add.s32 	%r148, %r452, %r454;
	ld.shared.u16 	%rs2, [%r148];
	add.s16 	%rs21, %rs2, 1;
	st.shared.u16 	[%r148], %rs21;
	// begin inline asm
	shr.b32 %r361, %r838, %r411;
	// end inline asm
	and.b32  	%r455, %r352, %r361;
	shl.b32 	%r456, %r455, 10;
	and.b32  	%r457, %r456, 31744;
	add.s32 	%r458, %r100, %r457;
	shr.u32 	%r459, %r455, 4;
	and.b32  	%r460, %r459, 268435454;
	add.s32 	%r149, %r458, %r460;
	ld.shared.u16 	%rs3, [%r149];
	add.s16 	%rs22, %rs3, 1;
	st.shared.u16 	[%r149], %rs22;
	// begin inline asm
	shr.b32 %r364, %r837, %r411;
	// end inline asm
	and.b32  	%r461, %r352, %r364;
	shl.b32 	%r462, %r461, 10;
	and.b32  	%r463, %r462, 31744;
	add.s32 	%r464, %r100, %r463;
	shr.u32 	%r465, %r461, 4;
	and.b32  	%r466, %r465, 268435454;
	add.s32 	%r150, %r464, %r466;
	ld.shared.u16 	%rs4, [%r150];
	add.s16 	%rs23, %rs4, 1;
	st.shared.u16 	[%r150], %rs23;
	// begin inline asm
	shr.b32 %r367, %r836, %r411;
	// end inline asm
	and.b32  	%r467, %r352, %r367;
	shl.b32 	%r468, %r467, 10;
	and.b32  	%r469, %r468, 31744;
	add.s32 	%r470, %r100, %r469;
	shr.u32 	%r471, %r467, 4;
	and.b32  	%r472, %r471, 268435454;
	add.s32 	%r151, %r470, %r472;
	ld.shared.u16 	%rs5, [%r151];
	add.s16 	%rs24, %rs5, 1;
	st.shared.u16 	[%r151], %rs24;
	// begin inline asm
	shr.b32 %r370, %r835, %r411;
	// end inline asm
	and.b32  	%r473, %r352, %r370;
	shl.b32 	%r474, %r473, 10;
	and.b32  	%r475, %r474, 31744;
	add.s32 	%r476, %r100, %r475;
	shr.u32 	%r477, %r473, 4;
	and.b32  	%r478, %r477, 268435454;
	add.s32 	%r152, %r476, %r478;
	ld.shared.u16 	%rs6, [%r152];
	add.s16 	%rs25, %rs6, 1;
	st.shared.u16 	[%r152], %rs25;
	// begin inline asm
	shr.b32 %r373, %r834, %r411;
	// end inline asm
	and.b32  	%r479, %r352, %r373;
	shl.b32 	%r480, %r479, 10;
	and.b32  	%r481, %r480, 31744;
	add.s32 	%r482, %r100, %r481;
	shr.u32 	%r483, %r479, 4;
	and.b32  	%r484, %r483, 268435454;
	add.s32 	%r153, %r482, %r484;
	ld.shared.u16 	%rs7, [%r153];
	add.s16 	%rs26, %rs7, 1;
	st.shared.u16 	[%r153], %rs26;
	// begin inline asm
	shr.b32 %r376, %r833, %r411;
	// end inline asm
	and.b32  	%r485, %r352, %r376;
	shl.b32 	%r486, %r485, 10;
	and.b32  	%r487, %r486, 31744;
	add.s32 	%r488, %r100, %r487;
	shr.u32 	%r489, %r485, 4;
	and.b32  	%r490, %r489, 268435454;
	add.s32 	%r154, %r488, %r490;
	ld.shared.u16 	%rs8, [%r154];
	add.s16 	%rs27, %rs8, 1;
	st.shared.u16 	[%r154], %rs27;
	// begin inline asm
	shr.b32 %r379, %r832, %r411;
	// end inline asm
	and.b32  	%r491, %r352, %r379;
	shl.b32 	%r492, %r491, 10;
	and.b32  	%r493, %r492, 31744;
	add.s32 	%r494, %r100, %r493;
	shr.u32 	%r495, %r491, 4;
	and.b32  	%r496, %r495, 268435454;
	add.s32 	%r155, %r494, %r496;
	ld.shared.u16 	%rs9, [%r155];
	add.s16 	%rs28, %rs9, 1;
	st.shared.u16 	[%r155], %rs28;
	// begin inline asm
	shr.b32 %r382, %r831, %r411;
	// end inline asm
	and.b32  	%r497, %r352, %r382;
	shl.b32 	%r498, %r497, 10;
	and.b32  	%r499, %r498, 31744;
	add.s32 	%r500, %r100, %r499;
	shr.u32 	%r501, %r497, 4;
	and.b32  	%r502, %r501, 268435454;
	add.s32 	%r156, %r500, %r502;
	ld.shared.u16 	%rs10, [%r156];
	add.s16 	%rs29, %rs10, 1;
	st.shared.u16 	[%r156], %rs29;
	// begin inline asm
	shr.b32 %r385, %r830, %r411;
	// end inline asm
	and.b32  	%r503, %r352, %r385;
	shl.b32 	%r504, %r503, 10;
	and.b32  	%r505, %r504, 31744;
	add.s32 	%r506, %r100, %r505;
	shr.u32 	%r507, %r503, 4;
	and.b32  	%r508, %r507, 268435454;
	add.s32 	%r157, %r506, %r508;
	ld.shared.u16 	%rs11, [%r157];
	add.s16 	%rs30, %rs11, 1;
	st.shared.u16 	[%r157], %rs30;
	// begin inline asm
	shr.b32 %r388, %r829, %r411;
	// end inline asm
	and.b32  	%r509, %r352, %r388;
	shl.b32 	%r510, %r509, 10;
	and.b32  	%r511, %r510, 31744;
	add.s32 	%r512, %r100, %r511;
	shr.u32 	%r513, %r509, 4;
	and.b32  	%r514, %r513, 268435454;
	add.s32 	%r158, %r512, %r514;
	ld.shared.u16 	%rs12, [%r158];
	add.s16 	%rs31, %rs12, 1;
	st.shared.u16 	[%r158], %rs31;
	// begin inline asm
	shr.b32 %r391, %r828, %r411;
	// end inline asm
	and.b32  	%r515, %r352, %r391;
	shl.b32 	%r516, %r515, 10;
	and.b32  	%r517, %r516, 31744;
	add.s32 	%r518, %r100, %r517;
	shr.u32 	%r519, %r515, 4;
	and.b32  	%r520, %r519, 268435454;
	add.s32 	%r159, %r518, %r520;
	ld.shared.u16 	%rs13, [%r159];
	add.s16 	%rs32, %rs13, 1;
	st.shared.u16 	[%r159], %rs32;
	// begin inline asm
	shr.b32 %r394, %r827, %r411;
	// end inline asm
	and.b32  	%r521, %r352, %r394;
	shl.b32 	%r522, %r521, 10;
	and.b32  	%r523, %r522, 31744;
	add.s32 	%r524, %r100, %r523;
	shr.u32 	%r525, %r521, 4;
	and.b32  	%r526, %r525, 268435454;
	add.s32 	%r160, %r524, %r526;
	ld.shared.u16 	%rs14, [%r160];
	add.s16 	%rs33, %rs14, 1;
	st.shared.u16 	[%r160], %rs33;
	// begin inline asm
	shr.b32 %r397, %r826, %r411;
	// end inline asm
	and.b32  	%r527, %r352, %r397;
	shl.b32 	%r528, %r527, 10;
	and.b32  	%r529, %r528, 31744;
	add.s32 	%r530, %r100, %r529;
	shr.u32 	%r531, %r527, 4;
	and.b32  	%r532, %r531, 268435454;
	add.s32 	%r161, %r530, %r532;
	ld.shared.u16 	%rs15, [%r161];
	add.s16 	%rs34, %rs15, 1;
	st.shared.u16 	[%r161], %rs34;
	// begin inline asm
	shr.b32 %r400, %r825, %r411;
	// end inline asm
	and.b32  	%r533, %r352, %r400;
	shl.b32 	%r534, %r533, 10;
	and.b32  	%r535, %r534, 31744;
	add.s32 	%r536, %r100, %r535;
	shr.u32 	%r537, %r533, 4;
	and.b32  	%r538, %r537, 268435454;
	add.s32 	%r162, %r536, %r538;
	ld.shared.u16 	%rs16, [%r162];
	add.s16 	%rs35, %rs16, 1;
	st.shared.u16 	[%r162], %rs35;
	// begin inline asm
	shr.b32 %r403, %r824, %r411;
	// end inline asm
	and.b32  	%r539, %r352, %r403;
	shl.b32 	%r540, %r539, 10;
	and.b32  	%r541, %r540, 31744;
	add.s32 	%r542, %r100, %r541;
	shr.u32 	%r543, %r539, 4;
	and.b32  	%r544, %r543, 268435454;
	add.s32 	%r163, %r542, %r544;
	ld.shared.u16 	%rs17, [%r163];
	add.s16 	%rs36, %rs17, 1;
	st.shared.u16 	[%r163], %rs36;
	// begin inline asm
	shr.b32 %r406, %r823, %r411;
	// end inline asm
	and.b32  	%r545, %r352, %r406;
	shl.b32 	%r546, %r545, 10;
	and.b32  	%r547, %r546, 31744;
	add.s32 	%r548, %r100, %r547;
	shr.u32 	%r549, %r545, 4;
	and.b32  	%r550, %r549, 268435454;
	add.s32 	%r164, %r548, %r550;
	ld.shared.u16 	%rs18, [%r164];
	add.s16 	%rs37, %rs18, 1;
	st.shared.u16 	[%r164], %rs37;
	// begin inline asm
	shr.b32 %r409, %r822, %r411;
	// end inline asm
	and.b32  	%r551, %r352, %r409;
	shl.b32 	%r552, %r551, 10;
	and.b32  	%r553, %r552, 31744;
	add.s32 	%r554, %r100, %r553;
	shr.u32 	%r555, %r551, 4;
	and.b32  	%r556, %r555, 268435454;
	add.s32 	%r165, %r554, %r556;
	ld.shared.u16 	%rs19, [%r165];
	add.s16 	%rs38, %rs19, 1;
	st.shared.u16 	[%r165], %rs38;
	bar.sync 	0;
	ld.shared.u32 	%r166, [%r101];
	ld.shared.u32 	%r557, [%r101+4];
	ld.shared.u32 	%r558, [%r101+8];
	ld.shared.u32 	%r559, [%r101+12];
	ld.shared.u32 	%r560, [%r101+16];
	ld.shared.u32 	%r561, [%r101+20];
	ld.shared.u32 	%r562, [%r101+24];
	ld.shared.u32 	%r563, [%r101+28];
	ld.shared.u32 	%r564, [%r101+32];
	ld.shared.u32 	%r565, [%r101+36];
	ld.shared.u32 	%r566, [%r101+40];
	ld.shared.u32 	%r567, [%r101+44];
	ld.shared.u32 	%r568, [%r101+48];
	ld.shared.u32 	%r569, [%r101+52];
	ld.shared.u32 	%r570, [%r101+56];
	ld.shared.u32 	%r571, [%r101+60];
	ld.shared.u32 	%r572, [%r101+64];
	ld.shared.u32 	%r573, [%r101+68];
	ld.shared.u32 	%r574, [%r101+72];
	ld.shared.u32 	%r575, [%r101+76];
	ld.shared.u32 	%r576, [%r101+80];
	ld.shared.u32 	%r577, [%r101+84];
	ld.shared.u32 	%r578, [%r101+88];
	ld.shared.u32 	%r579, [%r101+92];
	ld.shared.u32 	%r580, [%r101+96];
	ld.shared.u32 	%r581, [%r101+100];
	ld.shared.u32 	%r582, [%r101+104];
	ld.shared.u32 	%r583, [%r101+108];
	ld.shared.u32 	%r584, [%r101+112];
	ld.shared.u32 	%r585, [%r101+116];
	ld.shared.u32 	%r586, [%r101+120];
	ld.shared.u32 	%r587, [%r101+124];
	ld.shared.u32 	%r588, [%r101+128];
	add.s32 	%r167, %r557, %r166;
	add.s32 	%r168, %r558, %r167;
	add.s32 	%r169, %r559, %r168;
	add.s32 	%r170, %r560, %r169;
	add.s32 	%r171, %r561, %r170;
	add.s32 	%r172, %r562, %r171;
	add.s32 	%r173, %r563, %r172;
	add.s32 	%r174, %r564, %r173;
	add.s32 	%r175, %r565, %r174;
	add.s32 	%r176, %r566, %r175;
	add.s32 	%r177, %r567, %r176;
	add.s32 	%r178, %r568, %r177;
	add.s32 	%r179, %r569, %r178;
	add.s32 	%r180, %r570, %r179;
	add.s32 	%r181, %r571, %r180;
	add.s32 	%r182, %r572, %r181;
	add.s32 	%r183, %r573, %r182;
	add.s32 	%r184, %r574, %r183;
	add.s32 	%r185, %r575, %r184;
	add.s32 	%r186, %r576, %r185;
	add.s32 	%r187, %r577, %r186;
	add.s32 	%r188, %r578, %r187;
	add.s32 	%r189, %r579, %r188;
	add.s32 	%r190, %r580, %r189;
	add.s32 	%r191, %r581, %r190;
	add.s32 	%r192, %r582, %r191;
	add.s32 	%r193, %r583, %r192;
	add.s32 	%r194, %r584, %r193;
	add.s32 	%r195, %r585, %r194;
	add.s32 	%r196, %r586, %r195;
	add.s32 	%r197, %r587, %r196;
	add.s32 	%r417, %r588, %r197;
	// begin inline asm
	mov.u32 %r412, %laneid;
	// end inline asm
	mov.b32 	%r415, 1;
	mov.b32 	%r442, -1;
	// begin inline asm
	{  .reg .u32 r0;  .reg .pred p;  shfl.sync.up.b32 r0|p, %r417, %r415, %r440, %r442;  @p add.u32 r0, r0, %r417;  mov.u32 %r413, r0;}
	// end inline asm
	mov.b32 	%r421, 2;
	// begin inline asm
	{  .reg .u32 r0;  .reg .pred p;  shfl.sync.up.b32 r0|p, %r413, %r421, %r440, %r442;  @p add.u32 r0, r0, %r413;  mov.u32 %r419, r0;}
	// end inline asm
	mov.b32 	%r427, 4;
	// begin inline asm
	{  .reg .u32 r0;  .reg .pred p;  shfl.sync.up.b32 r0|p, %r419, %r427, %r440, %r442;  @p add.u32 r0, r0, %r419;  mov.u32 %r425, r0;}
	// end inline asm
	mov.b32 	%r433, 8;
	// begin inline asm
	{  .reg .u32 r0;  .reg .pred p;  shfl.sync.up.b32 r0|p, %r425, %r433, %r440, %r442;  @p add.u32 r0, r0, %r425;  mov.u32 %r431, r0;}
	// end inline asm
	mov.b32 	%r439, 16;
	// begin inline asm
	{  .reg .u32 r0;  .reg .pred p;  shfl.sync.up.b32 r0|p, %r431, %r439, %r440, %r442;  @p add.u32 r0, r0, %r431;  mov.u32 %r437, r0;}
	// end inline asm
	setp.ne.s32 	%p41, %r412, 31;
	@%p41 bra 	$L__BB6_79;
	st.shared.u32 	[%r102], %r437;
$L__BB6_79:
	sub.s32 	%r589, %r437, %r417;
	setp.gt.u32 	%p42, %r2, 31;
	setp.eq.s32 	%p43, %r99, 7;
	setp.eq.s32 	%p44, %r99, 6;
	setp.eq.s32 	%p45, %r99, 5;
	setp.eq.s32 	%p46, %r99, 4;
	setp.eq.s32 	%p47, %r99, 3;
	setp.eq.s32 	%p48, %r99, 2;
	setp.eq.s32 	%p49, %r99, 1;
	bar.sync 	0;
	ld.shared.v4.u32 	{%r590, %r591, %r592, %r593}, [_ZZN3cub18CUB_300001_SM_10006detail10radix_sort31DeviceRadixSortSingleTileKernelINS1_5radix10policy_hubIjiyE10Policy1000ELNS0_9SortOrderE0EjiyNS1_21identity_decomposer_tEEEvPKT1_PSA_PKT2_PSE_T3_iiT4_E12temp_storage+33792];
	selp.b32 	%r594, %r590, %r860, %p49;
	add.s32 	%r595, %r591, %r590;
	selp.b32 	%r596, %r595, %r594, %p48;
	add.s32 	%r597, %r595, %r592;
	selp.b32 	%r598, %r597, %r596, %p47;
	add.s32 	%r599, %r597, %r593;
	selp.b32 	%r600, %r599, %r598, %p46;
	ld.shared.v4.u32 	{%r601, %r602, %r603, %r604}, [_ZZN3cub18CUB_300001_SM_10006detail10radix_sort31DeviceRadixSortSingleTileKernelINS1_5radix10policy_hubIjiyE10Policy1000ELNS0_9SortOrderE0EjiyNS1_21identity_decomposer_tEEEvPKT1_PSA_PKT2_PSE_T3_iiT4_E12temp_storage+33808];
	add.s32 	%r605, %r599, %r601;
	selp.b32 	%r606, %r605, %r600, %p45;
	add.s32 	%r607, %r605, %r602;
	selp.b32 	%r608, %r607, %r606, %p44;
	add.s32 	%r609, %r607, %r603;
	selp.b32 	%r860, %r609, %r608, %p43;
	add.s32 	%r202, %r609, %r604;
	setp.ne.s32 	%p50, %r412, 0;
	selp.b32 	%r610, %r589, 0, %p50;
	add.s32 	%r611, %r860, %r610;
	or.pred  	%p51, %p42, %p50;
	selp.b32 	%r861, %r611, %r589, %p42;
	@%p51 bra 	$L__BB6_81;
	shl.b32 	%r861, %r202, 16;
	st.shared.u32 	[_ZZN3cub18CUB_300001_SM_10006detail10radix_sort31DeviceRadixSortSingleTileKernelINS1_5radix10policy_hubIjiyE10Policy1000ELNS0_9SortOrderE0EjiyNS1_21identity_decomposer_tEEEvPKT1_PSA_PKT2_PSE_T3_iiT4_E12temp_storage+33832], %r861;
$L__BB6_81:
	setp.eq.s32 	%p52, %r2, 0;
	bar.sync 	0;
	ld.shared.u32 	%r612, [_ZZN3cub18CUB_300001_SM_10006detail10radix_sort31DeviceRadixSortSingleTileKernelINS1_5radix10policy_hubIjiyE10Policy1000ELNS0_9SortOrderE0EjiyNS1_21identity_decomposer_tEEEvPKT1_PSA_PKT2_PSE_T3_iiT4_E12temp_storage+33832];
	selp.b32 	%r613, 0, %r612, %p52;
	add.s32 	%r614, %r861, %r613;
	add.s32 	%r615, %r166, %r614;
	add.s32 	%r616, %r167, %r614;
	add.s32 	%r617, %r168, %r614;
	add.s32 	%r618, %r169, %r614;
	add.s32 	%r619, %r170, %r614;
	add.s32 	%r620, %r171, %r614;
	add.s32 	%r621, %r172, %r614;
	add.s32 	%r622, %r173, %r614;
	add.s32 	%r623, %r174, %r614;
	add.s32 	%r624, %r175, %r614;
	add.s32 	%r625, %r176, %r614;
	add.s32 	%r626, %r177, %r614;
	add.s32 	%r627, %r178, %r614;
	add.s32 	%r628, %r179, %r614;
	add.s32 	%r629, %r180, %r614;
	add.s32 	%r630, %r181, %r614;
	add.s32 	%r631, %r182, %r614;
	add.s32 	%r632, %r183, %r614;
	add.s32 	%r633, %r184, %r614;
	add.s32 	%r634, %r185, %r614;
	add.s32 	%r635, %r186, %r614;
	add.s32 	%r636, %r187, %r614;
	add.s32 	%r637, %r188, %r614;
	add.s32 	%r638, %r189, %r614;
	add.s32 	%r639, %r190, %r614;
	add.s32 	%r640, %r191, %r614;
	add.s32 	%r641, %r192, %r614;
	add.s32 	%r642, %r193, %r614;
	add.s32 	%r643, %r194, %r614;
	add.s32 	%r644, %r195, %r614;
	add.s32 	%r645, %r196, %r614;
	add.s32 	%r646, %r197, %r614;
	st.shared.u32 	[%r101], %r614;
	st.shared.u32 	[%r101+4], %r615;
	st.shared.u32 	[%r101+8], %r616;
	st.shared.u32 	[%r101+12], %r617;
	st.shared.u32 	[%r101+16], %r618;
	st.shared.u32 	[%r101+20], %r619;
	st.shared.u32 	[%r101+24], %r620;
	st.shared.u32 	[%r101+28], %r621;
	st.shared.u32 	[%r101+32], %r622;
	st.shared.u32 	[%r101+36], %r623;
	st.shared.u32 	[%r101+40], %r624;
	st.shared.u32 	[%r101+44], %r625;
	st.shared.u32 	[%r101+48], %r626;
	st.shared.u32 	[%r101+52], %r627;
	st.shared.u32 	[%r101+56], %r628;
	st.shared.u32 	[%r101+60], %r629;
	st.shared.u32 	[%r101+64], %r630;
	st.shared.u32 	[%r101+68], %r631;
	st.shared.u32 	[%r101+72], %r632;
	st.shared.u32 	[%r101+76], %r633;
	st.shared.u32 	[%r101+80], %r634;
	st.shared.u32 	[%r101+84], %r635;
	st.shared.u32 	[%r101+88], %r636;
	st.shared.u32 	[%r101+92], %r637;
	st.shared.u32 	[%r101+96], %r638;
	st.shared.u32 	[%r101+100], %r639;
	st.shared.u32 	[%r101+104], %r640;
	st.shared.u32 	[%r101+108], %r641;
	st.shared.u32 	[%r101+112], %r642;
	st.shared.u32 	[%r101+116], %r643;
	st.shared.u32 	[%r101+120], %r644;
	st.shared.u32 	[%r101+124], %r645;
	st.shared.u32 	[%r101+128], %r646;
	bar.sync 	0;
	cvt.u32.u16 	%r647, %rs1;
	ld.shared.u16 	%r648, [%r147];
	add.s32 	%r206, %r648, %r647;
	cvt.u32.u16 	%r649, %rs2;
	ld.shared.u16 	%r650, [%r148];
	add.s32 	%r207, %r650, %r649;
	cvt.u32.u16 	%r651, %rs3;
	ld.shared.u16 	%r652, [%r149];
	add.s32 	%r208, %r652, %r651;
	cvt.u32.u16 	%r653, %rs4;
	ld.shared.u16 	%r654, [%r150];
	add.s32 	%r209, %r654, %r653;
	cvt.u32.u16 	%r655, %rs5;
	ld.shared.u16 	%r656, [%r151];
	add.s32 	%r210, %r656, %r655;
	cvt.u32.u16 	%r657, %rs6;
	ld.shared.u16 	%r658, [%r152];
	add.s32 	%r211, %r658, %r657;
	cvt.u32.u16 	%r659, %rs7;
	ld.shared.u16 	%r660, [%r153];
	add.s32 	%r212, %r660, %r659;
	cvt.u32.u16 	%r661, %rs8;
	ld.shared.u16 	%r662, [%r154];
	add.s32 	%r213, %r662, %r661;
	cvt.u32.u16 	%r663, %rs9;
	ld.shared.u16 	%r664, [%r155];
	add.s32 	%r214, %r664, %r663;
	cvt.u32.u16 	%r665, %rs10;
	ld.shared.u16 	%r666, [%r156];
	add.s32 	%r215, %r666, %r665;
	cvt.u32.u16 	%r667, %rs11;
	ld.shared.u16 	%r668, [%r157];
	add.s32 	%r216, %r668, %r667;
	cvt.u32.u16 	%r669, %rs12;
	ld.shared.u16 	%r670, [%r158];
	add.s32 	%r217, %r670, %r669;
	cvt.u32.u16 	%r671, %rs13;
	ld.shared.u16 	%r672, [%r159];
	add.s32 	%r218, %r672, %r671;
	cvt.u32.u16 	%r673, %rs14;
	ld.shared.u16 	%r674, [%r160];
	add.s32 	%r219, %r674, %r673;
	cvt.u32.u16 	%r675, %rs15;
	ld.shared.u16 	%r676, [%r161];
	add.s32 	%r220, %r676, %r675;
	cvt.u32.u16 	%r677, %rs16;
	ld.shared.u16 	%r678, [%r162];
	add.s32 	%r221, %r678, %r677;
	cvt.u32.u16 	%r679, %rs17;
	ld.shared.u16 	%r680, [%r163];
	add.s32 	%r222, %r680, %r679;
	cvt.u32.u16 	%r681, %rs18;
	ld.shared.u16 	%r682, [%r164];
	add.s32 	%r223, %r682, %r681;
	cvt.u32.u16 	%r683, %rs19;
	ld.shared.u16 	%r684, [%r165];
	add.s32 	%r224, %r684, %r683;
	bar.sync 	0;
	setp.lt.s32 	%p53, %r821, %r304;
	@%p53 bra 	$L__BB6_121;
	cvt.u64.u32 	%rd15, %r2;
	shl.b32 	%r685, %r206, 2;
	mov.u32 	%r686, _ZZN3cub18CUB_300001_SM_10006detail10radix_sort31DeviceRadixSortSingleTileKernelINS1_5radix10policy_hubIjiyE10Policy1000ELNS0_9SortOrderE0EjiyNS1_21identity_decomposer_tEEEvPKT1_PSA_PKT2_PSE_T3_iiT4_E12temp_storage;
	add.s32 	%r687, %r686, %r685;
	st.shared.u32 	[%r687], %r840;
	shl.b32 	%r688, %r207, 2;
	add.s32 	%r689, %r686, %r688;
	st.shared.u32 	[%r689], %r839;
	shl.b32 	%r690, %r208, 2;
	add.s32 	%r691, %r686, %r690;
	st.shared.u32 	[%r691], %r838;
	shl.b32 	%r692, %r209, 2;
	add.s32 	%r693, %r686, %r692;
	st.shared.u32 	[%r693], %r837;
	shl.b32 	%r694, %r210, 2;
	add.s32 	%r695, %r686, %r694;
	st.shared.u32 	[%r695], %r836;
	shl.b32 	%r696, %r211, 2;
	add.s32 	%r697, %r686, %r696;
	st.shared.u32 	[%r697], %r835;
	shl.b32 	%r698, %r212, 2;
	add.s32 	%r699, %r686, %r698;
	st.shared.u32 	[%r699], %r834;
	shl.b32 	%r700, %r213, 2;
	add.s32 	%r701, %r686, %r700;
	st.shared.u32 	[%r701], %r833;
	shl.b32 	%r702, %r214, 2;
	add.s32 	%r703, %r686, %r702;
	st.shared.u32 	[%r703], %r832;
	shl.b32 	%r704, %r215, 2;
	add.s32 	%r705, %r686, %r704;
	st.shared.u32 	[%r705], %r831;
	shl.b32 	%r706, %r216, 2;
	add.s32 	%r707, %r686, %r706;
	st.shared.u32 	[%r707], %r830;
	shl.b32 	%r708, %r217, 2;
	add.s32 	%r709, %r686, %r708;
	st.shared.u32 	[%r709], %r829;
	shl.b32 	%r710, %r218, 2;
	add.s32 	%r711, %r686, %r710;
	st.shared.u32 	[%r711], %r828;
	shl.b32 	%r712, %r219, 2;
	add.s32 	%r713, %r686, %r712;
	st.shared.u32 	[%r713], %r827;
	shl.b32 	%r714, %r220, 2;
	add.s32 	%r715, %r686, %r714;
	st.shared.u32 	[%r715], %r826;
	shl.b32 	%r716, %r221, 2;
	add.s32 	%r717, %r686, %r716;
	st.shared.u32 	[%r717], %r825;
	shl.b32 	%r718, %r222, 2;
	add.s32 	%r719, %r686, %r718;
	st.shared.u32 	[%r719], %r824;
	shl.b32 	%r720, %r223, 2;
	add.s32 	%r721, %r686, %r720;
	st.shared.u32 	[%r721], %r823;
	shl.b32 	%r722, %r224, 2;
	add.s32 	%r723, %r686, %r722;
	st.shared.u32 	[%r723], %r822;
	bar.sync 	0;
	mad.lo.s32 	%r225, %r2, -72, %r103;
	ld.shared.u32 	%r226, [%r225];
	ld.shared.u32 	%r227, [%r225+1024];
	ld.shared.u32 	%r228, [%r225+2048];
	ld.shared.u32 	%r229, [%r225+3072];
	ld.shared.u32 	%r230, [%r225+4096];
	ld.shared.u32 	%r231, [%r225+5120];
	ld.shared.u32 	%r232, [%r225+6144];
	ld.shared.u32 	%r233, [%r225+7168];
	ld.shared.u32 	%r234, [%r225+8192];
	ld.shared.u32 	%r235, [%r225+9216];
	ld.shared.u32 	%r236, [%r225+10240];
	ld.shared.u32 	%r237, [%r225+11264];
	ld.shared.u32 	%r238, [%r225+12288];
	ld.shared.u32 	%r239, [%r225+13312];
	ld.shared.u32 	%r240, [%r225+14336];
	ld.shared.u32 	%r241, [%r225+15360];
	ld.shared.u32 	%r242, [%r225+16384];
	ld.shared.u32 	%r243, [%r225+17408];
	ld.shared.u32 	%r244, [%r225+18432];
	bar.sync 	0;
	st.shared.u32 	[%r687], %r859;
	st.shared.u32 	[%r689], %r858;
	st.shared.u32 	[%r691], %r857;
	st.shared.u32 	[%r693], %r856;
	st.shared.u32 	[%r695], %r855;
	st.shared.u32 	[%r697], %r854;
	st.shared.u32 	[%r699], %r853;
	st.shared.u32 	[%r701], %r852;
	st.shared.u32 	[%r703], %r851;
	st.shared.u32 	[%r705], %r850;
	st.shared.u32 	[%r707], %r849;
	st.shared.u32 	[%r709], %r848;
	st.shared.u32 	[%r711], %r847;
	st.shared.u32 	[%r713], %r846;
	st.shared.u32 	[%r715], %r845;
	st.shared.u32 	[%r717], %r844;
	st.shared.u32 	[%r719], %r843;
	st.shared.u32 	[%r721], %r842;
	st.shared.u32 	[%r723], %r841;
	bar.sync 	0;
	ld.shared.u32 	%r245, [%r225+1024];
	ld.shared.u32 	%r246, [%r225+2048];
	ld.shared.u32 	%r247, [%r225+3072];
	ld.shared.u32 	%r248, [%r225+4096];
	ld.shared.u32 	%r249, [%r225+5120];
	ld.shared.u32 	%r250, [%r225+6144];
	ld.shared.u32 	%r251, [%r225+7168];
	ld.shared.u32 	%r252, [%r225+8192];
	ld.shared.u32 	%r253, [%r225+9216];
	ld.shared.u32 	%r254, [%r225+10240];
	ld.shared.u32 	%r255, [%r225+11264];
	ld.shared.u32 	%r256, [%r225+12288];
	ld.shared.u32 	%r257, [%r225+13312];
	ld.shared.u32 	%r258, [%r225+14336];
	ld.shared.u32 	%r259, [%r225+15360];
	ld.shared.u32 	%r260, [%r225+16384];
	ld.shared.u32 	%r261, [%r225+17408];
	ld.shared.u32 	%r262, [%r225+18432];
	setp.gt.u64 	%p54, %rd2, %rd15;
	cvta.to.global.u64 	%rd16, %rd6;
	mul.wide.u32 	%rd17, %r2, 4;
	add.s64 	%rd4, %rd16, %rd17;
	cvta.to.global.u64 	%rd18, %rd8;
	add.s64 	%rd5, %rd18, %rd17;
	@%p54 bra 	$L__BB6_83;
	bra.uni 	$L__BB6_84;
$L__BB6_83:
	ld.shared.u32 	%r724, [%r225];
	st.global.u32 	[%rd4], %r226;
	st.global.u32 	[%rd5], %r724;
$L__BB6_84:
	add.s32 	%r725, %r2, 256;
	cvt.u64.u32 	%rd19, %r725;
	setp.le.u64 	%p55, %rd2, %rd19;
	@%p55 bra 	$L__BB6_86;
	st.global.u32 	[%rd4+1024], %r227;
	st.global.u32 	[%rd5+1024], %r245;
$L__BB6_86:
	add.s32 	%r726, %r2, 512;
	cvt.u64.u32 	%rd20, %r726;
	setp.le.u64 	%p56, %rd2, %rd20;
	@%p56 bra 	$L__BB6_88;
	st.global.u32 	[%rd4+2048], %r228;
	st.global.u32 	[%rd5+2048], %r246;
$L__BB6_88:
	add.s32 	%r727, %r2, 768;
	cvt.u64.u32 	%rd21, %r727;
	setp.le.u64 	%p57, %rd2, %rd21;
	@%p57 bra 	$L__BB6_90;
	st.global.u32 	[%rd4+3072], %r229;
	st.global.u32 	[%rd5+3072], %r247;
$L__BB6_90:
	or.b32  	%r728, %r2, 1024;
	cvt.u64.u32 	%rd22, %r728;
	setp.le.u64 	%p58, %rd2, %rd22;
	@%p58 bra 	$L__BB6_92;
	st.global.u32 	[%rd4+4096], %r230;
	st.global.u32 	[%rd5+4096], %r248;
$L__BB6_92:
	add.s32 	%r729, %r2, 1280;
	cvt.u64.u32 	%rd23, %r729;
	setp.le.u64 	%p59, %rd2, %rd23;
	@%p59 bra 	$L__BB6_94;
	st.global.u32 	[%rd4+5120], %r231;
	st.global.u32 	[%rd5+5120], %r249;
$L__BB6_94:
	add.s32 	%r730, %r2, 1536;
	cvt.u64.u32 	%rd24, %r730;
	setp.le.u64 	%p60, %rd2, %rd24;
	@%p60 bra 	$L__BB6_96;
	st.global.u32 	[%rd4+6144], %r232;
	st.global.u32 	[%rd5+6144], %r250;
$L__BB6_96:
	add.s32 	%r731, %r2, 1792;
	cvt.u64.u32 	%rd25, %r731;
	setp.le.u64 	%p61, %rd2, %rd25;
	@%p61 bra 	$L__BB6_98;
	st.global.u32 	[%rd4+7168], %r233;
	st.global.u32 	[%rd5+7168], %r251;
$L__BB6_98:
	or.b32  	%r732, %r2, 2048;
	cvt.u64.u32 	%rd26, %r732;
	setp.le.u64 	%p62, %rd2, %rd26;
	@%p62 bra 	$L__BB6_100;
	st.global.u32 	[%rd4+8192], %r234;
	st.global.u32 	[%rd5+8192], %r252;
$L__BB6_100:
	add.s32 	%r733, %r2, 2304;
	cvt.u64.u32 	%rd27, %r733;
	setp.le.u64 	%p63, %rd2, %rd27;
	@%p63 bra 	$L__BB6_102;
	st.global.u32 	[%rd4+9216], %r235;
	st.global.u32 	[%rd5+9216], %r253;
$L__BB6_102:
	add.s32 	%r734, %r2, 2560;
	cvt.u64.u32 	%rd28, %r734;
	setp.le.u64 	%p64, %rd2, %rd28;
	@%p64 bra 	$L__BB6_104;
	st.global.u32 	[%rd4+10240], %r236;
	st.global.u32 	[%rd5+10240], %r254;
$L__BB6_104:
	add.s32 	%r735, %r2, 2816;
	cvt.u64.u32 	%rd29, %r735;
	setp.le.u64 	%p65, %rd2, %rd29;
	@%p65 bra 	$L__BB6_106;
	st.global.u32 	[%rd4+11264], %r237;
	st.global.u32 	[%rd5+11264], %r255;
$L__BB6_106:
	or.b32  	%r736, %r2, 3072;
	cvt.u64.u32 	%rd30, %r736;
	setp.le.u64 	%p66, %rd2, %rd30;
	@%p66 bra 	$L__BB6_108;
	st.global.u32 	[%rd4+12288], %r238;
	st.global.u32 	[%rd5+12288], %r256;
$L__BB6_108:
	add.s32 	%r737, %r2, 3328;
	cvt.u64.u32 	%rd31, %r737;
	setp.le.u64 	%p67, %rd2, %rd31;
	@%p67 bra 	$L__BB6_110;
	st.global.u32 	[%rd4+13312], %r239;
	st.global.u32 	[%rd5+13312], %r257;
$L__BB6_110:
	add.s32 	%r738, %r2, 3584;
	cvt.u64.u32 	%rd32, %r738;
	setp.le.u64 	%p68, %rd2, %rd32;
	@%p68 bra 	$L__BB6_112;
	st.global.u32 	[%rd4+14336], %r240;
	st.global.u32 	[%rd5+14336], %r258;
$L__BB6_112:
	add.s32 	%r739, %r2, 3840;
	cvt.u64.u32 	%rd33, %r739;
	setp.le.u64 	%p69, %rd2, %rd33;
	@%p69 bra 	$L__BB6_114;
	st.global.u32 	[%rd4+15360], %r241;
	st.global.u32 	[%rd5+15360], %r259;
$L__BB6_114:
	or.b32  	%r740, %r2, 4096;
	cvt.u64.u32 	%rd34, %r740;
	setp.le.u64 	%p70, %rd2, %rd34;
	@%p70 bra 	$L__BB6_116;
	st.global.u32 	[%rd4+16384], %r242;
	st.global.u32 	[%rd5+16384], %r260;
$L__BB6_116:
	add.s32 	%r741, %r2, 4352;
	cvt.u64.u32 	%rd35, %r741;
	setp.le.u64 	%p71, %rd2, %rd35;
	@%p71 bra 	$L__BB6_118;
	st.global.u32 	[%rd4+17408], %r243;
	st.global.u32 	[%rd5+17408], %r261;
$L__BB6_118:
	add.s32 	%r742, %r2, 4608;
	cvt.u64.u32 	%rd36, %r742;
	setp.le.u64 	%p72, %rd2, %rd36;
	@%p72 bra 	$L__BB6_120;
	st.global.u32 	[%rd4+18432], %r244;
	st.global.u32 	[%rd5+18432], %r262;
$L__BB6_120:
	ret;
$L__BB6_121:
	shl.b32 	%r743, %r206, 2;
	mov.u32 	%r744, _ZZN3cub18CUB_300001_SM_10006detail10radix_sort31DeviceRadixSortSingleTileKernelINS1_5radix10policy_hubIjiyE10Policy1000ELNS0_9SortOrderE0EjiyNS1_21identity_decomposer_tEEEvPKT1_PSA_PKT2_PSE_T3_iiT4_E12temp_storage;
	add.s32 	%r745, %r744, %r743;
	st.shared.u32 	[%r745], %r840;
	shl.b32 	%r746, %r207, 2;
	add.s32 	%r747, %r744, %r746;
	st.shared.u32 	[%r747], %r839;
	shl.b32 	%r748, %r208, 2;
	add.s32 	%r749, %r744, %r748;
	st.shared.u32 	[%r749], %r838;
	shl.b32 	%r750, %r209, 2;
	add.s32 	%r751, %r744, %r750;
	st.shared.u32 	[%r751], %r837;
	shl.b32 	%r752, %r210, 2;
	add.s32 	%r753, %r744, %r752;
	st.shared.u32 	[%r753], %r836;
	shl.b32 	%r754, %r211, 2;
	add.s32 	%r755, %r744, %r754;
	st.shared.u32 	[%r755], %r835;
	shl.b32 	%r756, %r212, 2;
	add.s32 	%r757, %r744, %r756;
	st.shared.u32 	[%r757], %r834;
	shl.b32 	%r758, %r213, 2;
	add.s32 	%r759, %r744, %r758;
	st.shared.u32 	[%r759], %r833;
	shl.b32 	%r760, %r214, 2;
	add.s32 	%r761, %r744, %r760;
	st.shared.u32 	[%r761], %r832;
	shl.b32 	%r762, %r215, 2;
	add.s32 	%r763, %r744, %r762;
	st.shared.u32 	[%r763], %r831;
	shl.b32 	%r764, %r216, 2;
	add.s32 	%r765, %r744, %r764;
	st.shared.u32 	[%r765], %r830;
	shl.b32 	%r766, %r217, 2;
	add.s32 	%r767, %r744, %r766;
	st.shared.u32 	[%r767], %r829;
	shl.b32 	%r768, %r218, 2;
	add.s32 	%r769, %r744, %r768;
	st.shared.u32 	[%r769], %r828;
	shl.b32 	%r770, %r219, 2;
	add.s32 	%r771, %r744, %r770;
	st.shared.u32 	[%r771], %r827;
	shl.b32 	%r772, %r220, 2;
	add.s32 	%r773, %r744, %r772;
	st.shared.u32 	[%r773], %r826;
	shl.b32 	%r774, %r221, 2;
	add.s32 	%r775, %r744, %r774;
	st.shared.u32 	[%r775], %r825;
	shl.b32 	%r776, %r222, 2;
	add.s32 	%r777, %r744, %r776;
	st.shared.u32 	[%r777], %r824;
	shl.b32 	%r778, %r223, 2;
	add.s32 	%r779, %r744, %r778;
	st.shared.u32 	[%r779], %r823;
	shl.b32 	%r780, %r224, 2;
	add.s32 	%r781, %r744, %r780;
	st.shared.u32 	[%r781], %r822;
	bar.sync 	0;
	ld.shared.u32 	%r840, [%r103];
	ld.shared.u32 	%r839, [%r103+4];
	ld.shared.u32 	%r838, [%r103+8];
	ld.shared.u32 	%r837, [%r103+12];
	ld.shared.u32 	%r836, [%r103+16];
	ld.shared.u32 	%r835, [%r103+20];
	ld.shared.u32 	%r834, [%r103+24];
	ld.shared.u32 	%r833, [%r103+28];
	ld.shared.u32 	%r832, [%r103+32];
	ld.shared.u32 	%r831, [%r103+36];
	ld.shared.u32 	%r830, [%r103+40];
	ld.shared.u32 	%r829, [%r103+44];
	ld.shared.u32 	%r828, [%r103+48];
	ld.shared.u32 	%r827, [%r103+52];
	ld.shared.u32 	%r826, [%r103+56];
	ld.shared.u32 	%r825, [%r103+60];
	ld.shared.u32 	%r824, [%r103+64];
	ld.shared.u32 	%r823, [%r103+68];
	ld.shared.u32 	%r822, [%r103+72];
	bar.sync 	0;
	st.shared.u32 	[%r745], %r859;
	st.shared.u32 	[%r747], %r858;
	st.shared.u32 	[%r749], %r857;
	st.shared.u32 	[%r751], %r856;
	st.shared.u32 	[%r753], %r855;
	st.shared.u32 	[%r755], %r854;
	st.shared.u32 	[%r757], %r853;
	st.shared.u32 	[%r759], %r852;
	st.shared.u32 	[%r761], %r851;
	st.shared.u32 	[%r763], %r850;
	st.shared.u32 	[%r765], %r849;
	st.shared.u32 	[%r767], %r848;
	st.shared.u32 	[%r769], %r847;
	st.shared.u32 	[%r771], %r846;
	st.shared.u32 	[%r773], %r845;
	st.shared.u32 	[%r775], %r844;
	st.shared.u32 	[%r777], %r843;
	st.shared.u32 	[%r779], %r842;
	st.shared.u32 	[%r781], %r841;
	bar.sync 	0;
	ld.shared.u32 	%r859, [%r103];
	ld.shared.u32 	%r858, [%r103+4];
	ld.shared.u32 	%r857, [%r103+8];
	ld.shared.u32 	%r856, [%r103+12];
	ld.shared.u32 	%r855, [%r103+16];
	ld.shared.u32 	%r854, [%r103+20];
	ld.shared.u32 	%r853, [%r103+24];
	ld.shared.u32 	%r852, [%r103+28];
	ld.shared.u32 	%r851, [%r103+32];
	ld.shared.u32 	%r850, [%r103+36];
	ld.shared.u32 	%r849, [%r103+40];
	ld.shared.u32 	%r848, [%r103+44];
	ld.shared.u32 	%r847, [%r103+48];
	ld.shared.u32 	%r846, [%r103+52];
	ld.shared.u32 	%r845, [%r103+56];
	ld.shared.u32 	%r844, [%r103+60];
	ld.shared.u32 	%r843, [%r103+64];
	ld.shared.u32 	%r842, [%r103+68];
	ld.shared.u32 	%r841, [%r103+72];
	bar.sync 	0;
	add.s32 	%r821, %r821, 6;
	add.s32 	%r820, %r820, -6;
	bra.uni 	$L__BB6_77;

}
	// .globl	_ZN3cub18CUB_300001_SM_10006detail10radix_sort30DeviceRadixSortHistogramKernelINS1_5radix10policy_hubIjiyE10Policy1000ELNS0_9SortOrderE0EjyNS1_21identity_decomposer_tEEEvPT2_PKT1_SA_iiT3_
.visible .entry _ZN3cub18CUB_300001_SM_10006detail10radix_sort30DeviceRadixSortHistogramKernelINS1_5radix10policy_hubIjiyE10Policy1000ELNS0_9SortOrderE0EjyNS1_21identity_decomposer_tEEEvPT2_PKT1_SA_iiT3_(
	.param .u64 .ptr .align 1 _ZN3cub18CUB_300001_SM_10006detail10radix_sort30DeviceRadixSortHistogramKernelINS1_5radix10policy_hubIjiyE10Policy1000ELNS0_9SortOrderE0EjyNS1_21identity_decomposer_tEEEvPT2_PKT1_SA_iiT3__param_0,
	.param .u64 .ptr .align 1 _ZN3cub18CUB_300001_SM_10006detail10radix_sort30DeviceRadixSortHistogramKernelINS1_5radix10policy_hubIjiyE10Policy1000ELNS0_9SortOrderE0EjyNS1_21identity_decomposer_tEEEvPT2_PKT1_SA_iiT3__param_1,
	.param .u64 _ZN3cub18CUB_300001_SM_10006detail10radix_sort30DeviceRadixSortHistogramKernelINS1_5radix10policy_hubIjiyE10Policy1000ELNS0_9SortOrderE0EjyNS1_21identity_decomposer_tEEEvPT2_PKT1_SA_iiT3__param_2,
	.param .u32 _ZN3cub18CUB_300001_SM_10006detail10radix_sort30DeviceRadixSortHistogramKernelINS1_5radix10policy_hubIjiyE10Policy1000ELNS0_9SortOrderE0EjyNS1_21identity_decomposer_tEEEvPT2_PKT1_SA_iiT3__param_3,
	.param .u32 _ZN3cub18CUB_300001_SM_10006detail10radix_sort30DeviceRadixSortHistogramKernelINS1_5radix10policy_hubIjiyE10Policy1000ELNS0_9SortOrderE0EjyNS1_21identity_decomposer_tEEEvPT2_PKT1_SA_iiT3__param_4,
	.param .align 1 .b8 _ZN3cub18CUB_300001_SM_10006detail10radix_sort30DeviceRadixSortHistogramKernelINS1_5radix10policy_hubIjiyE10Policy1000ELNS0_9SortOrderE0EjyNS1_21identity_decomposer_tEEEvPT2_PKT1_SA_iiT3__param_5[1]
)
.maxntid 128
{
	.reg .pred 	%p<91>;
	.reg .b32 	%r<470>;
	.reg .b64 	%rd<137>;
	// demoted variable
	.shared .align 4 .b8 _ZZN3cub18CUB_300001_SM_10006detail10radix_sort30DeviceRadixSortHistogramKernelINS1_5radix10policy_hubIjiyE10Policy1000ELNS0_9SortOrderE0EjyNS1_21identity_decomposer_tEEEvPT2_PKT1_SA_iiT3_E12temp_storage[4096];
	ld.param.u64 	%rd18, [_ZN3cub18CUB_300001_SM_10006detail10radix_sort30DeviceRadixSortHistogramKernelINS1_5radix10policy_hubIjiyE10Policy1000ELNS0_9SortOrderE0EjyNS1_21identity_decomposer_tEEEvPT2_PKT1_SA_iiT3__param_0];
	ld.param.u64 	%rd19, [_ZN3cub18CUB_300001_SM_10006detail10radix_sort30DeviceRadixSortHistogramKernelINS1_5radix10policy_hubIjiyE10Policy1000ELNS0_9SortOrderE0EjyNS1_21identity_decomposer_tEEEvPT2_PKT1_SA_iiT3__param_1];
	ld.param.u64 	%rd17, [_ZN3cub18CUB_300001_SM_10006detail10radix_sort30DeviceRadixSortHistogramKernelINS1_5radix10policy_hubIjiyE10Policy1000ELNS0_9SortOrderE0EjyNS1_21identity_decomposer_tEEEvPT2_PKT1_SA_iiT3__param_2];
	ld.param.u32 	%r158, [_ZN3cub18CUB_300001_SM_10006detail10radix_sort30DeviceRadixSortHistogramKernelINS1_5radix10policy_hubIjiyE10Policy1000ELNS0_9SortOrderE0EjyNS1_21identity_decomposer_tEEEvPT2_PKT1_SA_iiT3__param_3];
	ld.param.u32 	%r159, [_ZN3cub18CUB_300001_SM_10006detail10radix_sort30DeviceRadixSortHistogramKernelINS1_5radix10policy_hubIjiyE10Policy1000ELNS0_9SortOrderE0EjyNS1_21identity_decomposer_tEEEvPT2_PKT1_SA_iiT3__param_4];
	cvta.to.global.u64 	%rd1, %rd19;
	cvta.to.global.u64 	%rd2, %rd18;
	setp.eq.s64 	%p2, %rd17, 0;
	@%p2 bra 	$L__BB7_153;
	sub.s32 	%r160, %r159, %r158;
	add.s32 	%r161, %r160, 7;
	shr.s32 	%r162, %r161, 31;
	shr.u32 	%r163, %r162, 29;
	add.s32 	%r164, %r161, %r163;
	shr.s32 	%r165, %r164, 3;
	mov.u32 	%r166, %tid.x;
	setp.gt.u32 	%p3, %r166, 255;
	setp.lt.s32 	%p4, %r161, 8;
	mov.u32 	%r167, %ctaid.x;
	shl.b32 	%r168, %r167, 11;
	cvt.u64.u32 	%rd3, %r168;
	mov.u32 	%r169, %nctaid.x;
	shl.b32 	%r170, %r169, 11;
	cvt.u64.u32 	%rd4, %r170;
	add.s32 	%r1, %r165, -1;
	and.b32  	%r2, %r165, 15;
	and.b32  	%r3, %r165, 7;
	add.s32 	%r4, %r3, -1;
	and.b32  	%r5, %r165, 3;
	or.pred  	%p1, %p3, %p4;
	shl.b32 	%r171, %r166, 2;
	mov.u32 	%r172, _ZZN3cub18CUB_300001_SM_10006detail10radix_sort30DeviceRadixSortHistogramKernelINS1_5radix10policy_hubIjiyE10Policy1000ELNS0_9SortOrderE0EjyNS1_21identity_decomposer_tEEEvPT2_PKT1_SA_iiT3_E12temp_storage;
	add.s32 	%r6, %r172, %r171;
	and.b32  	%r7, %r165, 268435440;
	cvt.u64.u32 	%rd5, %r166;
	add.s32 	%r8, %r166, 128;
	add.s32 	%r9, %r166, 256;
	add.s32 	%r10, %r166, 384;
	add.s32 	%r11, %r166, 512;
	add.s32 	%r12, %r166, 640;
	add.s32 	%r13, %r166, 768;
	add.s32 	%r14, %r166, 1280;
	add.s32 	%r15, %r166, 1920;
	and.b32  	%r16, %r165, 268435448;
	and.b32  	%r17, %r165, 1;
	neg.s32 	%r18, %r7;
	add.s32 	%r19, %r6, 8192;
	add.s64 	%rd21, %rd17, -1;
	shr.u64 	%rd22, %rd21, 30;
	add.s64 	%rd23, %rd22, 1;
	min.u64 	%rd6, %rd23, %rd17;
	mov.b64 	%rd135, 0;
$L__BB7_2:
	@%p1 bra 	$L__BB7_30;
	setp.lt.u32 	%p5, %r1, 15;
	mov.b32 	%r423, 0;
	@%p5 bra 	$L__BB7_6;
	mov.u32 	%r420, %r19;
	mov.u32 	%r421, %r18;
$L__BB7_5:
	.pragma "nounroll";
	mov.b32 	%r174, 0;
	st.shared.u32 	[%r420+-8192], %r174;
	st.shared.u32 	[%r420+-7168], %r174;
	st.shared.u32 	[%r420+-6144], %r174;
	st.shared.u32 	[%r420+-5120], %r174;
	st.shared.u32 	[%r420+-4096], %r174;
	st.shared.u32 	[%r420+-3072], %r174;
	st.shared.u32 	[%r420+-2048], %r174;
	st.shared.u32 	[%r420+-1024], %r174;
	st.shared.u32 	[%r420], %r174;
	st.shared.u32 	[%r420+1024], %r174;
	st.shared.u32 	[%r420+2048], %r174;
	st.shared.u32 	[%r420+3072], %r174;
	st.shared.u32 	[%r420+4096], %r174;
	st.shared.u32 	[%r420+5120], %r174;
	st.shared.u32 	[%r420+6144], %r174;
	st.shared.u32 	[%r420+7168], %r174;
	add.s32 	%r421, %r421, 16;
	add.s32 	%r420, %r420, 16384;
	setp.ne.s32 	%p6, %r421, 0;
	mov.u32 	%r423, %r7;
	@%p6 bra 	$L__BB7_5;
$L__BB7_6:
	add.s32 	%r25, %r2, -1;
	setp.eq.s32 	%p7, %r2, 0;
	@%p7 bra 	$L__BB7_16;
	setp.lt.u32 	%p8, %r25, 7;
	@%p8 bra 	$L__BB7_9;
	shl.b32 	%r175, %r423, 10;
	add.s32 	%r176, %r6, %r175;
	mov.b32 	%r177, 0;
	st.shared.u32 	[%r176], %r177;
	st.shared.u32 	[%r176+1024], %r177;
	st.shared.u32 	[%r176+2048], %r177;
	st.shared.u32 	[%r176+3072], %r177;
	st.shared.u32 	[%r176+4096], %r177;
	st.shared.u32 	[%r176+5120], %r177;
	st.shared.u32 	[%r176+6144], %r177;
	st.shared.u32 	[%r176+7168], %r177;
	add.s32 	%r423, %r423, 8;
$L__BB7_9:
	setp.eq.s32 	%p9, %r3, 0;
	@%p9 bra 	$L__BB7_16;
	setp.lt.u32 	%p10, %r4, 3;
	@%p10 bra 	$L__BB7_12;
	shl.b32 	%r178, %r423, 10;
	add.s32 	%r179, %r6, %r178;
	mov.b32 	%r180, 0;
	st.shared.u32 	[%r179], %r180;
	st.shared.u32 	[%r179+1024], %r180;
	st.shared.u32 	[%r179+2048], %r180;
	st.shared.u32 	[%r179+3072], %r180;
	add.s32 	%r423, %r423, 4;
$L__BB7_12:
	setp.eq.s32 	%p11, %r5, 0;
	@%p11 bra 	$L__BB7_16;
	setp.eq.s32 	%p12, %r5, 1;
	shl.b32 	%r181, %r423, 10;
	add.s32 	%r30, %r6, %r181;
	mov.b32 	%r182, 0;
	st.shared.u32 	[%r30], %r182;
	@%p12 bra 	$L__BB7_16;
	setp.eq.s32 	%p13, %r5, 2;
	mov.b32 	%r183, 0;
	st.shared.u32 	[%r30+1024], %r183;
	@%p13 bra 	$L__BB7_16;
	mov.b32 	%r184, 0;
	st.shared.u32 	[%r30+2048], %r184;
$L__BB7_16:
	cvt.u32.u64 	%r185, %rd5;
	setp.gt.u32 	%p14, %r185, 127;
	@%p14 bra 	$L__BB7_30;
	setp.lt.u32 	%p15, %r1, 15;
	mov.b32 	%r427, 0;
	@%p15 bra 	$L__BB7_20;
	mov.b32 	%r425, 0;
$L__BB7_19:
	.pragma "nounroll";
	shl.b32 	%r188, %r425, 10;
	add.s32 	%r189, %r6, %r188;
	mov.b32 	%r190, 0;
	st.shared.u32 	[%r189+512], %r190;
	st.shared.u32 	[%r189+1536], %r190;
	st.shared.u32 	[%r189+2560], %r190;
	st.shared.u32 	[%r189+3584], %r190;
	st.shared.u32 	[%r189+4608], %r190;
	st.shared.u32 	[%r189+5632], %r190;
	st.shared.u32 	[%r189+6656], %r190;
	st.shared.u32 	[%r189+7680], %r190;
	st.shared.u32 	[%r189+8704], %r190;
	st.shared.u32 	[%r189+9728], %r190;
	st.shared.u32 	[%r189+10752], %r190;
	st.shared.u32 	[%r189+11776], %r190;
	st.shared.u32 	[%r189+12800], %r190;
	st.shared.u32 	[%r189+13824], %r190;
	st.shared.u32 	[%r189+14848], %r190;
	st.shared.u32 	[%r189+15872], %r190;
	add.s32 	%r425, %r425, 16;
	setp.ne.s32 	%p16, %r425, %r7;
	mov.u32 	%r427, %r7;
	@%p16 bra 	$L__BB7_19;
$L__BB7_20:
	setp.eq.s32 	%p17, %r2, 0;
	@%p17 bra 	$L__BB7_30;
	setp.lt.u32 	%p18, %r25, 7;
	@%p18 bra 	$L__BB7_23;
	shl.b32 	%r191, %r427, 10;
	add.s32 	%r192, %r6, %r191;
	mov.b32 	%r193, 0;
	st.shared.u32 	[%r192+512], %r193;
	st.shared.u32 	[%r192+1536], %r193;
	st.shared.u32 	[%r192+2560], %r193;
	st.shared.u32 	[%r192+3584], %r193;
	st.shared.u32 	[%r192+4608], %r193;
	st.shared.u32 	[%r192+5632], %r193;
	st.shared.u32 	[%r192+6656], %r193;
	st.shared.u32 	[%r192+7680], %r193;
	add.s32 	%r427, %r427, 8;
$L__BB7_23:
	setp.eq.s32 	%p19, %r3, 0;
	@%p19 bra 	$L__BB7_30;
	setp.lt.u32 	%p20, %r4, 3;
	@%p20 bra 	$L__BB7_26;
	shl.b32 	%r194, %r427, 10;
	add.s32 	%r195, %r6, %r194;
	mov.b32 	%r196, 0;
	st.shared.u32 	[%r195+512], %r196;
	st.shared.u32 	[%r195+1536], %r196;
	st.shared.u32 	[%r195+2560], %r196;
	st.shared.u32 	[%r195+3584], %r196;
	add.s32 	%r427, %r427, 4;
$L__BB7_26:
	setp.eq.s32 	%p21, %r5, 0;
	@%p21 bra 	$L__BB7_30;
	setp.eq.s32 	%p22, %r5, 1;
	shl.b32 	%r197, %r427, 10;
	add.s32 	%r38, %r6, %r197;
	mov.b32 	%r198, 0;
	st.shared.u32 	[%r38+512], %r198;
	@%p22 bra 	$L__BB7_30;
	setp.eq.s32 	%p23, %r5, 2;
	mov.b32 	%r199, 0;
	st.shared.u32 	[%r38+1536], %r199;
	@%p23 bra 	$L__BB7_30;
	mov.b32 	%r200, 0;
	st.shared.u32 	[%r38+2560], %r200;
$L__BB7_30:
	bar.sync 	0;
	bar.sync 	0;
	shl.b64 	%rd8, %rd135, 30;
	sub.s64 	%rd24, %rd17, %rd8;
	min.u64 	%rd9, %rd24, 1073741824;
	setp.le.u64 	%p24, %rd9, %rd3;
	@%p24 bra 	$L__BB7_70;
	mov.u64 	%rd136, %rd3;
$L__BB7_32:
	add.s64 	%rd11, %rd136, %rd8;
	sub.s64 	%rd12, %rd17, %rd11;
	setp.lt.u64 	%p25, %rd12, 2048;
	@%p25 bra 	$L__BB7_34;
	add.s64 	%rd27, %rd11, %rd5;
	shl.b64 	%rd28, %rd27, 2;
	add.s64 	%rd29, %rd1, %rd28;
	ld.global.u32 	%r459, [%rd29];
	ld.global.u32 	%r458, [%rd29+512];
	ld.global.u32 	%r457, [%rd29+1024];
	ld.global.u32 	%r456, [%rd29+1536];
	ld.global.u32 	%r455, [%rd29+2048];
	ld.global.u32 	%r454, [%rd29+2560];
	ld.global.u32 	%r453, [%rd29+3072];
	ld.global.u32 	%r452, [%rd29+3584];
	ld.global.u32 	%r451, [%rd29+4096];
	ld.global.u32 	%r450, [%rd29+4608];
	ld.global.u32 	%r449, [%rd29+5120];
	ld.global.u32 	%r448, [%rd29+5632];
	ld.global.u32 	%r447, [%rd29+6144];
	ld.global.u32 	%r446, [%rd29+6656];
	ld.global.u32 	%r445, [%rd29+7168];
	ld.global.u32 	%r444, [%rd29+7680];
	bra.uni 	$L__BB7_66;
$L__BB7_34:
	cvt.u32.u64 	%r202, %rd5;
	cvt.u32.u64 	%r55, %rd12;
	setp.ge.s32 	%p26, %r202, %r55;
	add.s64 	%rd25, %rd11, %rd5;
	shl.b64 	%rd26, %rd25, 2;
	add.s64 	%rd13, %rd1, %rd26;
	mov.b32 	%r459, -1;
	@%p26 bra 	$L__BB7_36;
	ld.global.u32 	%r459, [%rd13];
$L__BB7_36:
	setp.ge.s32 	%p27, %r8, %r55;
	mov.b32 	%r458, -1;
	@%p27 bra 	$L__BB7_38;
	ld.global.u32 	%r458, [%rd13+512];
$L__BB7_38:
	setp.ge.s32 	%p28, %r9, %r55;
	mov.b32 	%r457, -1;
	@%p28 bra 	$L__BB7_40;
	ld.global.u32 	%r457, [%rd13+1024];
$L__BB7_40:
	setp.ge.s32 	%p29, %r10, %r55;
	mov.b32 	%r456, -1;
	@%p29 bra 	$L__BB7_42;
	ld.global.u32 	%r456, [%rd13+1536];
$L__BB7_42:
	setp.ge.s32 	%p30, %r11, %r55;
	mov.b32 	%r455, -1;
	@%p30 bra 	$L__BB7_44;
	ld.global.u32 	%r455, [%rd13+2048];
$L__BB7_44:
	setp.ge.s32 	%p31, %r12, %r55;
	mov.b32 	%r454, -1;
	@%p31 bra 	$L__BB7_46;
	ld.global.u32 	%r454, [%rd13+2560];
$L__BB7_46:
	setp.ge.s32 	%p32, %r13, %r55;
	mov.b32 	%r453, -1;
	@%p32 bra 	$L__BB7_48;
	ld.global.u32 	%r453, [%rd13+3072];
$L__BB7_48:
	mov.u32 	%r210, %tid.x;
	add.s32 	%r211, %r210, 896;
	setp.ge.s32 	%p33, %r211, %r55;
	mov.b32 	%r452, -1;
	@%p33 bra 	$L__BB7_50;
	ld.global.u32 	%r452, [%rd13+3584];
$L__BB7_50:
	or.b32  	%r214, %r210, 1024;
	setp.ge.s32 	%p34, %r214, %r55;
	mov.b32 	%r451, -1;
	@%p34 bra 	$L__BB7_52;
	ld.global.u32 	%r451, [%rd13+4096];
$L__BB7_52:
	add.s32 	%r217, %r210, 1152;
	setp.ge.s32 	%p35, %r217, %r55;
	mov.b32 	%r450, -1;
	@%p35 bra 	$L__BB7_54;
	ld.global.u32 	%r450, [%rd13+4608];
$L__BB7_54:
	setp.ge.s32 	%p36, %r14, %r55;
	mov.b32 	%r449, -1;
	@%p36 bra 	$L__BB7_56;
	ld.global.u32 	%r449, [%rd13+5120];
$L__BB7_56:
	add.s32 	%r221, %r210, 1408;
	setp.ge.s32 	%p37, %r221, %r55;
	mov.b32 	%r448, -1;
	@%p37 bra 	$L__BB7_58;
	ld.global.u32 	%r448, [%rd13+5632];
$L__BB7_58:
	add.s32 	%r224, %r210, 1536;
	setp.ge.s32 	%p38, %r224, %r55;
	mov.b32 	%r447, -1;
	@%p38 bra 	$L__BB7_60;
	ld.global.u32 	%r447, [%rd13+6144];
$L__BB7_60:
	add.s32 	%r227, %r210, 1664;
	setp.ge.s32 	%p39, %r227, %r55;
	mov.b32 	%r446, -1;
	@%p39 bra 	$L__BB7_62;
	ld.global.u32 	%r446, [%rd13+6656];
$L__BB7_62:
	add.s32 	%r230, %r210, 1792;
	setp.ge.s32 	%p40, %r230, %r55;
	mov.b32 	%r445, -1;
	@%p40 bra 	$L__BB7_64;
	ld.global.u32 	%r445, [%rd13+7168];
$L__BB7_64:
	setp.ge.s32 	%p41, %r15, %r55;
	mov.b32 	%r444, -1;
	@%p41 bra 	$L__BB7_66;
	ld.global.u32 	%r444, [%rd13+7680];
$L__BB7_66:
	setp.le.s32 	%p42, %r159, %r158;
	@%p42 bra 	$L__BB7_69;
	mov.b32 	%r460, 0;
	mov.u32 	%r461, %r158;
$L__BB7_68:
	sub.s32 	%r233, %r159, %r461;
	shl.b32 	%r234, %r460, 10;
	mov.u32 	%r235, _ZZN3cub18CUB_300001_SM_10006detail10radix_sort30DeviceRadixSortHistogramKernelINS1_5radix10policy_hubIjiyE10Policy1000ELNS0_9SortOrderE0EjyNS1_21identity_decomposer_tEEEvPT2_PKT1_SA_iiT3_E12temp_storage;
	add.s32 	%r236, %r235, %r234;
	min.s32 	%r237, %r233, 8;
	mov.b32 	%r238, -1;
	shl.b32 	%r239, %r238, %r237;
	not.b32 	%r240, %r239;
	shr.u32 	%r241, %r459, %r461;
	and.b32  	%r242, %r241, %r240;
	shl.b32 	%r243, %r242, 2;
	add.s32 	%r244, %r236, %r243;
	atom.shared.add.u32 	%r245, [%r244], 1;
	shr.u32 	%r246, %r458, %r461;
	and.b32  	%r247, %r246, %r240;
	shl.b32 	%r248, %r247, 2;
	add.s32 	%r249, %r236, %r248;
	atom.shared.add.u32 	%r250, [%r249], 1;
	shr.u32 	%r251, %r457, %r461;
	and.b32  	%r252, %r251, %r240;
	shl.b32 	%r253, %r252, 2;
	add.s32 	%r254, %r236, %r253;
	atom.shared.add.u32 	%r255, [%r254], 1;
	shr.u32 	%r256, %r456, %r461;
	and.b32  	%r257, %r256, %r240;
	shl.b32 	%r258, %r257, 2;
	add.s32 	%r259, %r236, %r258;
	atom.shared.add.u32 	%r260, [%r259], 1;
	shr.u32 	%r261, %r455, %r461;
	and.b32  	%r262, %r261, %r240;
	shl.b32 	%r263, %r262, 2;
	add.s32 	%r264, %r236, %r263;
	atom.shared.add.u32 	%r265, [%r264], 1;
	shr.u32 	%r266, %r454, %r461;
	and.b32  	%r267, %r266, %r240;
	shl.b32 	%r268, %r267, 2;
	add.s32 	%r269, %r236, %r268;
	atom.shared.add.u32 	%r270, [%r269], 1;
	shr.u32 	%r271, %r453, %r461;
	and.b32  	%r272, %r271, %r240;
	shl.b32 	%r273, %r272, 2;
	add.s32 	%r274, %r236, %r273;
	atom.shared.add.u32 	%r275, [%r274], 1;
	shr.u32 	%r276, %r452, %r461;
	and.b32  	%r277, %r276, %r240;
	shl.b32 	%r278, %r277, 2;
	add.s32 	%r279, %r236, %r278;
	atom.shared.add.u32 	%r280, [%r279], 1;
	shr.u32 	%r281, %r451, %r461;
	and.b32  	%r282, %r281, %r240;
	shl.b32 	%r283, %r282, 2;
	add.s32 	%r284, %r236, %r283;
	atom.shared.add.u32 	%r285, [%r284], 1;
	shr.u32 	%r286, %r450, %r461;
	and.b32  	%r287, %r286, %r240;
	shl.b32 	%r288, %r287, 2;
	add.s32 	%r289, %r236, %r288;
	atom.shared.add.u32 	%r290, [%r289], 1;
	shr.u32 	%r291, %r449, %r461;
	and.b32  	%r292, %r291, %r240;
	shl.b32 	%r293, %r292, 2;
	add.s32 	%r294, %r236, %r293;
	atom.shared.add.u32 	%r295, [%r294], 1;
	shr.u32 	%r296, %r448, %r461;
	and.b32  	%r297, %r296, %r240;
	shl.b32 	%r298, %r297, 2;
	add.s32 	%r299, %r236, %r298;
	atom.shared.add.u32 	%r300, [%r299], 1;
	shr.u32 	%r301, %r447, %r461;
	and.b32  	%r302, %r301, %r240;
	shl.b32 	%r303, %r302, 2;
	add.s32 	%r304, %r236, %r303;
	atom.shared.add.u32 	%r305, [%r304], 1;
	shr.u32 	%r306, %r446, %r461;
	and.b32  	%r307, %r306, %r240;
	shl.b32 	%r308, %r307, 2;
	add.s32 	%r309, %r236, %r308;
	atom.shared.add.u32 	%r310, [%r309], 1;
	shr.u32 	%r311, %r445, %r461;
	and.b32  	%r312, %r311, %r240;
	shl.b32 	%r313, %r312, 2;
	add.s32 	%r314, %r236, %r313;
	atom.shared.add.u32 	%r315, [%r314], 1;
	shr.u32 	%r316, %r444, %r461;
	and.b32  	%r317, %r316, %r240;
	shl.b32 	%r318, %r317, 2;
	add.s32 	%r319, %r236, %r318;
	atom.shared.add.u32 	%r320, [%r319], 1;
	add.s32 	%r461, %r461, 8;
	add.s32 	%r460, %r460, 1;
	setp.lt.s32 	%p43, %r461, %r159;
	@%p43 bra 	$L__BB7_68;
$L__BB7_69:
	add.s64 	%rd136, %rd136, %rd4;
	setp.lt.u64 	%p44, %rd136, %rd9;
	@%p44 bra 	$L__BB7_32;
$L__BB7_70:
	bar.sync 	0;
	@%p1 bra 	$L__BB7_152;
	setp.lt.u32 	%p45, %r1, 7;
	mov.b32 	%r464, 0;
	@%p45 bra 	$L__BB7_90;
	mov.b32 	%r462, 0;
$L__BB7_73:
	.pragma "nounroll";
	shl.b32 	%r323, %r462, 10;
	add.s32 	%r108, %r6, %r323;
	ld.shared.u32 	%r109, [%r108];
	setp.eq.s32 	%p46, %r109, 0;
	@%p46 bra 	$L__BB7_75;
	cvt.u32.u64 	%r324, %rd5;
	shl.b32 	%r325, %r462, 8;
	add.s32 	%r326, %r325, %r324;
	mul.wide.u32 	%rd30, %r326, 8;
	add.s64 	%rd31, %rd2, %rd30;
	cvt.u64.u32 	%rd32, %r109;
	atom.global.add.u64 	%rd33, [%rd31], %rd32;
$L__BB7_75:
	ld.shared.u32 	%r110, [%r108+1024];
	setp.eq.s32 	%p47, %r110, 0;
	@%p47 bra 	$L__BB7_77;
	cvt.u32.u64 	%r327, %rd5;
	shl.b32 	%r328, %r462, 8;
	add.s32 	%r329, %r328, %r327;
	add.s32 	%r330, %r329, 256;
	mul.wide.u32 	%rd34, %r330, 8;
	add.s64 	%rd35, %rd2, %rd34;
	cvt.u64.u32 	%rd36, %r110;
	atom.global.add.u64 	%rd37, [%rd35], %rd36;
$L__BB7_77:
	ld.shared.u32 	%r111, [%r108+2048];
	setp.eq.s32 	%p48, %r111, 0;
	@%p48 bra 	$L__BB7_79;
	cvt.u32.u64 	%r331, %rd5;
	shl.b32 	%r332, %r462, 8;
	add.s32 	%r333, %r332, %r331;
	add.s32 	%r334, %r333, 512;
	mul.wide.u32 	%rd38, %r334, 8;
	add.s64 	%rd39, %rd2, %rd38;
	cvt.u64.u32 	%rd40, %r111;
	atom.global.add.u64 	%rd41, [%rd39], %rd40;
$L__BB7_79:
	ld.shared.u32 	%r112, [%r108+3072];
	setp.eq.s32 	%p49, %r112, 0;
	@%p49 bra 	$L__BB7_81;
	cvt.u32.u64 	%r335, %rd5;
	shl.b32 	%r336, %r462, 8;
	add.s32 	%r337, %r336, %r335;
	add.s32 	%r338, %r337, 768;
	mul.wide.u32 	%rd42, %r338, 8;
	add.s64 	%rd43, %rd2, %rd42;
	cvt.u64.u32 	%rd44, %r112;
	atom.global.add.u64 	%rd45, [%rd43], %rd44;
$L__BB7_81:
	ld.shared.u32 	%r113, [%r108+4096];
	setp.eq.s32 	%p50, %r113, 0;
	@%p50 bra 	$L__BB7_83;
	cvt.u32.u64 	%r339, %rd5;
	shl.b32 	%r340, %r462, 8;
	add.s32 	%r341, %r340, %r339;
	add.s32 	%r342, %r341, 1024;
	mul.wide.u32 	%rd46, %r342, 8;
	add.s64 	%rd47, %rd2, %rd46;
	cvt.u64.u32 	%rd48, %r113;
	atom.global.add.u64 	%rd49, [%rd47], %rd48;
$L__BB7_83:
	ld.shared.u32 	%r114, [%r108+5120];
	setp.eq.s32 	%p51, %r114, 0;
	@%p51 bra 	$L__BB7_85;
	cvt.u32.u64 	%r343, %rd5;
	shl.b32 	%r344, %r462, 8;
	add.s32 	%r345, %r344, %r343;
	add.s32 	%r346, %r345, 1280;
	mul.wide.u32 	%rd50, %r346, 8;
	add.s64 	%rd51, %rd2, %rd50;
	cvt.u64.u32 	%rd52, %r114;
	atom.global.add.u64 	%rd53, [%rd51], %rd52;
$L__BB7_85:
	ld.shared.u32 	%r115, [%r108+6144];
	setp.eq.s32 	%p52, %r115, 0;
	@%p52 bra 	$L__BB7_87;
	cvt.u32.u64 	%r347, %rd5;
	shl.b32 	%r348, %r462, 8;
	add.s32 	%r349, %r348, %r347;
	add.s32 	%r350, %r349, 1536;
	mul.wide.u32 	%rd54, %r350, 8;
	add.s64 	%rd55, %rd2, %rd54;
	cvt.u64.u32 	%rd56, %r115;
	atom.global.add.u64 	%rd57, [%rd55], %rd56;
$L__BB7_87:
	ld.shared.u32 	%r116, [%r108+7168];
	setp.eq.s32 	%p53, %r116, 0;
	@%p53 bra 	$L__BB7_89;
	cvt.u32.u64 	%r351, %rd5;
	shl.b32 	%r352, %r462, 8;
	add.s32 	%r353, %r352, %r351;
	add.s32 	%r354, %r353, 1792;
	mul.wide.u32 	%rd58, %r354, 8;
	add.s64 	%rd59, %rd2, %rd58;
	cvt.u64.u32 	%rd60, %r116;
	atom.global.add.u64 	%rd61, [%rd59], %rd60;
$L__BB7_89:
	add.s32 	%r462, %r462, 8;
	setp.ne.s32 	%p54, %r462, %r16;
	mov.u32 	%r464, %r16;
	@%p54 bra 	$L__BB7_73;
$L__BB7_90:
	add.s32 	%r119, %r5, -1;
	setp.eq.s32 	%p55, %r3, 0;
	@%p55 bra 	$L__BB7_111;
	setp.lt.u32 	%p56, %r4, 3;
	@%p56 bra 	$L__BB7_101;
	shl.b32 	%r355, %r464, 10;
	add.s32 	%r120, %r6, %r355;
	ld.shared.u32 	%r121, [%r120];
	setp.eq.s32 	%p57, %r121, 0;
	@%p57 bra 	$L__BB7_94;
	cvt.u32.u64 	%r356, %rd5;
	shl.b32 	%r357, %r464, 8;
	add.s32 	%r358, %r357, %r356;
	mul.wide.u32 	%rd62, %r358, 8;
	add.s64 	%rd63, %rd2, %rd62;
	cvt.u64.u32 	%rd64, %r121;
	atom.global.add.u64 	%rd65, [%rd63], %rd64;
$L__BB7_94:
	ld.shared.u32 	%r122, [%r120+1024];
	setp.eq.s32 	%p58, %r122, 0;
	@%p58 bra 	$L__BB7_96;
	cvt.u32.u64 	%r359, %rd5;
	shl.b32 	%r360, %r464, 8;
	add.s32 	%r361, %r360, %r359;
	add.s32 	%r362, %r361, 256;
	mul.wide.u32 	%rd66, %r362, 8;
	add.s64 	%rd67, %rd2, %rd66;
	cvt.u64.u32 	%rd68, %r122;
	atom.global.add.u64 	%rd69, [%rd67], %rd68;
$L__BB7_96:
	ld.shared.u32 	%r123, [%r120+2048];
	setp.eq.s32 	%p59, %r123, 0;
	@%p59 bra 	$L__BB7_98;
	cvt.u32.u64 	%r363, %rd5;
	shl.b32 	%r364, %r464, 8;
	add.s32 	%r365, %r364, %r363;
	add.s32 	%r366, %r365, 512;
	mul.wide.u32 	%rd70, %r366, 8;
	add.s64 	%rd71, %rd2, %rd70;
	cvt.u64.u32 	%rd72, %r123;
	atom.global.add.u64 	%rd73, [%rd71], %rd72;
$L__BB7_98:
	ld.shared.u32 	%r124, [%r120+3072];
	setp.eq.s32 	%p60, %r124, 0;
	@%p60 bra 	$L__BB7_100;
	cvt.u32.u64 	%r367, %rd5;
	shl.b32 	%r368, %r464, 8;
	add.s32 	%r369, %r368, %r367;
	add.s32 	%r370, %r369, 768;
	mul.wide.u32 	%rd74, %r370, 8;
	add.s64 	%rd75, %rd2, %rd74;
	cvt.u64.u32 	%rd76, %r124;
	atom.global.add.u64 	%rd77, [%rd75], %rd76;
$L__BB7_100:
	add.s32 	%r464, %r464, 4;
$L__BB7_101:
	setp.eq.s32 	%p61, %r5, 0;
	@%p61 bra 	$L__BB7_111;
	setp.eq.s32 	%p62, %r119, 0;
	@%p62 bra 	$L__BB7_108;
	shl.b32 	%r371, %r464, 10;
	add.s32 	%r127, %r6, %r371;
	ld.shared.u32 	%r128, [%r127];
	setp.eq.s32 	%p63, %r128, 0;
	@%p63 bra 	$L__BB7_105;
	cvt.u32.u64 	%r372, %rd5;
	shl.b32 	%r373, %r464, 8;
	add.s32 	%r374, %r373, %r372;
	mul.wide.u32 	%rd78, %r374, 8;
	add.s64 	%rd79, %rd2, %rd78;
	cvt.u64.u32 	%rd80, %r128;
	atom.global.add.u64 	%rd81, [%rd79], %rd80;
$L__BB7_105:
	ld.shared.u32 	%r129, [%r127+1024];
	setp.eq.s32 	%p64, %r129, 0;
	@%p64 bra 	$L__BB7_107;
	cvt.u32.u64 	%r375, %rd5;
	shl.b32 	%r376, %r464, 8;
	add.s32 	%r377, %r376, %r375;
	add.s32 	%r378, %r377, 256;
	mul.wide.u32 	%rd82, %r378, 8;
	add.s64 	%rd83, %rd2, %rd82;
	cvt.u64.u32 	%rd84, %r129;
	atom.global.add.u64 	%rd85, [%rd83], %rd84;
$L__BB7_107:
	add.s32 	%r464, %r464, 2;
$L__BB7_108:
	setp.eq.s32 	%p65, %r17, 0;
	@%p65 bra 	$L__BB7_111;
	shl.b32 	%r379, %r464, 10;
	add.s32 	%r380, %r6, %r379;
	ld.shared.u32 	%r132, [%r380];
	setp.eq.s32 	%p66, %r132, 0;
	@%p66 bra 	$L__BB7_111;
	cvt.u32.u64 	%r381, %rd5;
	shl.b32 	%r382, %r464, 8;
	add.s32 	%r383, %r382, %r381;
	mul.wide.u32 	%rd86, %r383, 8;
	add.s64 	%rd87, %rd2, %rd86;
	cvt.u64.u32 	%rd88, %r132;
	atom.global.add.u64 	%rd89, [%rd87], %rd88;
$L__BB7_111:
	cvt.u32.u64 	%r384, %rd5;
	setp.gt.u32 	%p67, %r384, 127;
	@%p67 bra 	$L__BB7_152;
	setp.lt.u32 	%p68, %r1, 7;
	mov.b32 	%r468, 0;
	@%p68 bra 	$L__BB7_131;
	mov.b32 	%r466, 0;
$L__BB7_114:
	.pragma "nounroll";
	shl.b32 	%r388, %r466, 10;
	add.s32 	%r134, %r6, %r388;
	ld.shared.u32 	%r135, [%r134+512];
	setp.eq.s32 	%p69, %r135, 0;
	shl.b32 	%r389, %r466, 8;
	add.s32 	%r390, %r389, %r384;
	mul.wide.u32 	%rd90, %r390, 8;
	add.s64 	%rd15, %rd2, %rd90;
	@%p69 bra 	$L__BB7_116;
	cvt.u64.u32 	%rd91, %r135;
	atom.global.add.u64 	%rd92, [%rd15+1024], %rd91;
$L__BB7_116:
	ld.shared.u32 	%r136, [%r134+1536];
	setp.eq.s32 	%p70, %r136, 0;
	@%p70 bra 	$L__BB7_118;
	cvt.u64.u32 	%rd93, %r136;
	atom.global.add.u64 	%rd94, [%rd15+3072], %rd93;
$L__BB7_118:
	ld.shared.u32 	%r137, [%r134+2560];
	setp.eq.s32 	%p71, %r137, 0;
	@%p71 bra 	$L__BB7_120;
	cvt.u64.u32 	%rd95, %r137;
	atom.global.add.u64 	%rd96, [%rd15+5120], %rd95;
$L__BB7_120:
	ld.shared.u32 	%r138, [%r134+3584];
	setp.eq.s32 	%p72, %r138, 0;
	@%p72 bra 	$L__BB7_122;
	cvt.u64.u32 	%rd97, %r138;
	atom.global.add.u64 	%rd98, [%rd15+7168], %rd97;
$L__BB7_122:
	ld.shared.u32 	%r139, [%r134+4608];
	setp.eq.s32 	%p73, %r139, 0;
	@%p73 bra 	$L__BB7_124;
	cvt.u64.u32 	%rd99, %r139;
	atom.global.add.u64 	%rd100, [%rd15+9216], %rd99;
$L__BB7_124:
	ld.shared.u32 	%r140, [%r134+5632];
	setp.eq.s32 	%p74, %r140, 0;
	@%p74 bra 	$L__BB7_126;
	cvt.u64.u32 	%rd101, %r140;
	atom.global.add.u64 	%rd102, [%rd15+11264], %rd101;
$L__BB7_126:
	ld.shared.u32 	%r141, [%r134+6656];
	setp.eq.s32 	%p75, %r141, 0;
	@%p75 bra 	$L__BB7_128;
	cvt.u64.u32 	%rd103, %r141;
	atom.global.add.u64 	%rd104, [%rd15+13312], %rd103;
$L__BB7_128:
	ld.shared.u32 	%r142, [%r134+7680];
	setp.eq.s32 	%p76, %r142, 0;
	@%p76 bra 	$L__BB7_130;
	cvt.u64.u32 	%rd105, %r142;
	atom.global.add.u64 	%rd106, [%rd15+15360], %rd105;
$L__BB7_130:
	add.s32 	%r466, %r466, 8;
	setp.ne.s32 	%p77, %r466, %r16;
	mov.u32 	%r468, %r16;
	@%p77 bra 	$L__BB7_114;
$L__BB7_131:
	setp.eq.s32 	%p78, %r3, 0;
	@%p78 bra 	$L__BB7_152;
	setp.lt.u32 	%p79, %r4, 3;
	@%p79 bra 	$L__BB7_142;
	shl.b32 	%r391, %r468, 10;
	add.s32 	%r145, %r6, %r391;
	ld.shared.u32 	%r146, [%r145+512];
	setp.eq.s32 	%p80, %r146, 0;
	@%p80 bra 	$L__BB7_135;
	shl.b32 	%r393, %r468, 8;
	add.s32 	%r394, %r393, %r384;
	mul.wide.u32 	%rd107, %r394, 8;
	add.s64 	%rd108, %rd2, %rd107;
	cvt.u64.u32 	%rd109, %r146;
	atom.global.add.u64 	%rd110, [%rd108+1024], %rd109;
$L__BB7_135:
	ld.shared.u32 	%r147, [%r145+1536];
	setp.eq.s32 	%p81, %r147, 0;
	@%p81 bra 	$L__BB7_137;
	shl.b32 	%r396, %r468, 8;
	add.s32 	%r397, %r396, %r384;
	add.s32 	%r398, %r397, 256;
	mul.wide.u32 	%rd111, %r398, 8;
	add.s64 	%rd112, %rd2, %rd111;
	cvt.u64.u32 	%rd113, %r147;
	atom.global.add.u64 	%rd114, [%rd112+1024], %rd113;
$L__BB7_137:
	ld.shared.u32 	%r148, [%r145+2560];
	setp.eq.s32 	%p82, %r148, 0;
	@%p82 bra 	$L__BB7_139;
	shl.b32 	%r400, %r468, 8;
	add.s32 	%r401, %r400, %r384;
	add.s32 	%r402, %r401, 512;
	mul.wide.u32 	%rd115, %r402, 8;
	add.s64 	%rd116, %rd2, %rd115;
	cvt.u64.u32 	%rd117, %r148;
	atom.global.add.u64 	%rd118, [%rd116+1024], %rd117;
$L__BB7_139:
	ld.shared.u32 	%r149, [%r145+3584];
	setp.eq.s32 	%p83, %r149, 0;
	@%p83 bra 	$L__BB7_141;
	shl.b32 	%r404, %r468, 8;
	add.s32 	%r405, %r404, %r384;
	add.s32 	%r406, %r405, 768;
	mul.wide.u32 	%rd119, %r406, 8;
	add.s64 	%rd120, %rd2, %rd119;
	cvt.u64.u32 	%rd121, %r149;
	atom.global.add.u64 	%rd122, [%rd120+1024], %rd121;
$L__BB7_141:
	add.s32 	%r468, %r468, 4;
$L__BB7_142:
	setp.eq.s32 	%p84, %r5, 0;
	@%p84 bra 	$L__BB7_152;
	setp.eq.s32 	%p85, %r119, 0;
	@%p85 bra 	$L__BB7_149;
	shl.b32 	%r407, %r468, 10;
	add.s32 	%r152, %r6, %r407;
	ld.shared.u32 	%r153, [%r152+512];
	setp.eq.s32 	%p86, %r153, 0;
	@%p86 bra 	$L__BB7_146;
	shl.b32 	%r409, %r468, 8;
	add.s32 	%r410, %r409, %r384;
	mul.wide.u32 	%rd123, %r410, 8;
	add.s64 	%rd124, %rd2, %rd123;
	cvt.u64.u32 	%rd125, %r153;
	atom.global.add.u64 	%rd126, [%rd124+1024], %rd125;
$L__BB7_146:
	ld.shared.u32 	%r154, [%r152+1536];
	setp.eq.s32 	%p87, %r154, 0;
	@%p87 bra 	$L__BB7_148;
	shl.b32 	%r412, %r468, 8;
	add.s32 	%r413, %r412, %r384;
	add.s32 	%r414, %r413, 256;
	mul.wide.u32 	%rd127, %r414, 8;
	add.s64 	%rd128, %rd2, %rd127;
	cvt.u64.u32 	%rd129, %r154;
	atom.global.add.u64 	%rd130, [%rd128+1024], %rd129;
$L__BB7_148:
	add.s32 	%r468, %r468, 2;
$L__BB7_149:
	setp.eq.s32 	%p88, %r17, 0;
	@%p88 bra 	$L__BB7_152;
	shl.b32 	%r415, %r468, 10;
	add.s32 	%r416, %r6, %r415;
	ld.shared.u32 	%r157, [%r416+512];
	setp.eq.s32 	%p89, %r157, 0;
	@%p89 bra 	$L__BB7_152;
	shl.b32 	%r418, %r468, 8;
	add.s32 	%r419, %r418, %r384;
	mul.wide.u32 	%rd131, %r419, 8;
	add.s64 	%rd132, %rd2, %rd131;
	cvt.u64.u32 	%rd133, %r157;
	atom.global.add.u64 	%rd134, [%rd132+1024], %rd133;
$L__BB7_152:
	bar.sync 	0;
	add.s64 	%rd135, %rd135, 1;
	setp.ne.s64 	%p90, %rd135, %rd6;
	@%p90 bra 	$L__BB7_2;
$L__BB7_153:
	ret;

}
	// .globl	_ZN3cub18CUB_300001_SM_10006detail10radix_sort33DeviceRadixSortExclusiveSumKernelINS1_5radix10policy_hubIjiyE10Policy1000EyEEvPT0_
.visible .entry _ZN3cub18CUB_300001_SM_10006detail10radix_sort33DeviceRadixSortExclusiveSumKernelINS1_5radix10policy_hubIjiyE10Policy1000EyEEvPT0_(
	.param .u64 .ptr .align 1 _ZN3cub18CUB_300001_SM_10006detail10radix_sort33DeviceRadixSortExclusiveSumKernelINS1_5radix10policy_hubIjiyE10Policy1000EyEEvPT0__param_0
)
{
	.reg .pred 	%p<4>;
	.reg .b32 	%r<28>;
	.reg .b64 	%rd<54>;
	// demoted variable
	.shared .align 16 .b8 _ZZN3cub18CUB_300001_SM_10006detail10radix_sort33DeviceRadixSortExclusiveSumKernelINS1_5radix10policy_hubIjiyE10Policy1000EyEEvPT0_E12temp_storage[2336];
	ld.param.u64 	%rd5, [_ZN3cub18CUB_300001_SM_10006detail10radix_sort33DeviceRadixSortExclusiveSumKernelINS1_5radix10policy_hubIjiyE10Policy1000EyEEvPT0__param_0];
	cvta.to.global.u64 	%rd6, %rd5;
	mov.u32 	%r3, %ctaid.x;
	shl.b32 	%r4, %r3, 8;
	mov.u32 	%r1, %tid.x;
	setp.gt.u32 	%p1, %r1, 255;
	add.s32 	%r5, %r4, %r1;
	mul.wide.s32 	%rd7, %r5, 8;
	add.s64 	%rd1, %rd6, %rd7;
	@%p1 bra 	$L__BB8_2;
	ld.global.u64 	%rd53, [%rd1];
$L__BB8_2:
	shr.u32 	%r6, %r1, 3;
	add.s32 	%r7, %r6, %r1;
	shl.b32 	%r8, %r7, 3;
	mov.u32 	%r9, _ZZN3cub18CUB_300001_SM_10006detail10radix_sort33DeviceRadixSortExclusiveSumKernelINS1_5radix10policy_hubIjiyE10Policy1000EyEEvPT0_E12temp_storage;
	add.s32 	%r10, %r9, %r8;
	add.s32 	%r2, %r10, 16;
	st.shared.u64 	[%r10+16], %rd53;
	bar.sync 	0;
	setp.gt.u32 	%p2, %r1, 31;
	@%p2 bra 	$L__BB8_4;
	mad.lo.s32 	%r27, %r1, 72, %r9;
	ld.shared.u64 	%rd23, [%r27+16];
	ld.shared.u64 	%rd24, [%r27+24];
	ld.shared.u64 	%rd25, [%r27+32];
	ld.shared.u64 	%rd26, [%r27+40];
	ld.shared.u64 	%rd27, [%r27+48];
	ld.shared.u64 	%rd28, [%r27+56];
	ld.shared.u64 	%rd29, [%r27+64];
	ld.shared.u64 	%rd30, [%r27+72];
	add.s64 	%rd31, %rd24, %rd23;
	add.s64 	%rd32, %rd31, %rd25;
	add.s64 	%rd33, %rd32, %rd26;
	add.s64 	%rd34, %rd33, %rd27;
	add.s64 	%rd35, %rd34, %rd28;
	add.s64 	%rd36, %rd35, %rd29;
	add.s64 	%rd10, %rd36, %rd30;
	mov.b32 	%r11, 1;
	mov.b32 	%r24, 0;
	mov.b32 	%r25, -1;
	// begin inline asm
	{  .reg .u64 r0;  .reg .u32 lo;  .reg .u32 hi;  .reg .pred p;  mov.b64 {lo, hi}, %rd10;  shfl.sync.up.b32 lo|p, lo, %r11, %r24, %r25;  shfl.sync.up.b32 hi|p, hi, %r11, %r24, %r25;  mov.b64 r0, {lo, hi};  @p add.u64 r0, r0, %rd10;  mov.u64 %rd8, r0;}
	// end inline asm
	mov.b32 	%r14, 2;
	// begin inline asm
	{  .reg .u64 r0;  .reg .u32 lo;  .reg .u32 hi;  .reg .pred p;  mov.b64 {lo, hi}, %rd8;  shfl.sync.up.b32 lo|p, lo, %r14, %r24, %r25;  shfl.sync.up.b32 hi|p, hi, %r14, %r24, %r25;  mov.b64 r0, {lo, hi};  @p add.u64 r0, r0, %rd8;  mov.u64 %rd11, r0;}
	// end inline asm
	mov.b32 	%r17, 4;
	// begin inline asm
	{  .reg .u64 r0;  .reg .u32 lo;  .reg .u32 hi;  .reg .pred p;  mov.b64 {lo, hi}, %rd11;  shfl.sync.up.b32 lo|p, lo, %r17, %r24, %r25;  shfl.sync.up.b32 hi|p, hi, %r17, %r24, %r25;  mov.b64 r0, {lo, hi};  @p add.u64 r0, r0, %rd11;  mov.u64 %rd14, r0;}
	// end inline asm
	mov.b32 	%r20, 8;
	// begin inline asm
	{  .reg .u64 r0;  .reg .u32 lo;  .reg .u32 hi;  .reg .pred p;  mov.b64 {lo, hi}, %rd14;  shfl.sync.up.b32 lo|p, lo, %r20, %r24, %r25;  shfl.sync.up.b32 hi|p, hi, %r20, %r24, %r25;  mov.b64 r0, {lo, hi};  @p add.u64 r0, r0, %rd14;  mov.u64 %rd17, r0;}
	// end inline asm
	mov.b32 	%r23, 16;
	// begin inline asm
	{  .reg .u64 r0;  .reg .u32 lo;  .reg .u32 hi;  .reg .pred p;  mov.b64 {lo, hi}, %rd17;  shfl.sync.up.b32 lo|p, lo, %r23, %r24, %r25;  shfl.sync.up.b32 hi|p, hi, %r23, %r24, %r25;  mov.b64 r0, {lo, hi};  @p add.u64 r0, r0, %rd17;  mov.u64 %rd20, r0;}
	// end inline asm
	sub.s64 	%rd37, %rd20, %rd10;
	ld.shared.u64 	%rd38, [%r27+16];
	ld.shared.u64 	%rd39, [%r27+24];
	ld.shared.u64 	%rd40, [%r27+32];
	ld.shared.u64 	%rd41, [%r27+40];
	ld.shared.u64 	%rd42, [%r27+48];
	ld.shared.u64 	%rd43, [%r27+56];
	ld.shared.u64 	%rd44, [%r27+64];
	add.s64 	%rd45, %rd38, %rd37;
	add.s64 	%rd46, %rd39, %rd45;
	add.s64 	%rd47, %rd40, %rd46;
	add.s64 	%rd48, %rd41, %rd47;
	add.s64 	%rd49, %rd42, %rd48;
	add.s64 	%rd50, %rd43, %rd49;
	add.s64 	%rd51, %rd44, %rd50;
	st.shared.u64 	[%r27+16], %rd37;
	st.shared.u64 	[%r27+24], %rd45;
	st.shared.u64 	[%r27+32], %rd46;
	st.shared.u64 	[%r27+40], %rd47;
	st.shared.u64 	[%r27+48], %rd48;
	st.shared.u64 	[%r27+56], %rd49;
	st.shared.u64 	[%r27+64], %rd50;
	st.shared.u64 	[%r27+72], %rd51;
$L__BB8_4:
	setp.gt.u32 	%p3, %r1, 255;
	bar.sync 	0;
	@%p3 bra 	$L__BB8_6;
	ld.shared.u64 	%rd52, [%r2];
	st.global.u64 	[%rd1], %rd52;
$L__BB8_6:
	ret;

}
	// .globl	_ZN3cub18CUB_300001_SM_10006detail10radix_sort29DeviceRadixSortOnesweepKernelINS1_5radix10policy_hubIjiyE10Policy1000ELNS0_9SortOrderE0EjiyiiNS1_21identity_decomposer_tEEEvPT5_SB_PT3_PKSC_PT1_PKSG_PT2_PKSK_T4_iiT6_
.visible .entry _ZN3cub18CUB_300001_SM_10006detail10radix_sort29DeviceRadixSortOnesweepKernelINS1_5radix10policy_hubIjiyE10Policy1000ELNS0_9SortOrderE0EjiyiiNS1_21identity_decomposer_tEEEvPT5_SB_PT3_PKSC_PT1_PKSG_PT2_PKSK_T4_iiT6_(
	.param .u64 .ptr .align 1 _ZN3cub18CUB_300001_SM_10006detail10radix_sort29DeviceRadixSortOnesweepKernelINS1_5radix10policy_hubIjiyE10Policy1000ELNS0_9SortOrderE0EjiyiiNS1_21identity_decomposer_tEEEvPT5_SB_PT3_PKSC_PT1_PKSG_PT2_PKSK_T4_iiT6__param_0,
	.param .u64 .ptr .align 1 _ZN3cub18CUB_300001_SM_10006detail10radix_sort29DeviceRadixSortOnesweepKernelINS1_5radix10policy_hubIjiyE10Policy1000ELNS0_9SortOrderE0EjiyiiNS1_21identity_decomposer_tEEEvPT5_SB_PT3_PKSC_PT1_PKSG_PT2_PKSK_T4_iiT6__param_1,
	.param .u64 .ptr .align 1 _ZN3cub18CUB_300001_SM_10006detail10radix_sort29DeviceRadixSortOnesweepKernelINS1_5radix10policy_hubIjiyE10Policy1000ELNS0_9SortOrderE0EjiyiiNS1_21identity_decomposer_tEEEvPT5_SB_PT3_PKSC_PT1_PKSG_PT2_PKSK_T4_iiT6__param_2,
	.param .u64 .ptr .align 1 _ZN3cub18CUB_300001_SM_10006detail10radix_sort29DeviceRadixSortOnesweepKernelINS1_5radix10policy_hubIjiyE10Policy1000ELNS0_9SortOrderE0EjiyiiNS1_21identity_decomposer_tEEEvPT5_SB_PT3_PKSC_PT1_PKSG_PT2_PKSK_T4_iiT6__param_3,
	.param .u64 .ptr .align 1 _ZN3cub18CUB_300001_SM_10006detail10radix_sort29DeviceRadixSortOnesweepKernelINS1_5radix10policy_hubIjiyE10Policy1000ELNS0_9SortOrderE0EjiyiiNS1_21identity_decomposer_tEEEvPT5_SB_PT3_PKSC_PT1_PKSG_PT2_PKSK_T4_iiT6__param_4,
	.param .u64 .ptr .align 1 _ZN3cub18CUB_300001_SM_10006detail10radix_sort29DeviceRadixSortOnesweepKernelINS1_5radix10policy_hubIjiyE10Policy1000ELNS0_9SortOrderE0EjiyiiNS1_21identity_decomposer_tEEEvPT5_SB_PT3_PKSC_PT1_PKSG_PT2_PKSK_T4_iiT6__param_5,
	.param .u64 .ptr .align 1 _ZN3cub18CUB_300001_SM_10006detail10radix_sort29DeviceRadixSortOnesweepKernelINS1_5radix10policy_hubIjiyE10Policy1000ELNS0_9SortOrderE0EjiyiiNS1_21identity_decomposer_tEEEvPT5_SB_PT3_PKSC_PT1_PKSG_PT2_PKSK_T4_iiT6__param_6,
	.param .u64 .ptr .align 1 _ZN3cub18CUB_300001_SM_10006detail10radix_sort29DeviceRadixSortOnesweepKernelINS1_5radix10policy_hubIjiyE10Policy1000ELNS0_9SortOrderE0EjiyiiNS1_21identity_decomposer_tEEEvPT5_SB_PT3_PKSC_PT1_PKSG_PT2_PKSK_T4_iiT6__param_7,
	.param .u32 _ZN3cub18CUB_300001_SM_10006detail10radix_sort29DeviceRadixSortOnesweepKernelINS1_5radix10policy_hubIjiyE10Policy1000ELNS0_9SortOrderE0EjiyiiNS1_21identity_decomposer_tEEEvPT5_SB_PT3_PKSC_PT1_PKSG_PT2_PKSK_T4_iiT6__param_8,
	.param .u32 _ZN3cub18CUB_300001_SM_10006detail10radix_sort29DeviceRadixSortOnesweepKernelINS1_5radix10policy_hubIjiyE10Policy1000ELNS0_9SortOrderE0EjiyiiNS1_21identity_decomposer_tEEEvPT5_SB_PT3_PKSC_PT1_PKSG_PT2_PKSK_T4_iiT6__param_9,
	.param .u32 _ZN3cub18CUB_300001_SM_10006detail10radix_sort29DeviceRadixSortOnesweepKernelINS1_5radix10policy_hubIjiyE10Policy1000ELNS0_9SortOrderE0EjiyiiNS1_21identity_decomposer_tEEEvPT5_SB_PT3_PKSC_PT1_PKSG_PT2_PKSK_T4_iiT6__param_10,
	.param .align 1 .b8 _ZN3cub18CUB_300001_SM_10006detail10radix_sort29DeviceRadixSortOnesweepKernelINS1_5radix10policy_hubIjiyE10Policy1000ELNS0_9SortOrderE0EjiyiiNS1_21identity_decomposer_tEEEvPT5_SB_PT3_PKSC_PT1_PKSG_PT2_PKSK_T4_iiT6__param_11[1]
)
.maxntid 384
{
	.reg .pred 	%p<205>;
	.reg .b32 	%r<2012>;
	.reg .b64 	%rd<372>;
	// demoted variable
	.shared .align 16 .b8 _ZZN3cub18CUB_300001_SM_10006detail10radix_sort29DeviceRadixSortOnesweepKernelINS1_5radix10policy_hubIjiyE10Policy1000ELNS0_9SortOrderE0EjiyiiNS1_21identity_decomposer_tEEEvPT5_SB_PT3_PKSC_PT1_PKSG_PT2_PKSK_T4_iiT6_E1s[28160];
	ld.param.u64 	%rd42, [_ZN3cub18CUB_300001_SM_10006detail10radix_sort29DeviceRadixSortOnesweepKernelINS1_5radix10policy_hubIjiyE10Policy1000ELNS0_9SortOrderE0EjiyiiNS1_21identity_decomposer_tEEEvPT5_SB_PT3_PKSC_PT1_PKSG_PT2_PKSK_T4_iiT6__param_1];
	ld.param.u64 	%rd46, [_ZN3cub18CUB_300001_SM_10006detail10radix_sort29DeviceRadixSortOnesweepKernelINS1_5radix10policy_hubIjiyE10Policy1000ELNS0_9SortOrderE0EjiyiiNS1_21identity_decomposer_tEEEvPT5_SB_PT3_PKSC_PT1_PKSG_PT2_PKSK_T4_iiT6__param_4];
	ld.param.u64 	%rd47, [_ZN3cub18CUB_300001_SM_10006detail10radix_sort29DeviceRadixSortOnesweepKernelINS1_5radix10policy_hubIjiyE10Policy1000ELNS0_9SortOrderE0EjiyiiNS1_21identity_decomposer_tEEEvPT5_SB_PT3_PKSC_PT1_PKSG_PT2_PKSK_T4_iiT6__param_5];
	ld.param.u64 	%rd48, [_ZN3cub18CUB_300001_SM_10006detail10radix_sort29DeviceRadixSortOnesweepKernelINS1_5radix10policy_hubIjiyE10Policy1000ELNS0_9SortOrderE0EjiyiiNS1_21identity_decomposer_tEEEvPT5_SB_PT3_PKSC_PT1_PKSG_PT2_PKSK_T4_iiT6__param_6];
	ld.param.u32 	%r399, [_ZN3cub18CUB_300001_SM_10006detail10radix_sort29DeviceRadixSortOnesweepKernelINS1_5radix10policy_hubIjiyE10Policy1000ELNS0_9SortOrderE0EjiyiiNS1_21identity_decomposer_tEEEvPT5_SB_PT3_PKSC_PT1_PKSG_PT2_PKSK_T4_iiT6__param_8];
	ld.param.u32 	%r400, [_ZN3cub18CUB_300001_SM_10006detail10radix_sort29DeviceRadixSortOnesweepKernelINS1_5radix10policy_hubIjiyE10Policy1000ELNS0_9SortOrderE0EjiyiiNS1_21identity_decomposer_tEEEvPT5_SB_PT3_PKSC_PT1_PKSG_PT2_PKSK_T4_iiT6__param_9];
	ld.param.u32 	%r401, [_ZN3cub18CUB_300001_SM_10006detail10radix_sort29DeviceRadixSortOnesweepKernelINS1_5radix10policy_hubIjiyE10Policy1000ELNS0_9SortOrderE0EjiyiiNS1_21identity_decomposer_tEEEvPT5_SB_PT3_PKSC_PT1_PKSG_PT2_PKSK_T4_iiT6__param_10];
	cvta.to.global.u64 	%rd1, %rd48;
	cvta.to.global.u64 	%rd2, %rd46;
	cvta.to.global.u64 	%rd3, %rd47;
	mov.u32 	%r1, %tid.x;
	shr.u32 	%r2, %r1, 5;
	// begin inline asm
	mov.u32 %r402, %laneid;
	// end inline asm
	setp.ne.s32 	%p1, %r1, 0;
	@%p1 bra 	$L__BB9_2;
	cvta.to.global.u64 	%rd49, %rd42;
	atom.global.add.u32 	%r403, [%rd49], 1;
	st.shared.u32 	[_ZZN3cub18CUB_300001_SM_10006detail10radix_sort29DeviceRadixSortOnesweepKernelINS1_5radix10policy_hubIjiyE10Policy1000ELNS0_9SortOrderE0EjiyiiNS1_21identity_decomposer_tEEEvPT5_SB_PT3_PKSC_PT1_PKSG_PT2_PKSK_T4_iiT6_E1s+26112], %r403;
$L__BB9_2:
	bar.sync 	0;
	ld.shared.u32 	%r4, [_ZZN3cub18CUB_300001_SM_10006detail10radix_sort29DeviceRadixSortOnesweepKernelINS1_5radix10policy_hubIjiyE10Policy1000ELNS0_9SortOrderE0EjiyiiNS1_21identity_decomposer_tEEEvPT5_SB_PT3_PKSC_PT1_PKSG_PT2_PKSK_T4_iiT6_E1s+26112];
	mul.lo.s32 	%r404, %r4, 6528;
	add.s32 	%r5, %r404, 6528;
	setp.gt.s32 	%p2, %r5, %r399;
	cvt.s64.s32 	%rd4, %r404;
	@%p2 bra 	$L__BB9_4;
	and.b32  	%r405, %r1, 31;
	and.b32  	%r406, %r1, 992;
	mul.lo.s32 	%r407, %r406, 17;
	or.b32  	%r408, %r407, %r405;
	cvt.u64.u32 	%rd50, %r408;
	add.s64 	%rd51, %rd50, %rd4;
	shl.b64 	%rd52, %rd51, 2;
	add.s64 	%rd53, %rd3, %rd52;
	ld.global.u32 	%r1911, [%rd53];
	ld.global.u32 	%r1910, [%rd53+128];
	ld.global.u32 	%r1909, [%rd53+256];
	ld.global.u32 	%r1908, [%rd53+384];
	ld.global.u32 	%r1907, [%rd53+512];
	ld.global.u32 	%r1906, [%rd53+640];
	ld.global.u32 	%r1905, [%rd53+768];
	ld.global.u32 	%r1904, [%rd53+896];
	ld.global.u32 	%r1903, [%rd53+1024];
	ld.global.u32 	%r1902, [%rd53+1152];
	ld.global.u32 	%r1901, [%rd53+1280];
	ld.global.u32 	%r1900, [%rd53+1408];
	ld.global.u32 	%r1899, [%rd53+1536];
	ld.global.u32 	%r1898, [%rd53+1664];
	ld.global.u32 	%r1897, [%rd53+1792];
	ld.global.u32 	%r1896, [%rd53+1920];
	ld.global.u32 	%r1895, [%rd53+2048];
	bra.uni 	$L__BB9_38;
$L__BB9_4:
	cvt.u32.u64 	%r410, %rd4;
	sub.s32 	%r23, %r399, %r410;
	and.b32  	%r411, %r1, 31;
	and.b32  	%r412, %r1, 992;
	mul.lo.s32 	%r413, %r412, 17;
	or.b32  	%r24, %r413, %r411;
	setp.ge.s32 	%p3, %r24, %r23;
	cvt.u64.u32 	%rd54, %r24;
	add.s64 	%rd55, %rd54, %rd4;
	shl.b64 	%rd56, %rd55, 2;
	add.s64 	%rd5, %rd3, %rd56;
	mov.b32 	%r1911, -1;
	@%p3 bra 	$L__BB9_6;
	ld.global.u32 	%r1911, [%rd5];
$L__BB9_6:
	add.s32 	%r415, %r24, 32;
	setp.ge.s32 	%p4, %r415, %r23;
	mov.b32 	%r1910, -1;
	@%p4 bra 	$L__BB9_8;
	ld.global.u32 	%r1910, [%rd5+128];
$L__BB9_8:
	add.s32 	%r417, %r24, 64;
	setp.ge.s32 	%p5, %r417, %r23;
	mov.b32 	%r1909, -1;
	@%p5 bra 	$L__BB9_10;
	ld.global.u32 	%r1909, [%rd5+256];
$L__BB9_10:
	add.s32 	%r419, %r24, 96;
	setp.ge.s32 	%p6, %r419, %r23;
	mov.b32 	%r1908, -1;
	@%p6 bra 	$L__BB9_12;
	ld.global.u32 	%r1908, [%rd5+384];
$L__BB9_12:
	add.s32 	%r421, %r24, 128;
	setp.ge.s32 	%p7, %r421, %r23;
	mov.b32 	%r1907, -1;
	@%p7 bra 	$L__BB9_14;
	ld.global.u32 	%r1907, [%rd5+512];
$L__BB9_14:
	add.s32 	%r423, %r24, 160;
	setp.ge.s32 	%p8, %r423, %r23;
	mov.b32 	%r1906, -1;
	@%p8 bra 	$L__BB9_16;
	ld.global.u32 	%r1906, [%rd5+640];
$L__BB9_16:
	add.s32 	%r425, %r24, 192;
	setp.ge.s32 	%p9, %r425, %r23;
	mov.b32 	%r1905, -1;
	@%p9 bra 	$L__BB9_18;
	ld.global.u32 	%r1905, [%rd5+768];
$L__BB9_18:
	add.s32 	%r427, %r24, 224;
	setp.ge.s32 	%p10, %r427, %r23;
	mov.b32 	%r1904, -1;
	@%p10 bra 	$L__BB9_20;
	ld.global.u32 	%r1904, [%rd5+896];
$L__BB9_20:
	add.s32 	%r429, %r24, 256;
	setp.ge.s32 	%p11, %r429, %r23;
	mov.b32 	%r1903, -1;
	@%p11 bra 	$L__BB9_22;
	ld.global.u32 	%r1903, [%rd5+1024];
$L__BB9_22:
	add.s32 	%r431, %r24, 288;
	setp.ge.s32 	%p12, %r431, %r23;
	mov.b32 	%r1902, -1;
	@%p12 bra 	$L__BB9_24;
	ld.global.u32 	%r1902, [%rd5+1152];
$L__BB9_24:
	add.s32 	%r433, %r24, 320;
	setp.ge.s32 	%p13, %r433, %r23;
	mov.b32 	%r1901, -1;
	@%p13 bra 	$L__BB9_26;
	ld.global.u32 	%r1901, [%rd5+1280];
$L__BB9_26:
	add.s32 	%r435, %r24, 352;
	setp.ge.s32 	%p14, %r435, %r23;
	mov.b32 	%r1900, -1;
	@%p14 bra 	$L__BB9_28;
	ld.global.u32 	%r1900, [%rd5+1408];
$L__BB9_28:
	add.s32 	%r437, %r24, 384;
	setp.ge.s32 	%p15, %r437, %r23;
	mov.b32 	%r1899, -1;
	@%p15 bra 	$L__BB9_30;
	ld.global.u32 	%r1899, [%rd5+1536];
$L__BB9_30:
	add.s32 	%r439, %r24, 416;
	setp.ge.s32 	%p16, %r439, %r23;
	mov.b32 	%r1898, -1;
	@%p16 bra 	$L__BB9_32;
	ld.global.u32 	%r1898, [%rd5+1664];
$L__BB9_32:
	add.s32 	%r441, %r24, 448;
	setp.ge.s32 	%p17, %r441, %r23;
	mov.b32 	%r1897, -1;
	@%p17 bra 	$L__BB9_34;
	ld.global.u32 	%r1897, [%rd5+1792];
$L__BB9_34:
	add.s32 	%r443, %r24, 480;
	setp.ge.s32 	%p18, %r443, %r23;
	mov.b32 	%r1896, -1;
	@%p18 bra 	$L__BB9_36;
	ld.global.u32 	%r1896, [%rd5+1920];
$L__BB9_36:
	add.s32 	%r445, %r24, 512;
	setp.ge.s32 	%p19, %r445, %r23;
	mov.b32 	%r1895, -1;
	@%p19 bra 	$L__BB9_38;
	ld.global.u32 	%r1895, [%rd5+2048];
$L__BB9_38:
	mov.b32 	%r446, -1;
	shl.b32 	%r447, %r446, %r401;
	not.b32 	%r75, %r447;
	shl.b32 	%r448, %r2, 10;
	mov.u32 	%r449, _ZZN3cub18CUB_300001_SM_10006detail10radix_sort29DeviceRadixSortOnesweepKernelINS1_5radix10policy_hubIjiyE10Policy1000ELNS0_9SortOrderE0EjiyiiNS1_21identity_decomposer_tEEEvPT5_SB_PT3_PKSC_PT1_PKSG_PT2_PKSK_T4_iiT6_E1s;
	add.s32 	%r76, %r449, %r448;
	setp.gt.s32 	%p20, %r402, 255;
	@%p20 bra 	$L__BB9_51;
	max.s32 	%r450, %r402, 224;
	sub.s32 	%r451, %r450, %r402;
	add.s32 	%r452, %r451, 31;
	shr.u32 	%r453, %r452, 5;
	add.s32 	%r77, %r453, 1;
	and.b32  	%r78, %r77, 15;
	setp.lt.u32 	%p21, %r452, 480;
	mov.u32 	%r1915, %r402;
	@%p21 bra 	$L__BB9_42;
	and.b32  	%r454, %r77, 268435440;
	neg.s32 	%r1913, %r454;
	shl.b32 	%r456, %r402, 2;
	add.s32 	%r457, %r448, %r456;
	add.s32 	%r459, %r457, %r449;
	add.s32 	%r1912, %r459, 1024;
	mov.u32 	%r1915, %r402;
$L__BB9_41:
	.pragma "nounroll";
	mov.b32 	%r460, 0;
	st.shared.u32 	[%r1912+-1024], %r460;
	st.shared.u32 	[%r1912+-896], %r460;
	st.shared.u32 	[%r1912+-768], %r460;
	st.shared.u32 	[%r1912+-640], %r460;
	st.shared.u32 	[%r1912+-512], %r460;
	st.shared.u32 	[%r1912+-384], %r460;
	st.shared.u32 	[%r1912+-256], %r460;
	st.shared.u32 	[%r1912+-128], %r460;
	st.shared.u32 	[%r1912], %r460;
	st.shared.u32 	[%r1912+128], %r460;
	st.shared.u32 	[%r1912+256], %r460;
	st.shared.u32 	[%r1912+384], %r460;
	st.shared.u32 	[%r1912+512], %r460;
	st.shared.u32 	[%r1912+640], %r460;
	st.shared.u32 	[%r1912+768], %r460;
	st.shared.u32 	[%r1912+896], %r460;
	add.s32 	%r1915, %r1915, 512;
	add.s32 	%r1913, %r1913, 16;
	add.s32 	%r1912, %r1912, 2048;
	setp.ne.s32 	%p22, %r1913, 0;
	@%p22 bra 	$L__BB9_41;
$L__BB9_42:
	setp.eq.s32 	%p23, %r78, 0;
	@%p23 bra 	$L__BB9_51;
	and.b32  	%r88, %r77, 7;
	setp.lt.u32 	%p24, %r78, 8;
	@%p24 bra 	$L__BB9_45;
	shl.b32 	%r461, %r1915, 2;
	add.s32 	%r462, %r76, %r461;
	mov.b32 	%r463, 0;
	st.shared.u32 	[%r462], %r463;
	st.shared.u32 	[%r462+128], %r463;
	st.shared.u32 	[%r462+256], %r463;
	st.shared.u32 	[%r462+384], %r463;
	st.shared.u32 	[%r462+512], %r463;
	st.shared.u32 	[%r462+640], %r463;
	st.shared.u32 	[%r462+768], %r463;
	st.shared.u32 	[%r462+896], %r463;
	add.s32 	%r1915, %r1915, 256;
$L__BB9_45:
	setp.eq.s32 	%p25, %r88, 0;
	@%p25 bra 	$L__BB9_51;
	and.b32  	%r91, %r77, 3;
	setp.lt.u32 	%p26, %r88, 4;
	@%p26 bra 	$L__BB9_48;
	shl.b32 	%r464, %r1915, 2;
	add.s32 	%r465, %r76, %r464;
	mov.b32 	%r466, 0;
	st.shared.u32 	[%r465], %r466;
	st.shared.u32 	[%r465+128], %r466;
	st.shared.u32 	[%r465+256], %r466;
	st.shared.u32 	[%r465+384], %r466;
	add.s32 	%r1915, %r1915, 128;
$L__BB9_48:
	setp.eq.s32 	%p27, %r91, 0;
	@%p27 bra 	$L__BB9_51;
	shl.b32 	%r468, %r1915, 2;
	add.s32 	%r469, %r448, %r468;
	add.s32 	%r1919, %r449, %r469;
	neg.s32 	%r1918, %r91;
$L__BB9_50:
	.pragma "nounroll";
	mov.b32 	%r471, 0;
	st.shared.u32 	[%r1919], %r471;
	add.s32 	%r1919, %r1919, 128;
	add.s32 	%r1918, %r1918, 1;
	setp.ne.s32 	%p28, %r1918, 0;
	@%p28 bra 	$L__BB9_50;
$L__BB9_51:
	bar.warp.sync 	-1;
	shr.u32 	%r473, %r1911, %r400;
	and.b32  	%r100, %r473, %r75;
	shl.b32 	%r474, %r1, 5;
	and.b32  	%r475, %r474, 31744;
	mov.u32 	%r476, _ZZN3cub18CUB_300001_SM_10006detail10radix_sort29DeviceRadixSortOnesweepKernelINS1_5radix10policy_hubIjiyE10Policy1000ELNS0_9SortOrderE0EjiyiiNS1_21identity_decomposer_tEEEvPT5_SB_PT3_PKSC_PT1_PKSG_PT2_PKSK_T4_iiT6_E1s;
	add.s32 	%r477, %r476, %r475;
	shl.b32 	%r478, %r100, 2;
	add.s32 	%r101, %r477, %r478;
	atom.shared.add.u32 	%r479, [%r101], 1;
	shr.u32 	%r480, %r1910, %r400;
	and.b32  	%r481, %r480, %r75;
	shl.b32 	%r482, %r481, 2;
	add.s32 	%r102, %r477, %r482;
	atom.shared.add.u32 	%r483, [%r102], 1;
	shr.u32 	%r484, %r1909, %r400;
	and.b32  	%r485, %r484, %r75;
	shl.b32 	%r486, %r485, 2;
	add.s32 	%r103, %r477, %r486;
	atom.shared.add.u32 	%r487, [%r103], 1;
	shr.u32 	%r488, %r1908, %r400;
	and.b32  	%r489, %r488, %r75;
	shl.b32 	%r490, %r489, 2;
	add.s32 	%r104, %r477, %r490;
	atom.shared.add.u32 	%r491, [%r104], 1;
	shr.u32 	%r492, %r1907, %r400;
	and.b32  	%r493, %r492, %r75;
	shl.b32 	%r494, %r493, 2;
	add.s32 	%r105, %r477, %r494;
	atom.shared.add.u32 	%r495, [%r105], 1;
	shr.u32 	%r496, %r1906, %r400;
	and.b32  	%r497, %r496, %r75;
	shl.b32 	%r498, %r497, 2;
	add.s32 	%r106, %r477, %r498;
	atom.shared.add.u32 	%r499, [%r106], 1;
	shr.u32 	%r500, %r1905, %r400;
	and.b32  	%r501, %r500, %r75;
	shl.b32 	%r502, %r501, 2;
	add.s32 	%r107, %r477, %r502;
	atom.shared.add.u32 	%r503, [%r107], 1;
	shr.u32 	%r504, %r1904, %r400;
	and.b32  	%r505, %r504, %r75;
	shl.b32 	%r506, %r505, 2;
	add.s32 	%r108, %r477, %r506;
	atom.shared.add.u32 	%r507, [%r108], 1;
	shr.u32 	%r508, %r1903, %r400;
	and.b32  	%r509, %r508, %r75;
	shl.b32 	%r510, %r509, 2;
	add.s32 	%r109, %r477, %r510;
	atom.shared.add.u32 	%r511, [%r109], 1;
	shr.u32 	%r512, %r1902, %r400;
	and.b32  	%r513, %r512, %r75;
	shl.b32 	%r514, %r513, 2;
	add.s32 	%r110, %r477, %r514;
	atom.shared.add.u32 	%r515, [%r110], 1;
	shr.u32 	%r516, %r1901, %r400;
	and.b32  	%r517, %r516, %r75;
	shl.b32 	%r518, %r517, 2;
	add.s32 	%r111, %r477, %r518;
	atom.shared.add.u32 	%r519, [%r111], 1;
	shr.u32 	%r520, %r1900, %r400;
	and.b32  	%r521, %r520, %r75;
	shl.b32 	%r522, %r521, 2;
	add.s32 	%r112, %r477, %r522;
	atom.shared.add.u32 	%r523, [%r112], 1;
	shr.u32 	%r524, %r1899, %r400;
	and.b32  	%r525, %r524, %r75;
	shl.b32 	%r526, %r525, 2;
	add.s32 	%r527, %r477, %r526;
	atom.shared.add.u32 	%r528, [%r527], 1;
	shr.u32 	%r529, %r1898, %r400;
	and.b32  	%r530, %r529, %r75;
	shl.b32 	%r531, %r530, 2;
	add.s32 	%r113, %r477, %r531;
	atom.shared.add.u32 	%r532, [%r113], 1;
	shr.u32 	%r533, %r1897, %r400;
	and.b32  	%r534, %r533, %r75;
	shl.b32 	%r535, %r534, 2;
	add.s32 	%r114, %r477, %r535;
	atom.shared.add.u32 	%r536, [%r114], 1;
	shr.u32 	%r537, %r1896, %r400;
	and.b32  	%r538, %r537, %r75;
	shl.b32 	%r539, %r538, 2;
	add.s32 	%r115, %r477, %r539;
	atom.shared.add.u32 	%r540, [%r115], 1;
	shr.u32 	%r541, %r1895, %r400;
	and.b32  	%r542, %r541, %r75;
	shl.b32 	%r543, %r542, 2;
	add.s32 	%r116, %r477, %r543;
	atom.shared.add.u32 	%r544, [%r116], 1;
	bar.sync 	0;
	setp.gt.u32 	%p29, %r1, 255;
	shl.b32 	%r545, %r1, 2;
	add.s32 	%r117, %r476, %r545;
	mov.b32 	%r1920, 0;
	@%p29 bra 	$L__BB9_53;
	ld.shared.u32 	%r546, [%r117];
	mov.b32 	%r547, 0;
	st.shared.u32 	[%r117], %r547;
	ld.shared.u32 	%r548, [%r117+1024];
	st.shared.u32 	[%r117+1024], %r546;
	add.s32 	%r549, %r548, %r546;
	ld.shared.u32 	%r550, [%r117+2048];
	st.shared.u32 	[%r117+2048], %r549;
	add.s32 	%r551, %r550, %r549;
	ld.shared.u32 	%r552, [%r117+3072];
	st.shared.u32 	[%r117+3072], %r551;
	add.s32 	%r553, %r552, %r551;
	ld.shared.u32 	%r554, [%r117+4096];
	st.shared.u32 	[%r117+4096], %r553;
	add.s32 	%r555, %r554, %r553;
	ld.shared.u32 	%r556, [%r117+5120];
	st.shared.u32 	[%r117+5120], %r555;
	add.s32 	%r557, %r556, %r555;
	ld.shared.u32 	%r558, [%r117+6144];
	st.shared.u32 	[%r117+6144], %r557;
	add.s32 	%r559, %r558, %r557;
	ld.shared.u32 	%r560, [%r117+7168];
	st.shared.u32 	[%r117+7168], %r559;
	add.s32 	%r561, %r560, %r559;
	ld.shared.u32 	%r562, [%r117+8192];
	st.shared.u32 	[%r117+8192], %r561;
	add.s32 	%r563, %r562, %r561;
	ld.shared.u32 	%r564, [%r117+9216];
	st.shared.u32 	[%r117+9216], %r563;
	add.s32 	%r565, %r564, %r563;
	ld.shared.u32 	%r566, [%r117+10240];
	st.shared.u32 	[%r117+10240], %r565;
	add.s32 	%r567, %r566, %r565;
	ld.shared.u32 	%r568, [%r117+11264];
	st.shared.u32 	[%r117+11264], %r567;
	add.s32 	%r1920, %r568, %r567;
$L__BB9_53:
	ld.param.u64 	%rd360, [_ZN3cub18CUB_300001_SM_10006detail10radix_sort29DeviceRadixSortOnesweepKernelINS1_5radix10policy_hubIjiyE10Policy1000ELNS0_9SortOrderE0EjiyiiNS1_21identity_decomposer_tEEEvPT5_SB_PT3_PKSC_PT1_PKSG_PT2_PKSK_T4_iiT6__param_0];
	shl.b32 	%r569, %r4, 8;
	add.s32 	%r570, %r569, %r1;
	cvta.to.global.u64 	%rd6, %rd360;
	mul.wide.s32 	%rd57, %r570, 4;
	add.s64 	%rd7, %rd6, %rd57;
	@%p29 bra 	$L__BB9_55;
	or.b32  	%r571, %r1920, 1073741824;
	st.volatile.global.u32 	[%rd7], %r571;
$L__BB9_55:
	ld.param.u64 	%rd369, [_ZN3cub18CUB_300001_SM_10006detail10radix_sort29DeviceRadixSortOnesweepKernelINS1_5radix10policy_hubIjiyE10Policy1000ELNS0_9SortOrderE0EjiyiiNS1_21identity_decomposer_tEEEvPT5_SB_PT3_PKSC_PT1_PKSG_PT2_PKSK_T4_iiT6__param_7];
	ld.param.u64 	%rd367, [_ZN3cub18CUB_300001_SM_10006detail10radix_sort29DeviceRadixSortOnesweepKernelINS1_5radix10policy_hubIjiyE10Policy1000ELNS0_9SortOrderE0EjiyiiNS1_21identity_decomposer_tEEEvPT5_SB_PT3_PKSC_PT1_PKSG_PT2_PKSK_T4_iiT6__param_3];
	ld.param.u64 	%rd363, [_ZN3cub18CUB_300001_SM_10006detail10radix_sort29DeviceRadixSortOnesweepKernelINS1_5radix10policy_hubIjiyE10Policy1000ELNS0_9SortOrderE0EjiyiiNS1_21identity_decomposer_tEEEvPT5_SB_PT3_PKSC_PT1_PKSG_PT2_PKSK_T4_iiT6__param_2];
	setp.lt.u32 	%p31, %r1, 256;
	setp.eq.s32 	%p32, %r1920, 6528;
	and.pred  	%p33, %p31, %p32;
	selp.u32 	%r572, 1, 0, %p33;
	{ 
	.reg .pred 	%p1; 
	.reg .pred 	%p2; 
	setp.ne.u32 	%p1, %r572, 0; 
	bar.red.or.pred 	%p2, 0, %p1; 
	selp.u32 	%r573, 1, 0, %p2; 
	}
	setp.eq.s32 	%p34, %r573, 0;
	and.b32  	%r574, %r1, 992;
	and.b32  	%r575, %r1, 31;
	mul.lo.s32 	%r576, %r574, 17;
	or.b32  	%r577, %r576, %r575;
	cvt.u64.u32 	%rd8, %r577;
	mul.lo.s32 	%r578, %r4, 6528;
	cvt.s64.s32 	%rd58, %r578;
	add.s64 	%rd59, %rd8, %rd58;
	cvta.to.global.u64 	%rd60, %rd369;
	shl.b64 	%rd61, %rd59, 2;
	add.s64 	%rd9, %rd60, %rd61;
	cvt.u64.u32 	%rd10, %r1;
	cvta.to.global.u64 	%rd62, %rd363;
	mul.wide.u32 	%rd63, %r1, 8;
	add.s64 	%rd11, %rd62, %rd63;
	cvta.to.global.u64 	%rd64, %rd367;
	add.s64 	%rd12, %rd64, %rd63;
	@%p34 bra 	$L__BB9_175;
	shl.b32 	%r579, %r1, 3;
	mov.u32 	%r580, _ZZN3cub18CUB_300001_SM_10006detail10radix_sort29DeviceRadixSortOnesweepKernelINS1_5radix10policy_hubIjiyE10Policy1000ELNS0_9SortOrderE0EjiyiiNS1_21identity_decomposer_tEEEvPT5_SB_PT3_PKSC_PT1_PKSG_PT2_PKSK_T4_iiT6_E1s;
	add.s32 	%r581, %r580, %r579;
	add.s32 	%r120, %r581, 26112;
	@%p29 bra 	$L__BB9_64;
	ld.global.u64 	%rd65, [%rd12];
	setp.gt.u32 	%p36, %r1, %r100;
	selp.b64 	%rd66, 6528, 0, %p36;
	sub.s64 	%rd370, %rd65, %rd66;
	st.shared.u64 	[%r120], %rd370;
	setp.lt.s32 	%p37, %r4, 1;
	mov.u32 	%r1924, %r1920;
	@%p37 bra 	$L__BB9_63;
	mov.b32 	%r1922, -1;
	mov.u32 	%r1921, %r4;
	mov.u32 	%r1924, %r1920;
$L__BB9_59:
	add.s32 	%r124, %r1921, -1;
	shl.b32 	%r583, %r124, 8;
	add.s32 	%r584, %r583, %r1;
	mul.wide.s32 	%rd67, %r584, 4;
	add.s64 	%rd14, %rd6, %rd67;
$L__BB9_60:
	membar.cta;
	ld.volatile.global.u32 	%r125, [%rd14];
	setp.eq.s32 	%p38, %r125, 0;
	@%p38 bra 	$L__BB9_60;
	and.b32  	%r585, %r125, 1073741823;
	add.s32 	%r1924, %r585, %r1924;
	setp.gt.s32 	%p39, %r125, -1;
	vote.sync.ballot.b32 	%r1922, %p39, %r1922;
	setp.gt.u32 	%p41, %r1921, 1;
	and.pred  	%p42, %p39, %p41;
	mov.u32 	%r1921, %r124;
	@%p42 bra 	$L__BB9_59;
	ld.shared.u64 	%rd370, [%r120];
$L__BB9_63:
	or.b32  	%r586, %r1924, -2147483648;
	st.volatile.global.u32 	[%rd7], %r586;
	sub.s32 	%r587, %r1924, %r1920;
	cvt.s64.s32 	%rd68, %r587;
	add.s64 	%rd69, %rd370, %rd68;
	st.shared.u64 	[%r120], %rd69;
$L__BB9_64:
	ld.param.u64 	%rd364, [_ZN3cub18CUB_300001_SM_10006detail10radix_sort29DeviceRadixSortOnesweepKernelINS1_5radix10policy_hubIjiyE10Policy1000ELNS0_9SortOrderE0EjiyiiNS1_21identity_decomposer_tEEEvPT5_SB_PT3_PKSC_PT1_PKSG_PT2_PKSK_T4_iiT6__param_2];
	setp.lt.s32 	%p44, %r5, %r399;
	setp.eq.s64 	%p45, %rd364, 0;
	or.pred  	%p46, %p45, %p44;
	or.pred  	%p47, %p29, %p46;
	@%p47 bra 	$L__BB9_66;
	ld.shared.u64 	%rd70, [%r120];
	setp.gt.u32 	%p48, %r1, %r100;
	selp.b64 	%rd71, 6528, 0, %p48;
	cvt.s64.s32 	%rd72, %r1920;
	add.s64 	%rd73, %rd71, %rd72;
	add.s64 	%rd74, %rd73, %rd70;
	st.global.u64 	[%rd11], %rd74;
$L__BB9_66:
	setp.gt.s32 	%p49, %r5, %r399;
	bar.sync 	0;
	shl.b32 	%r588, %r100, 3;
	mov.u32 	%r589, _ZZN3cub18CUB_300001_SM_10006detail10radix_sort29DeviceRadixSortOnesweepKernelINS1_5radix10policy_hubIjiyE10Policy1000ELNS0_9SortOrderE0EjiyiiNS1_21identity_decomposer_tEEEvPT5_SB_PT3_PKSC_PT1_PKSG_PT2_PKSK_T4_iiT6_E1s;
	add.s32 	%r590, %r589, %r588;
	ld.shared.u64 	%rd17, [%r590+26112];
	@%p49 bra 	$L__BB9_68;
	add.s64 	%rd75, %rd17, %rd8;
	shl.b64 	%rd76, %rd75, 2;
	add.s64 	%rd77, %rd2, %rd76;
	st.global.u32 	[%rd77], %r1911;
	st.global.u32 	[%rd77+128], %r1910;
	st.global.u32 	[%rd77+256], %r1909;
	st.global.u32 	[%rd77+384], %r1908;
	st.global.u32 	[%rd77+512], %r1907;
	st.global.u32 	[%rd77+640], %r1906;
	st.global.u32 	[%rd77+768], %r1905;
	st.global.u32 	[%rd77+896], %r1904;
	st.global.u32 	[%rd77+1024], %r1903;
	st.global.u32 	[%rd77+1152], %r1902;
	st.global.u32 	[%rd77+1280], %r1901;
	st.global.u32 	[%rd77+1408], %r1900;
	st.global.u32 	[%rd77+1536], %r1899;
	st.global.u32 	[%rd77+1664], %r1898;
	st.global.u32 	[%rd77+1792], %r1897;
	st.global.u32 	[%rd77+1920], %r1896;
	st.global.u32 	[%rd77+2048], %r1895;
	bra.uni 	$L__BB9_102;
$L__BB9_68:
	cvt.u32.u64 	%r591, %rd8;
	mad.lo.s32 	%r129, %r4, -6528, %r399;
	setp.ge.s32 	%p50, %r591, %r129;
	add.s64 	%rd78, %rd17, %rd8;
	shl.b64 	%rd79, %rd78, 2;
	add.s64 	%rd18, %rd2, %rd79;
	@%p50 bra 	$L__BB9_70;
	st.global.u32 	[%rd18], %r1911;
$L__BB9_70:
	cvt.u32.u64 	%r592, %rd8;
	add.s32 	%r593, %r592, 32;
	setp.ge.s32 	%p51, %r593, %r129;
	@%p51 bra 	$L__BB9_72;
	st.global.u32 	[%rd18+128], %r1910;
$L__BB9_72:
	cvt.u32.u64 	%r594, %rd8;
	add.s32 	%r595, %r594, 64;
	setp.ge.s32 	%p52, %r595, %r129;
	@%p52 bra 	$L__BB9_74;
	st.global.u32 	[%rd18+256], %r1909;
$L__BB9_74:
	cvt.u32.u64 	%r596, %rd8;
	add.s32 	%r597, %r596, 96;
	setp.ge.s32 	%p53, %r597, %r129;
	@%p53 bra 	$L__BB9_76;
	st.global.u32 	[%rd18+384], %r1908;
$L__BB9_76:
	cvt.u32.u64 	%r598, %rd8;
	add.s32 	%r599, %r598, 128;
	setp.ge.s32 	%p54, %r599, %r129;
	@%p54 bra 	$L__BB9_78;
	st.global.u32 	[%rd18+512], %r1907;
$L__BB9_78:
	cvt.u32.u64 	%r600, %rd8;
	add.s32 	%r601, %r600, 160;
	setp.ge.s32 	%p55, %r601, %r129;
	@%p55 bra 	$L__BB9_80;
	st.global.u32 	[%rd18+640], %r1906;
$L__BB9_80:
	cvt.u32.u64 	%r602, %rd8;
	add.s32 	%r603, %r602, 192;
	setp.ge.s32 	%p56, %r603, %r129;
	@%p56 bra 	$L__BB9_82;
	st.global.u32 	[%rd18+768], %r1905;
$L__BB9_82:
	cvt.u32.u64 	%r604, %rd8;
	add.s32 	%r605, %r604, 224;
	setp.ge.s32 	%p57, %r605, %r129;
	@%p57 bra 	$L__BB9_84;
	st.global.u32 	[%rd18+896], %r1904;
$L__BB9_84:
	cvt.u32.u64 	%r606, %rd8;
	add.s32 	%r607, %r606, 256;
	setp.ge.s32 	%p58, %r607, %r129;
	@%p58 bra 	$L__BB9_86;
	st.global.u32 	[%rd18+1024], %r1903;
$L__BB9_86:
	cvt.u32.u64 	%r608, %rd8;
	add.s32 	%r609, %r608, 288;
	setp.ge.s32 	%p59, %r609, %r129;
	@%p59 bra 	$L__BB9_88;
	st.global.u32 	[%rd18+1152], %r1902;
$L__BB9_88:
	cvt.u32.u64 	%r610, %rd8;
	add.s32 	%r611, %r610, 320;
	setp.ge.s32 	%p60, %r611, %r129;
	@%p60 bra 	$L__BB9_90;
	st.global.u32 	[%rd18+1280], %r1901;
$L__BB9_90:
	cvt.u32.u64 	%r612, %rd8;
	add.s32 	%r613, %r612, 352;
	setp.ge.s32 	%p61, %r613, %r129;
	@%p61 bra 	$L__BB9_92;
	st.global.u32 	[%rd18+1408], %r1900;
$L__BB9_92:
	cvt.u32.u64 	%r614, %rd8;
	add.s32 	%r615, %r614, 384;
	setp.ge.s32 	%p62, %r615, %r129;
	@%p62 bra 	$L__BB9_94;
	st.global.u32 	[%rd18+1536], %r1899;
$L__BB9_94:
	cvt.u32.u64 	%r616, %rd8;
	add.s32 	%r617, %r616, 416;
	setp.ge.s32 	%p63, %r617, %r129;
	@%p63 bra 	$L__BB9_96;
	st.global.u32 	[%rd18+1664], %r1898;
$L__BB9_96:
	cvt.u32.u64 	%r618, %rd8;
	add.s32 	%r619, %r618, 448;
	setp.ge.s32 	%p64, %r619, %r129;
	@%p64 bra 	$L__BB9_98;
	st.global.u32 	[%rd18+1792], %r1897;
$L__BB9_98:
	cvt.u32.u64 	%r620, %rd8;
	add.s32 	%r621, %r620, 480;
	setp.ge.s32 	%p65, %r621, %r129;
	@%p65 bra 	$L__BB9_100;
	st.global.u32 	[%rd18+1920], %r1896;
$L__BB9_100:
	cvt.u32.u64 	%r622, %rd8;
	add.s32 	%r623, %r622, 512;
	setp.ge.s32 	%p66, %r623, %r129;
	@%p66 bra 	$L__BB9_102;
	st.global.u32 	[%rd18+2048], %r1895;
$L__BB9_102:
	@%p49 bra 	$L__BB9_104;
	ld.global.u32 	%r1957, [%rd9];
	ld.global.u32 	%r1956, [%rd9+128];
	ld.global.u32 	%r1955, [%rd9+256];
	ld.global.u32 	%r1954, [%rd9+384];
	ld.global.u32 	%r1953, [%rd9+512];
	ld.global.u32 	%r1952, [%rd9+640];
	ld.global.u32 	%r1951, [%rd9+768];
	ld.global.u32 	%r1950, [%rd9+896];
	ld.global.u32 	%r1949, [%rd9+1024];
	ld.global.u32 	%r1948, [%rd9+1152];
	ld.global.u32 	%r1947, [%rd9+1280];
	ld.global.u32 	%r1946, [%rd9+1408];
	ld.global.u32 	%r1945, [%rd9+1536];
	ld.global.u32 	%r1944, [%rd9+1664];
	ld.global.u32 	%r1943, [%rd9+1792];
	ld.global.u32 	%r1942, [%rd9+1920];
	ld.global.u32 	%r1941, [%rd9+2048];
	bra.uni 	$L__BB9_138;
$L__BB9_104:
	cvt.u32.u64 	%r625, %rd8;
	mul.lo.s32 	%r626, %r4, 6528;
	sub.s32 	%r147, %r399, %r626;
	setp.ge.s32 	%p68, %r625, %r147;
	@%p68 bra 	$L__BB9_106;
	ld.global.u32 	%r1957, [%rd9];
$L__BB9_106:
	cvt.u32.u64 	%r628, %rd8;
	add.s32 	%r629, %r628, 32;
	setp.ge.s32 	%p69, %r629, %r147;
	@%p69 bra 	$L__BB9_108;
	ld.global.u32 	%r1956, [%rd9+128];
$L__BB9_108:
	cvt.u32.u64 	%r631, %rd8;
	add.s32 	%r632, %r631, 64;
	setp.ge.s32 	%p70, %r632, %r147;
	@%p70 bra 	$L__BB9_110;
	ld.global.u32 	%r1955, [%rd9+256];
$L__BB9_110:
	cvt.u32.u64 	%r634, %rd8;
	add.s32 	%r635, %r634, 96;
	setp.ge.s32 	%p71, %r635, %r147;
	@%p71 bra 	$L__BB9_112;
	ld.global.u32 	%r1954, [%rd9+384];
$L__BB9_112:
	cvt.u32.u64 	%r637, %rd8;
	add.s32 	%r638, %r637, 128;
	setp.ge.s32 	%p72, %r638, %r147;
	@%p72 bra 	$L__BB9_114;
	ld.global.u32 	%r1953, [%rd9+512];
$L__BB9_114:
	cvt.u32.u64 	%r640, %rd8;
	add.s32 	%r641, %r640, 160;
	setp.ge.s32 	%p73, %r641, %r147;
	@%p73 bra 	$L__BB9_116;
	ld.global.u32 	%r1952, [%rd9+640];
$L__BB9_116:
	cvt.u32.u64 	%r643, %rd8;
	add.s32 	%r644, %r643, 192;
	setp.ge.s32 	%p74, %r644, %r147;
	@%p74 bra 	$L__BB9_118;
	ld.global.u32 	%r1951, [%rd9+768];
$L__BB9_118:
	cvt.u32.u64 	%r646, %rd8;
	add.s32 	%r647, %r646, 224;
	setp.ge.s32 	%p75, %r647, %r147;
	@%p75 bra 	$L__BB9_120;
	ld.global.u32 	%r1950, [%rd9+896];
$L__BB9_120:
	cvt.u32.u64 	%r649, %rd8;
	add.s32 	%r650, %r649, 256;
	setp.ge.s32 	%p76, %r650, %r147;
	@%p76 bra 	$L__BB9_122;
	ld.global.u32 	%r1949, [%rd9+1024];
$L__BB9_122:
	cvt.u32.u64 	%r652, %rd8;
	add.s32 	%r653, %r652, 288;
	setp.ge.s32 	%p77, %r653, %r147;
	@%p77 bra 	$L__BB9_124;
	ld.global.u32 	%r1948, [%rd9+1152];
$L__BB9_124:
	cvt.u32.u64 	%r655, %rd8;
	add.s32 	%r656, %r655, 320;
	setp.ge.s32 	%p78, %r656, %r147;
	@%p78 bra 	$L__BB9_126;
	ld.global.u32 	%r1947, [%rd9+1280];
$L__BB9_126:
	cvt.u32.u64 	%r658, %rd8;
	add.s32 	%r659, %r658, 352;
	setp.ge.s32 	%p79, %r659, %r147;
	@%p79 bra 	$L__BB9_128;
	ld.global.u32 	%r1946, [%rd9+1408];
$L__BB9_128:
	cvt.u32.u64 	%r661, %rd8;
	add.s32 	%r662, %r661, 384;
	setp.ge.s32 	%p80, %r662, %r147;
	@%p80 bra 	$L__BB9_130;
	ld.global.u32 	%r1945, [%rd9+1536];
$L__BB9_130:
	cvt.u32.u64 	%r664, %rd8;
	add.s32 	%r665, %r664, 416;
	setp.ge.s32 	%p81, %r665, %r147;
	@%p81 bra 	$L__BB9_132;
	ld.global.u32 	%r1944, [%rd9+1664];
$L__BB9_132:
	cvt.u32.u64 	%r667, %rd8;
	add.s32 	%r668, %r667, 448;
	setp.ge.s32 	%p82, %r668, %r147;
	@%p82 bra 	$L__BB9_134;
	ld.global.u32 	%r1943, [%rd9+1792];
$L__BB9_134:
	cvt.u32.u64 	%r670, %rd8;
	add.s32 	%r671, %r670, 480;
	setp.ge.s32 	%p83, %r671, %r147;
	@%p83 bra 	$L__BB9_136;
	ld.global.u32 	%r1942, [%rd9+1920];
$L__BB9_136:
	cvt.u32.u64 	%r673, %rd8;
	add.s32 	%r674, %r673, 512;
	setp.ge.s32 	%p84, %r674, %r147;
	@%p84 bra 	$L__BB9_138;
	ld.global.u32 	%r1941, [%rd9+2048];
$L__BB9_138:
	@%p49 bra 	$L__BB9_140;
	add.s64 	%rd80, %rd17, %rd8;
	shl.b64 	%rd81, %rd80, 2;
	add.s64 	%rd82, %rd1, %rd81;
	st.global.u32 	[%rd82], %r1957;
	st.global.u32 	[%rd82+128], %r1956;
	st.global.u32 	[%rd82+256], %r1955;
	st.global.u32 	[%rd82+384], %r1954;
	st.global.u32 	[%rd82+512], %r1953;
	st.global.u32 	[%rd82+640], %r1952;
	st.global.u32 	[%rd82+768], %r1951;
	st.global.u32 	[%rd82+896], %r1950;
	st.global.u32 	[%rd82+1024], %r1949;
	st.global.u32 	[%rd82+1152], %r1948;
	st.global.u32 	[%rd82+1280], %r1947;
	st.global.u32 	[%rd82+1408], %r1946;
	st.global.u32 	[%rd82+1536], %r1945;
	st.global.u32 	[%rd82+1664], %r1944;
	st.global.u32 	[%rd82+1792], %r1943;
	st.global.u32 	[%rd82+1920], %r1942;
	st.global.u32 	[%rd82+2048], %r1941;
	bra.uni 	$L__BB9_174;
$L__BB9_140:
	cvt.u32.u64 	%r675, %rd8;
	mad.lo.s32 	%r198, %r4, -6528, %r399;
	setp.ge.s32 	%p86, %r675, %r198;
	add.s64 	%rd83, %rd17, %rd8;
	shl.b64 	%rd84, %rd83, 2;
	add.s64 	%rd19, %rd1, %rd84;
	@%p86 bra 	$L__BB9_142;
	st.global.u32 	[%rd19], %r1957;
$L__BB9_142:
	cvt.u32.u64 	%r676, %rd8;
	add.s32 	%r677, %r676, 32;
	setp.ge.s32 	%p87, %r677, %r198;
	@%p87 bra 	$L__BB9_144;
	st.global.u32 	[%rd19+128], %r1956;
$L__BB9_144:
	cvt.u32.u64 	%r678, %rd8;
	add.s32 	%r679, %r678, 64;
	setp.ge.s32 	%p88, %r679, %r198;
	@%p88 bra 	$L__BB9_146;
	st.global.u32 	[%rd19+256], %r1955;
$L__BB9_146:
	cvt.u32.u64 	%r680, %rd8;
	add.s32 	%r681, %r680, 96;
	setp.ge.s32 	%p89, %r681, %r198;
	@%p89 bra 	$L__BB9_148;
	st.global.u32 	[%rd19+384], %r1954;
$L__BB9_148:
	cvt.u32.u64 	%r682, %rd8;
	add.s32 	%r683, %r682, 128;
	setp.ge.s32 	%p90, %r683, %r198;
	@%p90 bra 	$L__BB9_150;
	st.global.u32 	[%rd19+512], %r1953;
$L__BB9_150:
	cvt.u32.u64 	%r684, %rd8;
	add.s32 	%r685, %r684, 160;
	setp.ge.s32 	%p91, %r685, %r198;
	@%p91 bra 	$L__BB9_152;
	st.global.u32 	[%rd19+640], %r1952;
$L__BB9_152:
	cvt.u32.u64 	%r686, %rd8;
	add.s32 	%r687, %r686, 192;
	setp.ge.s32 	%p92, %r687, %r198;
	@%p92 bra 	$L__BB9_154;
	st.global.u32 	[%rd19+768], %r1951;
$L__BB9_154:
	cvt.u32.u64 	%r688, %rd8;
	add.s32 	%r689, %r688, 224;
	setp.ge.s32 	%p93, %r689, %r198;
	@%p93 bra 	$L__BB9_156;
	st.global.u32 	[%rd19+896], %r1950;
$L__BB9_156:
	cvt.u32.u64 	%r690, %rd8;
	add.s32 	%r691, %r690, 256;
	setp.ge.s32 	%p94, %r691, %r198;
	@%p94 bra 	$L__BB9_158;
	st.global.u32 	[%rd19+1024], %r1949;
$L__BB9_158:
	cvt.u32.u64 	%r692, %rd8;
	add.s32 	%r693, %r692, 288;
	setp.ge.s32 	%p95, %r693, %r198;
	@%p95 bra 	$L__BB9_160;
	st.global.u32 	[%rd19+1152], %r1948;
$L__BB9_160:
	cvt.u32.u64 	%r694, %rd8;
	add.s32 	%r695, %r694, 320;
	setp.ge.s32 	%p96, %r695, %r198;
	@%p96 bra 	$L__BB9_162;
	st.global.u32 	[%rd19+1280], %r1947;
$L__BB9_162:
	cvt.u32.u64 	%r696, %rd8;
	add.s32 	%r697, %r696, 352;
	setp.ge.s32 	%p97, %r697, %r198;
	@%p97 bra 	$L__BB9_164;
	st.global.u32 	[%rd19+1408], %r1946;
$L__BB9_164:
	cvt.u32.u64 	%r698, %rd8;
	add.s32 	%r699, %r698, 384;
	setp.ge.s32 	%p98, %r699, %r198;
	@%p98 bra 	$L__BB9_166;
	st.global.u32 	[%rd19+1536], %r1945;
$L__BB9_166:
	cvt.u32.u64 	%r700, %rd8;
	add.s32 	%r701, %r700, 416;
	setp.ge.s32 	%p99, %r701, %r198;
	@%p99 bra 	$L__BB9_168;
	st.global.u32 	[%rd19+1664], %r1944;
$L__BB9_168:
	cvt.u32.u64 	%r702, %rd8;
	add.s32 	%r703, %r702, 448;
	setp.ge.s32 	%p100, %r703, %r198;
	@%p100 bra 	$L__BB9_170;
	st.global.u32 	[%rd19+1792], %r1943;
$L__BB9_170:
	cvt.u32.u64 	%r704, %rd8;
	add.s32 	%r705, %r704, 480;
	setp.ge.s32 	%p101, %r705, %r198;
	@%p101 bra 	$L__BB9_172;
	st.global.u32 	[%rd19+1920], %r1942;
$L__BB9_172:
	cvt.u32.u64 	%r706, %rd8;
	add.s32 	%r707, %r706, 512;
	setp.ge.s32 	%p102, %r707, %r198;
	@%p102 bra 	$L__BB9_174;
	st.global.u32 	[%rd19+2048], %r1941;
$L__BB9_174:
	// begin inline asm
	exit;
	// end inline asm
$L__BB9_175:
	mul.hi.u32 	%r708, %r1, 357913942;
	add.s32 	%r709, %r708, %r1;
	shl.b32 	%r710, %r709, 2;
	mov.u32 	%r711, _ZZN3cub18CUB_300001_SM_10006detail10radix_sort29DeviceRadixSortOnesweepKernelINS1_5radix10policy_hubIjiyE10Policy1000ELNS0_9SortOrderE0EjiyiiNS1_21identity_decomposer_tEEEvPT5_SB_PT3_PKSC_PT1_PKSG_PT2_PKSK_T4_iiT6_E1s;
	add.s32 	%r712, %r711, %r710;
	add.s32 	%r199, %r712, 13328;
	st.shared.u32 	[%r712+13328], %r1920;
	bar.sync 	0;
	setp.gt.u32 	%p103, %r1, 31;
	@%p103 bra 	$L__BB9_177;
	mov.u32 	%r743, _ZZN3cub18CUB_300001_SM_10006detail10radix_sort29DeviceRadixSortOnesweepKernelINS1_5radix10policy_hubIjiyE10Policy1000ELNS0_9SortOrderE0EjiyiiNS1_21identity_decomposer_tEEEvPT5_SB_PT3_PKSC_PT1_PKSG_PT2_PKSK_T4_iiT6_E1s;
	mad.lo.s32 	%r744, %r1, 52, %r743;
	ld.shared.u32 	%r745, [%r744+13328];
	ld.shared.u32 	%r746, [%r744+13332];
	ld.shared.u32 	%r747, [%r744+13336];
	ld.shared.u32 	%r748, [%r744+13340];
	ld.shared.u32 	%r749, [%r744+13344];
	ld.shared.u32 	%r750, [%r744+13348];
	ld.shared.u32 	%r751, [%r744+13352];
	ld.shared.u32 	%r752, [%r744+13356];
	ld.shared.u32 	%r753, [%r744+13360];
	ld.shared.u32 	%r754, [%r744+13364];
	ld.shared.u32 	%r755, [%r744+13368];
	ld.shared.u32 	%r756, [%r744+13372];
	add.s32 	%r757, %r746, %r745;
	add.s32 	%r758, %r757, %r747;
	add.s32 	%r759, %r758, %r748;
	add.s32 	%r760, %r759, %r749;
	add.s32 	%r761, %r760, %r750;
	add.s32 	%r762, %r761, %r751;
	add.s32 	%r763, %r762, %r752;
	add.s32 	%r764, %r763, %r753;
	add.s32 	%r765, %r764, %r754;
	add.s32 	%r766, %r765, %r755;
	add.s32 	%r717, %r766, %r756;
	mov.b32 	%r715, 1;
	mov.b32 	%r740, 0;
	mov.b32 	%r742, -1;
	// begin inline asm
	{  .reg .s32 r0;  .reg .pred p;  shfl.sync.up.b32 r0|p, %r717, %r715, %r740, %r742;  @p add.s32 r0, r0, %r717;  mov.s32 %r713, r0;}
	// end inline asm
	mov.b32 	%r721, 2;
	// begin inline asm
	{  .reg .s32 r0;  .reg .pred p;  shfl.sync.up.b32 r0|p, %r713, %r721, %r740, %r742;  @p add.s32 r0, r0, %r713;  mov.s32 %r719, r0;}
	// end inline asm
	mov.b32 	%r727, 4;
	// begin inline asm
	{  .reg .s32 r0;  .reg .pred p;  shfl.sync.up.b32 r0|p, %r719, %r727, %r740, %r742;  @p add.s32 r0, r0, %r719;  mov.s32 %r725, r0;}
	// end inline asm
	mov.b32 	%r733, 8;
	// begin inline asm
	{  .reg .s32 r0;  .reg .pred p;  shfl.sync.up.b32 r0|p, %r725, %r733, %r740, %r742;  @p add.s32 r0, r0, %r725;  mov.s32 %r731, r0;}
	// end inline asm
	mov.b32 	%r739, 16;
	// begin inline asm
	{  .reg .s32 r0;  .reg .pred p;  shfl.sync.up.b32 r0|p, %r731, %r739, %r740, %r742;  @p add.s32 r0, r0, %r731;  mov.s32 %r737, r0;}
	// end inline asm
	sub.s32 	%r767, %r737, %r717;
	add.s32 	%r768, %r745, %r767;
	add.s32 	%r769, %r746, %r768;
	add.s32 	%r770, %r747, %r769;
	add.s32 	%r771, %r748, %r770;
	add.s32 	%r772, %r749, %r771;
	add.s32 	%r773, %r750, %r772;
	add.s32 	%r774, %r751, %r773;
	add.s32 	%r775, %r752, %r774;
	add.s32 	%r776, %r753, %r775;
	add.s32 	%r777, %r754, %r776;
	add.s32 	%r778, %r755, %r777;
	st.shared.u32 	[%r744+13328], %r767;
	st.shared.u32 	[%r744+13332], %r768;
	st.shared.u32 	[%r744+13336], %r769;
	st.shared.u32 	[%r744+13340], %r770;
	st.shared.u32 	[%r744+13344], %r771;
	st.shared.u32 	[%r744+13348], %r772;
	st.shared.u32 	[%r744+13352], %r773;
	st.shared.u32 	[%r744+13356], %r774;
	st.shared.u32 	[%r744+13360], %r775;
	st.shared.u32 	[%r744+13364], %r776;
	st.shared.u32 	[%r744+13368], %r777;
	st.shared.u32 	[%r744+13372], %r778;
$L__BB9_177:
	bar.sync 	0;
	ld.shared.u32 	%r200, [%r199];
	@%p29 bra 	$L__BB9_179;
	ld.shared.u32 	%r779, [%r117];
	add.s32 	%r780, %r779, %r200;
	st.shared.u32 	[%r117], %r780;
	ld.shared.u32 	%r781, [%r117+1024];
	add.s32 	%r782, %r781, %r200;
	st.shared.u32 	[%r117+1024], %r782;
	ld.shared.u32 	%r783, [%r117+2048];
	add.s32 	%r784, %r783, %r200;
	st.shared.u32 	[%r117+2048], %r784;
	ld.shared.u32 	%r785, [%r117+3072];
	add.s32 	%r786, %r785, %r200;
	st.shared.u32 	[%r117+3072], %r786;
	ld.shared.u32 	%r787, [%r117+4096];
	add.s32 	%r788, %r787, %r200;
	st.shared.u32 	[%r117+4096], %r788;
	ld.shared.u32 	%r789, [%r117+5120];
	add.s32 	%r790, %r789, %r200;
	st.shared.u32 	[%r117+5120], %r790;
	ld.shared.u32 	%r791, [%r117+6144];
	add.s32 	%r792, %r791, %r200;
	st.shared.u32 	[%r117+6144], %r792;
	ld.shared.u32 	%r793, [%r117+7168];
	add.s32 	%r794, %r793, %r200;
	st.shared.u32 	[%r117+7168], %r794;
	ld.shared.u32 	%r795, [%r117+8192];
	add.s32 	%r796, %r795, %r200;
	st.shared.u32 	[%r117+8192], %r796;
	ld.shared.u32 	%r797, [%r117+9216];
	add.s32 	%r798, %r797, %r200;
	st.shared.u32 	[%r117+9216], %r798;
	ld.shared.u32 	%r799, [%r117+10240];
	add.s32 	%r800, %r799, %r200;
	st.shared.u32 	[%r117+10240], %r800;
	ld.shared.u32 	%r801, [%r117+11264];
	add.s32 	%r802, %r801, %r200;
	st.shared.u32 	[%r117+11264], %r802;
$L__BB9_179:
	bar.sync 	0;
	// begin inline asm
	mov.u32 %r803, %lanemask_le;
	// end inline asm
	mov.b32 	%r806, 1;
	// begin inline asm
	{
    .reg .pred p;
    and.b32 %r804, %r100, %r806;    setp.ne.u32 p, %r804, 0;
    vote.ballot.sync.b32 %r804, p, 0xffffffff;
    @!p not.b32 %r804, %r804;
}

	// end inline asm
	mov.b32 	%r809, 2;
	// begin inline asm
	{
    .reg .pred p;
    and.b32 %r807, %r100, %r809;    setp.ne.u32 p, %r807, 0;
    vote.ballot.sync.b32 %r807, p, 0xffffffff;
    @!p not.b32 %r807, %r807;
}

	// end inline asm
	and.b32  	%r829, %r807, %r804;
	mov.b32 	%r812, 4;
	// begin inline asm
	{
    .reg .pred p;
    and.b32 %r810, %r100, %r812;    setp.ne.u32 p, %r810, 0;
    vote.ballot.sync.b32 %r810, p, 0xffffffff;
    @!p not.b32 %r810, %r810;
}

	// end inline asm
	and.b32  	%r830, %r810, %r829;
	mov.b32 	%r815, 8;
	// begin inline asm
	{
    .reg .pred p;
    and.b32 %r813, %r100, %r815;    setp.ne.u32 p, %r813, 0;
    vote.ballot.sync.b32 %r813, p, 0xffffffff;
    @!p not.b32 %r813, %r813;
}

	// end inline asm
	and.b32  	%r831, %r813, %r830;
	mov.b32 	%r818, 16;
	// begin inline asm
	{
    .reg .pred p;
    and.b32 %r816, %r100, %r818;    setp.ne.u32 p, %r816, 0;
    vote.ballot.sync.b32 %r816, p, 0xffffffff;
    @!p not.b32 %r816, %r816;
}

	// end inline asm
	and.b32  	%r832, %r816, %r831;
	mov.b32 	%r821, 32;
	// begin inline asm
	{
    .reg .pred p;
    and.b32 %r819, %r100, %r821;    setp.ne.u32 p, %r819, 0;
    vote.ballot.sync.b32 %r819, p, 0xffffffff;
    @!p not.b32 %r819, %r819;
}

	// end inline asm
	and.b32  	%r833, %r819, %r832;
	mov.b32 	%r824, 64;
	// begin inline asm
	{
    .reg .pred p;
    and.b32 %r822, %r100, %r824;    setp.ne.u32 p, %r822, 0;
    vote.ballot.sync.b32 %r822, p, 0xffffffff;
    @!p not.b32 %r822, %r822;
}

	// end inline asm
	and.b32  	%r834, %r822, %r833;
	mov.b32 	%r827, 128;
	// begin inline asm
	{
    .reg .pred p;
    and.b32 %r825, %r100, %r827;    setp.ne.u32 p, %r825, 0;
    vote.ballot.sync.b32 %r825, p, 0xffffffff;
    @!p not.b32 %r825, %r825;
}

	// end inline asm
	and.b32  	%r835, %r825, %r834;
	clz.b32 	%r836, %r835;
	sub.s32 	%r202, 31, %r836;
	and.b32  	%r837, %r803, %r835;
	popc.b32 	%r203, %r837;
	setp.ne.s32 	%p105, %r402, %r202;
	mov.b32 	%r1958, 0;
	@%p105 bra 	$L__BB9_181;
	atom.shared.add.u32 	%r1958, [%r101], %r203;
$L__BB9_181:
	shfl.sync.idx.b32	%r863|%p106, %r1958, %r202, 31, -1;
	add.s32 	%r206, %r203, %r863;
	shr.u32 	%r864, %r1910, %r400;
	and.b32  	%r860, %r864, %r75;
	mov.b32 	%r840, 1;
	// begin inline asm
	{
    .reg .pred p;
    and.b32 %r838, %r860, %r840;    setp.ne.u32 p, %r838, 0;
    vote.ballot.sync.b32 %r838, p, 0xffffffff;
    @!p not.b32 %r838, %r838;
}

	// end inline asm
	mov.b32 	%r843, 2;
	// begin inline asm
	{
    .reg .pred p;
    and.b32 %r841, %r860, %r843;    setp.ne.u32 p, %r841, 0;
    vote.ballot.sync.b32 %r841, p, 0xffffffff;
    @!p not.b32 %r841, %r841;
}

	// end inline asm
	and.b32  	%r865, %r841, %r838;
	mov.b32 	%r846, 4;
	// begin inline asm
	{
    .reg .pred p;
    and.b32 %r844, %r860, %r846;    setp.ne.u32 p, %r844, 0;
    vote.ballot.sync.b32 %r844, p, 0xffffffff;
    @!p not.b32 %r844, %r844;
}

	// end inline asm
	and.b32  	%r866, %r844, %r865;
	mov.b32 	%r849, 8;
	// begin inline asm
	{
    .reg .pred p;
    and.b32 %r847, %r860, %r849;    setp.ne.u32 p, %r847, 0;
    vote.ballot.sync.b32 %r847, p, 0xffffffff;
    @!p not.b32 %r847, %r847;
}

	// end inline asm
	and.b32  	%r867, %r847, %r866;
	mov.b32 	%r852, 16;
	// begin inline asm
	{
    .reg .pred p;
    and.b32 %r850, %r860, %r852;    setp.ne.u32 p, %r850, 0;
    vote.ballot.sync.b32 %r850, p, 0xffffffff;
    @!p not.b32 %r850, %r850;
}

	// end inline asm
	and.b32  	%r868, %r850, %r867;
	mov.b32 	%r855, 32;
	// begin inline asm
	{
    .reg .pred p;
    and.b32 %r853, %r860, %r855;    setp.ne.u32 p, %r853, 0;
    vote.ballot.sync.b32 %r853, p, 0xffffffff;
    @!p not.b32 %r853, %r853;
}

	// end inline asm
	and.b32  	%r869, %r853, %r868;
	mov.b32 	%r858, 64;
	// begin inline asm
	{
    .reg .pred p;
    and.b32 %r856, %r860, %r858;    setp.ne.u32 p, %r856, 0;
    vote.ballot.sync.b32 %r856, p, 0xffffffff;
    @!p not.b32 %r856, %r856;
}

	// end inline asm
	and.b32  	%r870, %r856, %r869;
	mov.b32 	%r861, 128;
	// begin inline asm
	{
    .reg .pred p;
    and.b32 %r859, %r860, %r861;    setp.ne.u32 p, %r859, 0;
    vote.ballot.sync.b32 %r859, p, 0xffffffff;
    @!p not.b32 %r859, %r859;
}

	// end inline asm
	and.b32  	%r871, %r859, %r870;
	clz.b32 	%r872, %r871;
	sub.s32 	%r207, 31, %r872;
	and.b32  	%r873, %r803, %r871;
	popc.b32 	%r208, %r873;
	setp.ne.s32 	%p107, %r402, %r207;
	mov.b32 	%r1959, 0;
	@%p107 bra 	$L__BB9_183;
	atom.shared.add.u32 	%r1959, [%r102], %r208;
$L__BB9_183:
	shfl.sync.idx.b32	%r899|%p108, %r1959, %r207, 31, -1;
	add.s32 	%r211, %r208, %r899;
	shr.u32 	%r900, %r1909, %r400;
	and.b32  	%r896, %r900, %r75;
	mov.b32 	%r876, 1;
	// begin inline asm
	{
    .reg .pred p;
    and.b32 %r874, %r896, %r876;    setp.ne.u32 p, %r874, 0;
    vote.ballot.sync.b32 %r874, p, 0xffffffff;
    @!p not.b32 %r874, %r874;
}

	// end inline asm
	mov.b32 	%r879, 2;
	// begin inline asm
	{
    .reg .pred p;
    and.b32 %r877, %r896, %r879;    setp.ne.u32 p, %r877, 0;
    vote.ballot.sync.b32 %r877, p, 0xffffffff;
    @!p not.b32 %r877, %r877;
}

	// end inline asm
	and.b32  	%r901, %r877, %r874;
	mov.b32 	%r882, 4;
	// begin inline asm
	{
    .reg .pred p;
    and.b32 %r880, %r896, %r882;    setp.ne.u32 p, %r880, 0;
    vote.ballot.sync.b32 %r880, p, 0xffffffff;
    @!p not.b32 %r880, %r880;
}

	// end inline asm
	and.b32  	%r902, %r880, %r901;
	mov.b32 	%r885, 8;
	// begin inline asm
	{
    .reg .pred p;
    and.b32 %r883, %r896, %r885;    setp.ne.u32 p, %r883, 0;
    vote.ballot.sync.b32 %r883, p, 0xffffffff;
    @!p not.b32 %r883, %r883;
}

	// end inline asm
	and.b32  	%r903, %r883, %r902;
	mov.b32 	%r888, 16;
	// begin inline asm
	{
    .reg .pred p;
    and.b32 %r886, %r896, %r888;    setp.ne.u32 p, %r886, 0;
    vote.ballot.sync.b32 %r886, p, 0xffffffff;
    @!p not.b32 %r886, %r886;
}

	// end inline asm
	and.b32  	%r904, %r886, %r903;
	mov.b32 	%r891, 32;
	// begin inline asm
	{
    .reg .pred p;
    and.b32 %r889, %r896, %r891;    setp.ne.u32 p, %r889, 0;
    vote.ballot.sync.b32 %r889, p, 0xffffffff;
    @!p not.b32 %r889, %r889;
}

	// end inline asm
	and.b32  	%r905, %r889, %r904;
	mov.b32 	%r894, 64;
	// begin inline asm
	{
    .reg .pred p;
    and.b32 %r892, %r896, %r894;    setp.ne.u32 p, %r892, 0;
    vote.ballot.sync.b32 %r892, p, 0xffffffff;
    @!p not.b32 %r892, %r892;
}

	// end inline asm
	and.b32  	%r906, %r892, %r905;
	mov.b32 	%r897, 128;
	// begin inline asm
	{
    .reg .pred p;
    and.b32 %r895, %r896, %r897;    setp.ne.u32 p, %r895, 0;
    vote.ballot.sync.b32 %r895, p, 0xffffffff;
    @!p not.b32 %r895, %r895;
}

	// end inline asm
	and.b32  	%r907, %r895, %r906;
	clz.b32 	%r908, %r907;
	sub.s32 	%r212, 31, %r908;
	and.b32  	%r909, %r803, %r907;
	popc.b32 	%r213, %r909;
	setp.ne.s32 	%p109, %r402, %r212;
	mov.b32 	%r1960, 0;
	@%p109 bra 	$L__BB9_185;
	atom.shared.add.u32 	%r1960, [%r103], %r213;
$L__BB9_185:
	shfl.sync.idx.b32	%r935|%p110, %r1960, %r212, 31, -1;
	add.s32 	%r216, %r213, %r935;
	shr.u32 	%r936, %r1908, %r400;
	and.b32  	%r932, %r936, %r75;
	mov.b32 	%r912, 1;
	// begin inline asm
	{
    .reg .pred p;
    and.b32 %r910, %r932, %r912;    setp.ne.u32 p, %r910, 0;
    vote.ballot.sync.b32 %r910, p, 0xffffffff;
    @!p not.b32 %r910, %r910;
}

	// end inline asm
	mov.b32 	%r915, 2;
	// begin inline asm
	{
    .reg .pred p;
    and.b32 %r913, %r932, %r915;    setp.ne.u32 p, %r913, 0;
    vote.ballot.sync.b32 %r913, p, 0xffffffff;
    @!p not.b32 %r913, %r913;
}

	// end inline asm
	and.b32  	%r937, %r913, %r910;
	mov.b32 	%r918, 4;
	// begin inline asm
	{
    .reg .pred p;
    and.b32 %r916, %r932, %r918;    setp.ne.u32 p, %r916, 0;
    vote.ballot.sync.b32 %r916, p, 0xffffffff;
    @!p not.b32 %r916, %r916;
}

	// end inline asm
	and.b32  	%r938, %r916, %r937;
	mov.b32 	%r921, 8;
	// begin inline asm
	{
    .reg .pred p;
    and.b32 %r919, %r932, %r921;    setp.ne.u32 p, %r919, 0;
    vote.ballot.sync.b32 %r919, p, 0xffffffff;
    @!p not.b32 %r919, %r919;
}

	// end inline asm
	and.b32  	%r939, %r919, %r938;
	mov.b32 	%r924, 16;
	// begin inline asm
	{
    .reg .pred p;
    and.b32 %r922, %r932, %r924;    setp.ne.u32 p, %r922, 0;
    vote.ballot.sync.b32 %r922, p, 0xffffffff;
    @!p not.b32 %r922, %r922;
}

	// end inline asm
	and.b32  	%r940, %r922, %r939;
	mov.b32 	%r927, 32;
	// begin inline asm
	{
    .reg .pred p;
    and.b32 %r925, %r932, %r927;    setp.ne.u32 p, %r925, 0;
    vote.ballot.sync.b32 %r925, p, 0xffffffff;
    @!p not.b32 %r925, %r925;
}

	// end inline asm
	and.b32  	%r941, %r925, %r940;
	mov.b32 	%r930, 64;
	// begin inline asm
	{
    .reg .pred p;
    and.b32 %r928, %r932, %r930;    setp.ne.u32 p, %r928, 0;
    vote.ballot.sync.b32 %r928, p, 0xffffffff;
    @!p not.b32 %r928, %r928;
}

	// end inline asm
	and.b32  	%r942, %r928, %r941;
	mov.b32 	%r933, 128;
	// begin inline asm
	{
    .reg .pred p;
    and.b32 %r931, %r932, %r933;    setp.ne.u32 p, %r931, 0;
    vote.ballot.sync.b32 %r931, p, 0xffffffff;
    @!p not.b32 %r931, %r931;
}

	// end inline asm
	and.b32  	%r943, %r931, %r942;
	clz.b32 	%r944, %r943;
	sub.s32 	%r217, 31, %r944;
	and.b32  	%r945, %r803, %r943;
	popc.b32 	%r218, %r945;
	setp.ne.s32 	%p111, %r402, %r217;
	mov.b32 	%r1961, 0;
	@%p111 bra 	$L__BB9_187;
	atom.shared.add.u32 	%r1961, [%r104], %r218;
$L__BB9_187:
	shfl.sync.idx.b32	%r971|%p112, %r1961, %r217, 31, -1;
	add.s32 	%r221, %r218, %r971;
	shr.u32 	%r972, %r1907, %r400;
	and.b32  	%r968, %r972, %r75;
	mov.b32 	%r948, 1;
	// begin inline asm
	{
    .reg .pred p;
    and.b32 %r946, %r968, %r948;    setp.ne.u32 p, %r946, 0;
    vote.ballot.sync.b32 %r946, p, 0xffffffff;
    @!p not.b32 %r946, %r946;
}

	// end inline asm
	mov.b32 	%r951, 2;
	// begin inline asm
	{
    .reg .pred p;
    and.b32 %r949, %r968, %r951;    setp.ne.u32 p, %r949, 0;
    vote.ballot.sync.b32 %r949, p, 0xffffffff;
    @!p not.b32 %r949, %r949;
}

	// end inline asm
	and.b32  	%r973, %r949, %r946;
	mov.b32 	%r954, 4;
	// begin inline asm
	{
    .reg .pred p;
    and.b32 %r952, %r968, %r954;    setp.ne.u32 p, %r952, 0;
    vote.ballot.sync.b32 %r952, p, 0xffffffff;
    @!p not.b32 %r952, %r952;
}

	// end inline asm
	and.b32  	%r974, %r952, %r973;
	mov.b32 	%r957, 8;
	// begin inline asm
	{
    .reg .pred p;
    and.b32 %r955, %r968, %r957;    setp.ne.u32 p, %r955, 0;
    vote.ballot.sync.b32 %r955, p, 0xffffffff;
    @!p not.b32 %r955, %r955;
}

	// end inline asm
	and.b32  	%r975, %r955, %r974;
	mov.b32 	%r960, 16;
	// begin inline asm
	{
    .reg .pred p;
    and.b32 %r958, %r968, %r960;    setp.ne.u32 p, %r958, 0;
    vote.ballot.sync.b32 %r958, p, 0xffffffff;
    @!p not.b32 %r958, %r958;
}

	// end inline asm
	and.b32  	%r976, %r958, %r975;
	mov.b32 	%r963, 32;
	// begin inline asm
	{
    .reg .pred p;
    and.b32 %r961, %r968, %r963;    setp.ne.u32 p, %r961, 0;
    vote.ballot.sync.b32 %r961, p, 0xffffffff;
    @!p not.b32 %r961, %r961;
}

	// end inline asm
	and.b32  	%r977, %r961, %r976;
	mov.b32 	%r966, 64;
	// begin inline asm
	{
    .reg .pred p;
    and.b32 %r964, %r968, %r966;    setp.ne.u32 p, %r964, 0;
    vote.ballot.sync.b32 %r964, p, 0xffffffff;
    @!p not.b32 %r964, %r964;
}

	// end inline asm
	and.b32  	%r978, %r964, %r977;
	mov.b32 	%r969, 128;
	// begin inline asm
	{
    .reg .pred p;
    and.b32 %r967, %r968, %r969;    setp.ne.u32 p, %r967, 0;
    vote.ballot.sync.b32 %r967, p, 0xffffffff;
    @!p not.b32 %r967, %r967;
}

	// end inline asm
	and.b32  	%r979, %r967, %r978;
	clz.b32 	%r980, %r979;
	sub.s32 	%r222, 31, %r980;
	and.b32  	%r981, %r803, %r979;
	popc.b32 	%r223, %r981;
	setp.ne.s32 	%p113, %r402, %r222;
	mov.b32 	%r1962, 0;
	@%p113 bra 	$L__BB9_189;
	atom.shared.add.u32 	%r1962, [%r105], %r223;
$L__BB9_189:
	shfl.sync.idx.b32	%r1007|%p114, %r1962, %r222, 31, -1;
	add.s32 	%r226, %r223, %r1007;
	shr.u32 	%r1008, %r1906, %r400;
	and.b32  	%r1004, %r1008, %r75;
	mov.b32 	%r984, 1;
	// begin inline asm
	{
    .reg .pred p;
    and.b32 %r982, %r1004, %r984;    setp.ne.u32 p, %r982, 0;
    vote.ballot.sync.b32 %r982, p, 0xffffffff;
    @!p not.b32 %r982, %r982;
}

	// end inline asm
	mov.b32 	%r987, 2;
	// begin inline asm
	{
    .reg .pred p;
    and.b32 %r985, %r1004, %r987;    setp.ne.u32 p, %r985, 0;
    vote.ballot.sync.b32 %r985, p, 0xffffffff;
    @!p not.b32 %r985, %r985;
}

	// end inline asm
	and.b32  	%r1009, %r985, %r982;
	mov.b32 	%r990, 4;
	// begin inline asm
	{
    .reg .pred p;
    and.b32 %r988, %r1004, %r990;    setp.ne.u32 p, %r988, 0;
    vote.ballot.sync.b32 %r988, p, 0xffffffff;
    @!p not.b32 %r988, %r988;
}

	// end inline asm
	and.b32  	%r1010, %r988, %r1009;
	mov.b32 	%r993, 8;
	// begin inline asm
	{
    .reg .pred p;
    and.b32 %r991, %r1004, %r993;    setp.ne.u32 p, %r991, 0;
    vote.ballot.sync.b32 %r991, p, 0xffffffff;
    @!p not.b32 %r991, %r991;
}

	// end inline asm
	and.b32  	%r1011, %r991, %r1010;
	mov.b32 	%r996, 16;
	// begin inline asm
	{
    .reg .pred p;
    and.b32 %r994, %r1004, %r996;    setp.ne.u32 p, %r994, 0;
    vote.ballot.sync.b32 %r994, p, 0xffffffff;
    @!p not.b32 %r994, %r994;
}

	// end inline asm
	and.b32  	%r1012, %r994, %r1011;
	mov.b32 	%r999, 32;
	// begin inline asm
	{
    .reg .pred p;
    and.b32 %r997, %r1004, %r999;    setp.ne.u32 p, %r997, 0;
    vote.ballot.sync.b32 %r997, p, 0xffffffff;
    @!p not.b32 %r997, %r997;
}

	// end inline asm
	and.b32  	%r1013, %r997, %r1012;
	mov.b32 	%r1002, 64;
	// begin inline asm
	{
    .reg .pred p;
    and.b32 %r1000, %r1004, %r1002;    setp.ne.u32 p, %r1000, 0;
    vote.ballot.sync.b32 %r1000, p, 0xffffffff;
    @!p not.b32 %r1000, %r1000;
}

	// end inline asm
	and.b32  	%r1014, %r1000, %r1013;
	mov.b32 	%r1005, 128;
	// begin inline asm
	{
    .reg .pred p;
    and.b32 %r1003, %r1004, %r1005;    setp.ne.u32 p, %r1003, 0;
    vote.ballot.sync.b32 %r1003, p, 0xffffffff;
    @!p not.b32 %r1003, %r1003;
}

	// end inline asm
	and.b32  	%r1015, %r1003, %r1014;
	clz.b32 	%r1016, %r1015;
	sub.s32 	%r227, 31, %r1016;
	and.b32  	%r1017, %r803, %r1015;
	popc.b32 	%r228, %r1017;
	setp.ne.s32 	%p115, %r402, %r227;
	mov.b32 	%r1963, 0;
	@%p115 bra 	$L__BB9_191;
	atom.shared.add.u32 	%r1963, [%r106], %r228;
$L__BB9_191:
	shfl.sync.idx.b32	%r1043|%p116, %r1963, %r227, 31, -1;
	add.s32 	%r231, %r228, %r1043;
	shr.u32 	%r1044, %r1905, %r400;
	and.b32  	%r1040, %r1044, %r75;
	mov.b32 	%r1020, 1;
	// begin inline asm
	{
    .reg .pred p;
    and.b32 %r1018, %r1040, %r1020;    setp.ne.u32 p, %r1018, 0;
    vote.ballot.sync.b32 %r1018, p, 0xffffffff;
    @!p not.b32 %r1018, %r1018;
}

	// end inline asm
	mov.b32 	%r1023, 2;
	// begin inline asm
	{
    .reg .pred p;
    and.b32 %r1021, %r1040, %r1023;    setp.ne.u32 p, %r1021, 0;
    vote.ballot.sync.b32 %r1021, p, 0xffffffff;
    @!p not.b32 %r1021, %r1021;
}

	// end inline asm
	and.b32  	%r1045, %r1021, %r1018;
	mov.b32 	%r1026, 4;
	// begin inline asm
	{
    .reg .pred p;
    and.b32 %r1024, %r1040, %r1026;    setp.ne.u32 p, %r1024, 0;
    vote.ballot.sync.b32 %r1024, p, 0xffffffff;
    @!p not.b32 %r1024, %r1024;
}

	// end inline asm
	and.b32  	%r1046, %r1024, %r1045;
	mov.b32 	%r1029, 8;
	// begin inline asm
	{
    .reg .pred p;
    and.b32 %r1027, %r1040, %r1029;    setp.ne.u32 p, %r1027, 0;
    vote.ballot.sync.b32 %r1027, p, 0xffffffff;
    @!p not.b32 %r1027, %r1027;
}

	// end inline asm
	and.b32  	%r1047, %r1027, %r1046;
	mov.b32 	%r1032, 16;
	// begin inline asm
	{
    .reg .pred p;
    and.b32 %r1030, %r1040, %r1032;    setp.ne.u32 p, %r1030, 0;
    vote.ballot.sync.b32 %r1030, p, 0xffffffff;
    @!p not.b32 %r1030, %r1030;
}

	// end inline asm
	and.b32  	%r1048, %r1030, %r1047;
	mov.b32 	%r1035, 32;
	// begin inline asm
	{
    .reg .pred p;
    and.b32 %r1033, %r1040, %r1035;    setp.ne.u32 p, %r1033, 0;
    vote.ballot.sync.b32 %r1033, p, 0xffffffff;
    @!p not.b32 %r1033, %r1033;
}

	// end inline asm
	and.b32  	%r1049, %r1033, %r1048;
	mov.b32 	%r1038, 64;
	// begin inline asm
	{
    .reg .pred p;
    and.b32 %r1036, %r1040, %r1038;    setp.ne.u32 p, %r1036, 0;
    vote.ballot.sync.b32 %r1036, p, 0xffffffff;
    @!p not.b32 %r1036, %r1036;
}

	// end inline asm
	and.b32  	%r1050, %r1036, %r1049;
	mov.b32 	%r1041, 128;
	// begin inline asm
	{
    .reg .pred p;
    and.b32 %r1039, %r1040, %r1041;    setp.ne.u32 p, %r1039, 0;
    vote.ballot.sync.b32 %r1039, p, 0xffffffff;
    @!p not.b32 %r1039, %r1039;
}

	// end inline asm
	and.b32  	%r1051, %r1039, %r1050;
	clz.b32 	%r1052, %r1051;
	sub.s32 	%r232, 31, %r1052;
	and.b32  	%r1053, %r803, %r1051;
	popc.b32 	%r233, %r1053;
	setp.ne.s32 	%p117, %r402, %r232;
	mov.b32 	%r1964, 0;
	@%p117 bra 	$L__BB9_193;
	atom.shared.add.u32 	%r1964, [%r107], %r233;
$L__BB9_193:
	shfl.sync.idx.b32	%r1079|%p118, %r1964, %r232, 31, -1;
	add.s32 	%r236, %r233, %r1079;
	shr.u32 	%r1080, %r1904, %r400;
	and.b32  	%r1076, %r1080, %r75;
	mov.b32 	%r1056, 1;
	// begin inline asm
	{
    .reg .pred p;
    and.b32 %r1054, %r1076, %r1056;    setp.ne.u32 p, %r1054, 0;
    vote.ballot.sync.b32 %r1054, p, 0xffffffff;
    @!p not.b32 %r1054, %r1054;
}

	// end inline asm
	mov.b32 	%r1059, 2;
	// begin inline asm
	{
    .reg .pred p;
    and.b32 %r1057, %r1076, %r1059;    setp.ne.u32 p, %r1057, 0;
    vote.ballot.sync.b32 %r1057, p, 0xffffffff;
    @!p not.b32 %r1057, %r1057;
}

	// end inline asm
	and.b32  	%r1081, %r1057, %r1054;
	mov.b32 	%r1062, 4;
	// begin inline asm
	{
    .reg .pred p;
    and.b32 %r1060, %r1076, %r1062;    setp.ne.u32 p, %r1060, 0;
    vote.ballot.sync.b32 %r1060, p, 0xffffffff;
    @!p not.b32 %r1060, %r1060;
}

	// end inline asm
	and.b32  	%r1082, %r1060, %r1081;
	mov.b32 	%r1065, 8;
	// begin inline asm
	{
    .reg .pred p;
    and.b32 %r1063, %r1076, %r1065;    setp.ne.u32 p, %r1063, 0;
    vote.ballot.sync.b32 %r1063, p, 0xffffffff;
    @!p not.b32 %r1063, %r1063;
}

	// end inline asm
	and.b32  	%r1083, %r1063, %r1082;
	mov.b32 	%r1068, 16;
	// begin inline asm
	{
    .reg .pred p;
    and.b32 %r1066, %r1076, %r1068;    setp.ne.u32 p, %r1066, 0;
    vote.ballot.sync.b32 %r1066, p, 0xffffffff;
    @!p not.b32 %r1066, %r1066;
}

	// end inline asm
	and.b32  	%r1084, %r1066, %r1083;
	mov.b32 	%r1071, 32;
	// begin inline asm
	{
    .reg .pred p;
    and.b32 %r1069, %r1076, %r1071;    setp.ne.u32 p, %r1069, 0;
    vote.ballot.sync.b32 %r1069, p, 0xffffffff;
    @!p not.b32 %r1069, %r1069;
}

	// end inline asm
	and.b32  	%r1085, %r1069, %r1084;
	mov.b32 	%r1074, 64;
	// begin inline asm
	{
    .reg .pred p;
    and.b32 %r1072, %r1076, %r1074;    setp.ne.u32 p, %r1072, 0;
    vote.ballot.sync.b32 %r1072, p, 0xffffffff;
    @!p not.b32 %r1072, %r1072;
}

	// end inline asm
	and.b32  	%r1086, %r1072, %r1085;
	mov.b32 	%r1077, 128;
	// begin inline asm
	{
    .reg .pred p;
    and.b32 %r1075, %r1076, %r1077;    setp.ne.u32 p, %r1075, 0;
    vote.ballot.sync.b32 %r1075, p, 0xffffffff;
    @!p not.b32 %r1075, %r1075;
}

	// end inline asm
	and.b32  	%r1087, %r1075, %r1086;
	clz.b32 	%r1088, %r1087;
	sub.s32 	%r237, 31, %r1088;
	and.b32  	%r1089, %r803, %r1087;
	popc.b32 	%r238, %r1089;
	setp.ne.s32 	%p119, %r402, %r237;
	mov.b32 	%r1965, 0;
	@%p119 bra 	$L__BB9_195;
	atom.shared.add.u32 	%r1965, [%r108], %r238;
$L__BB9_195:
	shfl.sync.idx.b32	%r1115|%p120, %r1965, %r237, 31, -1;
	add.s32 	%r241, %r238, %r1115;
	shr.u32 	%r1116, %r1903, %r400;
	and.b32  	%r1112, %r1116, %r75;
	mov.b32 	%r1092, 1;
	// begin inline asm
	{
    .reg .pred p;
    and.b32 %r1090, %r1112, %r1092;    setp.ne.u32 p, %r1090, 0;
    vote.ballot.sync.b32 %r1090, p, 0xffffffff;
    @!p not.b32 %r1090, %r1090;
}

	// end inline asm
	mov.b32 	%r1095, 2;
	// begin inline asm
	{
    .reg .pred p;
    and.b32 %r1093, %r1112, %r1095;    setp.ne.u32 p, %r1093, 0;
    vote.ballot.sync.b32 %r1093, p, 0xffffffff;
    @!p not.b32 %r1093, %r1093;
}

	// end inline asm
	and.b32  	%r1117, %r1093, %r1090;
	mov.b32 	%r1098, 4;
	// begin inline asm
	{
    .reg .pred p;
    and.b32 %r1096, %r1112, %r1098;    setp.ne.u32 p, %r1096, 0;
    vote.ballot.sync.b32 %r1096, p, 0xffffffff;
    @!p not.b32 %r1096, %r1096;
}

	// end inline asm
	and.b32  	%r1118, %r1096, %r1117;
	mov.b32 	%r1101, 8;
	// begin inline asm
	{
    .reg .pred p;
    and.b32 %r1099, %r1112, %r1101;    setp.ne.u32 p, %r1099, 0;
    vote.ballot.sync.b32 %r1099, p, 0xffffffff;
    @!p not.b32 %r1099, %r1099;
}

	// end inline asm
	and.b32  	%r1119, %r1099, %r1118;
	mov.b32 	%r1104, 16;
	// begin inline asm
	{
    .reg .pred p;
    and.b32 %r1102, %r1112, %r1104;    setp.ne.u32 p, %r1102, 0;
    vote.ballot.sync.b32 %r1102, p, 0xffffffff;
    @!p not.b32 %r1102, %r1102;
}

	// end inline asm
	and.b32  	%r1120, %r1102, %r1119;
	mov.b32 	%r1107, 32;
	// begin inline asm
	{
    .reg .pred p;
    and.b32 %r1105, %r1112, %r1107;    setp.ne.u32 p, %r1105, 0;
    vote.ballot.sync.b32 %r1105, p, 0xffffffff;
    @!p not.b32 %r1105, %r1105;
}

	// end inline asm
	and.b32  	%r1121, %r1105, %r1120;
	mov.b32 	%r1110, 64;
	// begin inline asm
	{
    .reg .pred p;
    and.b32 %r1108, %r1112, %r1110;    setp.ne.u32 p, %r1108, 0;
    vote.ballot.sync.b32 %r1108, p, 0xffffffff;
    @!p not.b32 %r1108, %r1108;
}

	// end inline asm
	and.b32  	%r1122, %r1108, %r1121;
	mov.b32 	%r1113, 128;
	// begin inline asm
	{
    .reg .pred p;
    and.b32 %r1111, %r1112, %r1113;    setp.ne.u32 p, %r1111, 0;
    vote.ballot.sync.b32 %r1111, p, 0xffffffff;
    @!p not.b32 %r1111, %r1111;
}

	// end inline asm
	and.b32  	%r1123, %r1111, %r1122;
	clz.b32 	%r1124, %r1123;
	sub.s32 	%r242, 31, %r1124;
	and.b32  	%r1125, %r803, %r1123;
	popc.b32 	%r243, %r1125;
	setp.ne.s32 	%p121, %r402, %r242;
	mov.b32 	%r1966, 0;
	@%p121 bra 	$L__BB9_197;
	atom.shared.add.u32 	%r1966, [%r109], %r243;
$L__BB9_197:
	shfl.sync.idx.b32	%r1151|%p122, %r1966, %r242, 31, -1;
	add.s32 	%r246, %r243, %r1151;
	shr.u32 	%r1152, %r1902, %r400;
	and.b32  	%r1148, %r1152, %r75;
	mov.b32 	%r1128, 1;
	// begin inline asm
	{
    .reg .pred p;
    and.b32 %r1126, %r1148, %r1128;    setp.ne.u32 p, %r1126, 0;
    vote.ballot.sync.b32 %r1126, p, 0xffffffff;
    @!p not.b32 %r1126, %r1126;
}

	// end inline asm
	mov.b32 	%r1131, 2;
	// begin inline asm
	{
    .reg .pred p;
    and.b32 %r1129, %r1148, %r1131;    setp.ne.u32 p, %r1129, 0;
    vote.ballot.sync.b32 %r1129, p, 0xffffffff;
    @!p not.b32 %r1129, %r1129;
}

	// end inline asm
	and.b32  	%r1153, %r1129, %r1126;
	mov.b32 	%r1134, 4;
	// begin inline asm
	{
    .reg .pred p;
    and.b32 %r1132, %r1148, %r1134;    setp.ne.u32 p, %r1132, 0;
    vote.ballot.sync.b32 %r1132, p, 0xffffffff;
    @!p not.b32 %r1132, %r1132;
}

	// end inline asm
	and.b32  	%r1154, %r1132, %r1153;
	mov.b32 	%r1137, 8;
	// begin inline asm
	{
    .reg .pred p;
    and.b32 %r1135, %r1148, %r1137;    setp.ne.u32 p, %r1135, 0;
    vote.ballot.sync.b32 %r1135, p, 0xffffffff;
    @!p not.b32 %r1135, %r1135;
}

	// end inline asm
	and.b32  	%r1155, %r1135, %r1154;
	mov.b32 	%r1140, 16;
	// begin inline asm
	{
    .reg .pred p;
    and.b32 %r1138, %r1148, %r1140;    setp.ne.u32 p, %r1138, 0;
    vote.ballot.sync.b32 %r1138, p, 0xffffffff;
    @!p not.b32 %r1138, %r1138;
}

	// end inline asm
	and.b32  	%r1156, %r1138, %r1155;
	mov.b32 	%r1143, 32;
	// begin inline asm
	{
    .reg .pred p;
    and.b32 %r1141, %r1148, %r1143;    setp.ne.u32 p, %r1141, 0;
    vote.ballot.sync.b32 %r1141, p, 0xffffffff;
    @!p not.b32 %r1141, %r1141;
}

	// end inline asm
	and.b32  	%r1157, %r1141, %r1156;
	mov.b32 	%r1146, 64;
	// begin inline asm
	{
    .reg .pred p;
    and.b32 %r1144, %r1148, %r1146;    setp.ne.u32 p, %r1144, 0;
    vote.ballot.sync.b32 %r1144, p, 0xffffffff;
    @!p not.b32 %r1144, %r1144;
}

	// end inline asm
	and.b32  	%r1158, %r1144, %r1157;
	mov.b32 	%r1149, 128;
	// begin inline asm
	{
    .reg .pred p;
    and.b32 %r1147, %r1148, %r1149;    setp.ne.u32 p, %r1147, 0;
    vote.ballot.sync.b32 %r1147, p, 0xffffffff;
    @!p not.b32 %r1147, %r1147;
}

	// end inline asm
	and.b32  	%r1159, %r1147, %r1158;
	clz.b32 	%r1160, %r1159;
	sub.s32 	%r247, 31, %r1160;
	and.b32  	%r1161, %r803, %r1159;
	popc.b32 	%r248, %r1161;
	setp.ne.s32 	%p123, %r402, %r247;
	mov.b32 	%r1967, 0;
	@%p123 bra 	$L__BB9_199;
	atom.shared.add.u32 	%r1967, [%r110], %r248;
$L__BB9_199:
	shfl.sync.idx.b32	%r1187|%p124, %r1967, %r247, 31, -1;
	add.s32 	%r251, %r248, %r1187;
	shr.u32 	%r1188, %r1901, %r400;
	and.b32  	%r1184, %r1188, %r75;
	mov.b32 	%r1164, 1;
	// begin inline asm
	{
    .reg .pred p;
    and.b32 %r1162, %r1184, %r1164;    setp.ne.u32 p, %r1162, 0;
    vote.ballot.sync.b32 %r1162, p, 0xffffffff;
    @!p not.b32 %r1162, %r1162;
}

	// end inline asm
	mov.b32 	%r1167, 2;
	// begin inline asm
	{
    .reg .pred p;
    and.b32 %r1165, %r1184, %r1167;    setp.ne.u32 p, %r1165, 0;
    vote.ballot.sync.b32 %r1165, p, 0xffffffff;
    @!p not.b32 %r1165, %r1165;
}

	// end inline asm
	and.b32  	%r1189, %r1165, %r1162;
	mov.b32 	%r1170, 4;
	// begin inline asm
	{
    .reg .pred p;
    and.b32 %r1168, %r1184, %r1170;    setp.ne.u32 p, %r1168, 0;
    vote.ballot.sync.b32 %r1168, p, 0xffffffff;
    @!p not.b32 %r1168, %r1168;
}

	// end inline asm
	and.b32  	%r1190, %r1168, %r1189;
	mov.b32 	%r1173, 8;
	// begin inline asm
	{
    .reg .pred p;
    and.b32 %r1171, %r1184, %r1173;    setp.ne.u32 p, %r1171, 0;
    vote.ballot.sync.b32 %r1171, p, 0xffffffff;
    @!p not.b32 %r1171, %r1171;
}

	// end inline asm
	and.b32  	%r1191, %r1171, %r1190;
	mov.b32 	%r1176, 16;
	// begin inline asm
	{
    .reg .pred p;
    and.b32 %r1174, %r1184, %r1176;    setp.ne.u32 p, %r1174, 0;
    vote.ballot.sync.b32 %r1174, p, 0xffffffff;
    @!p not.b32 %r1174, %r1174;
}

	// end inline asm
	and.b32  	%r1192, %r1174, %r1191;
	mov.b32 	%r1179, 32;
	// begin inline asm
	{
    .reg .pred p;
    and.b32 %r1177, %r1184, %r1179;    setp.ne.u32 p, %r1177, 0;
    vote.ballot.sync.b32 %r1177, p, 0xffffffff;
    @!p not.b32 %r1177, %r1177;
}

	// end inline asm
	and.b32  	%r1193, %r1177, %r1192;
	mov.b32 	%r1182, 64;
	// begin inline asm
	{
    .reg .pred p;
    and.b32 %r1180, %r1184, %r1182;    setp.ne.u32 p, %r1180, 0;
    vote.ballot.sync.b32 %r1180, p, 0xffffffff;
    @!p not.b32 %r1180, %r1180;
}

	// end inline asm
	and.b32  	%r1194, %r1180, %r1193;
	mov.b32 	%r1185, 128;
	// begin inline asm
	{
    .reg .pred p;
    and.b32 %r1183, %r1184, %r1185;    setp.ne.u32 p, %r1183, 0;
    vote.ballot.sync.b32 %r1183, p, 0xffffffff;
    @!p not.b32 %r1183, %r1183;
}

	// end inline asm
	and.b32  	%r1195, %r1183, %r1194;
	clz.b32 	%r1196, %r1195;
	sub.s32 	%r252, 31, %r1196;
	and.b32  	%r1197, %r803, %r1195;
	popc.b32 	%r253, %r1197;
	setp.ne.s32 	%p125, %r402, %r252;
	mov.b32 	%r1968, 0;
	@%p125 bra 	$L__BB9_201;
	atom.shared.add.u32 	%r1968, [%r111], %r253;
$L__BB9_201:
	shfl.sync.idx.b32	%r1223|%p126, %r1968, %r252, 31, -1;
	add.s32 	%r256, %r253, %r1223;
	shr.u32 	%r1224, %r1900, %r400;
	and.b32  	%r1220, %r1224, %r75;
	mov.b32 	%r1200, 1;
	// begin inline asm
	{
    .reg .pred p;
    and.b32 %r1198, %r1220, %r1200;    setp.ne.u32 p, %r1198, 0;
    vote.ballot.sync.b32 %r1198, p, 0xffffffff;
    @!p not.b32 %r1198, %r1198;
}

	// end inline asm
	mov.b32 	%r1203, 2;
	// begin inline asm
	{
    .reg .pred p;
    and.b32 %r1201, %r1220, %r1203;    setp.ne.u32 p, %r1201, 0;
    vote.ballot.sync.b32 %r1201, p, 0xffffffff;
    @!p not.b32 %r1201, %r1201;
}

	// end inline asm
	and.b32  	%r1225, %r1201, %r1198;
	mov.b32 	%r1206, 4;
	// begin inline asm
	{
    .reg .pred p;
    and.b32 %r1204, %r1220, %r1206;    setp.ne.u32 p, %r1204, 0;
    vote.ballot.sync.b32 %r1204, p, 0xffffffff;
    @!p not.b32 %r1204, %r1204;
}

	// end inline asm
	and.b32  	%r1226, %r1204, %r1225;
	mov.b32 	%r1209, 8;
	// begin inline asm
	{
    .reg .pred p;
    and.b32 %r1207, %r1220, %r1209;    setp.ne.u32 p, %r1207, 0;
    vote.ballot.sync.b32 %r1207, p, 0xffffffff;
    @!p not.b32 %r1207, %r1207;
}

	// end inline asm
	and.b32  	%r1227, %r1207, %r1226;
	mov.b32 	%r1212, 16;
	// begin inline asm
	{
    .reg .pred p;
    and.b32 %r1210, %r1220, %r1212;    setp.ne.u32 p, %r1210, 0;
    vote.ballot.sync.b32 %r1210, p, 0xffffffff;
    @!p not.b32 %r1210, %r1210;
}

	// end inline asm
	and.b32  	%r1228, %r1210, %r1227;
	mov.b32 	%r1215, 32;
	// begin inline asm
	{
    .reg .pred p;
    and.b32 %r1213, %r1220, %r1215;    setp.ne.u32 p, %r1213, 0;
    vote.ballot.sync.b32 %r1213, p, 0xffffffff;
    @!p not.b32 %r1213, %r1213;
}

	// end inline asm
	and.b32  	%r1229, %r1213, %r1228;
	mov.b32 	%r1218, 64;
	// begin inline asm
	{
    .reg .pred p;
    and.b32 %r1216, %r1220, %r1218;    setp.ne.u32 p, %r1216, 0;
    vote.ballot.sync.b32 %r1216, p, 0xffffffff;
    @!p not.b32 %r1216, %r1216;
}

	// end inline asm
	and.b32  	%r1230, %r1216, %r1229;
	mov.b32 	%r1221, 128;
	// begin inline asm
	{
    .reg .pred p;
    and.b32 %r1219, %r1220, %r1221;    setp.ne.u32 p, %r1219, 0;
    vote.ballot.sync.b32 %r1219, p, 0xffffffff;
    @!p not.b32 %r1219, %r1219;
}

	// end inline asm
	and.b32  	%r1231, %r1219, %r1230;
	clz.b32 	%r1232, %r1231;
	sub.s32 	%r257, 31, %r1232;
	and.b32  	%r1233, %r803, %r1231;
	popc.b32 	%r258, %r1233;
	setp.ne.s32 	%p127, %r402, %r257;
	mov.b32 	%r1969, 0;
	@%p127 bra 	$L__BB9_203;
	atom.shared.add.u32 	%r1969, [%r112], %r258;
$L__BB9_203:
	shfl.sync.idx.b32	%r1259|%p128, %r1969, %r257, 31, -1;
	add.s32 	%r261, %r258, %r1259;
	shr.u32 	%r1260, %r1899, %r400;
	and.b32  	%r1256, %r1260, %r75;
	mov.b32 	%r1236, 1;
	// begin inline asm
	{
    .reg .pred p;
    and.b32 %r1234, %r1256, %r1236;    setp.ne.u32 p, %r1234, 0;
    vote.ballot.sync.b32 %r1234, p, 0xffffffff;
    @!p not.b32 %r1234, %r1234;
}

	// end inline asm
	mov.b32 	%r1239, 2;
	// begin inline asm
	{
    .reg .pred p;
    and.b32 %r1237, %r1256, %r1239;    setp.ne.u32 p, %r1237, 0;
    vote.ballot.sync.b32 %r1237, p, 0xffffffff;
    @!p not.b32 %r1237, %r1237;
}

	// end inline asm
	and.b32  	%r1261, %r1237, %r1234;
	mov.b32 	%r1242, 4;
	// begin inline asm
	{
    .reg .pred p;
    and.b32 %r1240, %r1256, %r1242;    setp.ne.u32 p, %r1240, 0;
    vote.ballot.sync.b32 %r1240, p, 0xffffffff;
    @!p not.b32 %r1240, %r1240;
}

	// end inline asm
	and.b32  	%r1262, %r1240, %r1261;
	mov.b32 	%r1245, 8;
	// begin inline asm
	{
    .reg .pred p;
    and.b32 %r1243, %r1256, %r1245;    setp.ne.u32 p, %r1243, 0;
    vote.ballot.sync.b32 %r1243, p, 0xffffffff;
    @!p not.b32 %r1243, %r1243;
}

	// end inline asm
	and.b32  	%r1263, %r1243, %r1262;
	mov.b32 	%r1248, 16;
	// begin inline asm
	{
    .reg .pred p;
    and.b32 %r1246, %r1256, %r1248;    setp.ne.u32 p, %r1246, 0;
    vote.ballot.sync.b32 %r1246, p, 0xffffffff;
    @!p not.b32 %r1246, %r1246;
}

	// end inline asm
	and.b32  	%r1264, %r1246, %r1263;
	mov.b32 	%r1251, 32;
	// begin inline asm
	{
    .reg .pred p;
    and.b32 %r1249, %r1256, %r1251;    setp.ne.u32 p, %r1249, 0;
    vote.ballot.sync.b32 %r1249, p, 0xffffffff;
    @!p not.b32 %r1249, %r1249;
}

	// end inline asm
	and.b32  	%r1265, %r1249, %r1264;
	mov.b32 	%r1254, 64;
	// begin inline asm
	{
    .reg .pred p;
    and.b32 %r1252, %r1256, %r1254;    setp.ne.u32 p, %r1252, 0;
    vote.ballot.sync.b32 %r1252, p, 0xffffffff;
    @!p not.b32 %r1252, %r1252;
}

	// end inline asm
	and.b32  	%r1266, %r1252, %r1265;
	mov.b32 	%r1257, 128;
	// begin inline asm
	{
    .reg .pred p;
    and.b32 %r1255, %r1256, %r1257;    setp.ne.u32 p, %r1255, 0;
    vote.ballot.sync.b32 %r1255, p, 0xffffffff;
    @!p not.b32 %r1255, %r1255;
}

	// end inline asm
	and.b32  	%r1267, %r1255, %r1266;
	clz.b32 	%r1268, %r1267;
	sub.s32 	%r262, 31, %r1268;
	and.b32  	%r1269, %r803, %r1267;
	popc.b32 	%r263, %r1269;
	setp.ne.s32 	%p129, %r402, %r262;
	mov.b32 	%r1970, 0;
	@%p129 bra 	$L__BB9_205;
	shl.b32 	%r1270, %r1, 5;
	and.b32  	%r1271, %r1270, 31744;
	mov.u32 	%r1272, _ZZN3cub18CUB_300001_SM_10006detail10radix_sort29DeviceRadixSortOnesweepKernelINS1_5radix10policy_hubIjiyE10Policy1000ELNS0_9SortOrderE0EjiyiiNS1_21identity_decomposer_tEEEvPT5_SB_PT3_PKSC_PT1_PKSG_PT2_PKSK_T4_iiT6_E1s;
	add.s32 	%r1273, %r1272, %r1271;
	shr.u32 	%r1274, %r1899, %r400;
	and.b32  	%r1275, %r1274, %r75;
	shl.b32 	%r1276, %r1275, 2;
	add.s32 	%r1277, %r1273, %r1276;
	atom.shared.add.u32 	%r1970, [%r1277], %r263;
$L__BB9_205:
	shfl.sync.idx.b32	%r1303|%p130, %r1970, %r262, 31, -1;
	add.s32 	%r266, %r263, %r1303;
	shr.u32 	%r1304, %r1898, %r400;
	and.b32  	%r1300, %r1304, %r75;
	mov.b32 	%r1280, 1;
	// begin inline asm
	{
    .reg .pred p;
    and.b32 %r1278, %r1300, %r1280;    setp.ne.u32 p, %r1278, 0;
    vote.ballot.sync.b32 %r1278, p, 0xffffffff;
    @!p not.b32 %r1278, %r1278;
}

	// end inline asm
	mov.b32 	%r1283, 2;
	// begin inline asm
	{
    .reg .pred p;
    and.b32 %r1281, %r1300, %r1283;    setp.ne.u32 p, %r1281, 0;
    vote.ballot.sync.b32 %r1281, p, 0xffffffff;
    @!p not.b32 %r1281, %r1281;
}

	// end inline asm
	and.b32  	%r1305, %r1281, %r1278;
	mov.b32 	%r1286, 4;
	// begin inline asm
	{
    .reg .pred p;
    and.b32 %r1284, %r1300, %r1286;    setp.ne.u32 p, %r1284, 0;
    vote.ballot.sync.b32 %r1284, p, 0xffffffff;
    @!p not.b32 %r1284, %r1284;
}

	// end inline asm
	and.b32  	%r1306, %r1284, %r1305;
	mov.b32 	%r1289, 8;
	// begin inline asm
	{
    .reg .pred p;
    and.b32 %r1287, %r1300, %r1289;    setp.ne.u32 p, %r1287, 0;
    vote.ballot.sync.b32 %r1287, p, 0xffffffff;
    @!p not.b32 %r1287, %r1287;
}

	// end inline asm
	and.b32  	%r1307, %r1287, %r1306;
	mov.b32 	%r1292, 16;
	// begin inline asm
	{
    .reg .pred p;
    and.b32 %r1290, %r1300, %r1292;    setp.ne.u32 p, %r1290, 0;
    vote.ballot.sync.b32 %r1290, p, 0xffffffff;
    @!p not.b32 %r1290, %r1290;
}

	// end inline asm
	and.b32  	%r1308, %r1290, %r1307;
	mov.b32 	%r1295, 32;
	// begin inline asm
	{
    .reg .pred p;
    and.b32 %r1293, %r1300, %r1295;    setp.ne.u32 p, %r1293, 0;
    vote.ballot.sync.b32 %r1293, p, 0xffffffff;
    @!p not.b32 %r1293, %r1293;
}

	// end inline asm
	and.b32  	%r1309, %r1293, %r1308;
	mov.b32 	%r1298, 64;
	// begin inline asm
	{
    .reg .pred p;
    and.b32 %r1296, %r1300, %r1298;    setp.ne.u32 p, %r1296, 0;
    vote.ballot.sync.b32 %r1296, p, 0xffffffff;
    @!p not.b32 %r1296, %r1296;
}

	// end inline asm
	and.b32  	%r1310, %r1296, %r1309;
	mov.b32 	%r1301, 128;
	// begin inline asm
	{
    .reg .pred p;
    and.b32 %r1299, %r1300, %r1301;    setp.ne.u32 p, %r1299, 0;
    vote.ballot.sync.b32 %r1299, p, 0xffffffff;
    @!p not.b32 %r1299, %r1299;
}

	// end inline asm
	and.b32  	%r1311, %r1299, %r1310;
	clz.b32 	%r1312, %r1311;
	sub.s32 	%r267, 31, %r1312;
	and.b32  	%r1313, %r803, %r1311;
	popc.b32 	%r268, %r1313;
	setp.ne.s32 	%p131, %r402, %r267;
	mov.b32 	%r1971, 0;
	@%p131 bra 	$L__BB9_207;
	atom.shared.add.u32 	%r1971, [%r113], %r268;
$L__BB9_207:
	shfl.sync.idx.b32	%r1339|%p132, %r1971, %r267, 31, -1;
	add.s32 	%r271, %r268, %r1339;
	shr.u32 	%r1340, %r1897, %r400;
	and.b32  	%r1336, %r1340, %r75;
	mov.b32 	%r1316, 1;
	// begin inline asm
	{
    .reg .pred p;
    and.b32 %r1314, %r1336, %r1316;    setp.ne.u32 p, %r1314, 0;
    vote.ballot.sync.b32 %r1314, p, 0xffffffff;
    @!p not.b32 %r1314, %r1314;
}

	// end inline asm
	mov.b32 	%r1319, 2;
	// begin inline asm
	{
    .reg .pred p;
    and.b32 %r1317, %r1336, %r1319;    setp.ne.u32 p, %r1317, 0;
    vote.ballot.sync.b32 %r1317, p, 0xffffffff;
    @!p not.b32 %r1317, %r1317;
}

	// end inline asm
	and.b32  	%r1341, %r1317, %r1314;
	mov.b32 	%r1322, 4;
	// begin inline asm
	{
    .reg .pred p;
    and.b32 %r1320, %r1336, %r1322;    setp.ne.u32 p, %r1320, 0;
    vote.ballot.sync.b32 %r1320, p, 0xffffffff;
    @!p not.b32 %r1320, %r1320;
}

	// end inline asm
	and.b32  	%r1342, %r1320, %r1341;
	mov.b32 	%r1325, 8;
	// begin inline asm
	{
    .reg .pred p;
    and.b32 %r1323, %r1336, %r1325;    setp.ne.u32 p, %r1323, 0;
    vote.ballot.sync.b32 %r1323, p, 0xffffffff;
    @!p not.b32 %r1323, %r1323;
}

	// end inline asm
	and.b32  	%r1343, %r1323, %r1342;
	mov.b32 	%r1328, 16;
	// begin inline asm
	{
    .reg .pred p;
    and.b32 %r1326, %r1336, %r1328;    setp.ne.u32 p, %r1326, 0;
    vote.ballot.sync.b32 %r1326, p, 0xffffffff;
    @!p not.b32 %r1326, %r1326;
}

	// end inline asm
	and.b32  	%r1344, %r1326, %r1343;
	mov.b32 	%r1331, 32;
	// begin inline asm
	{
    .reg .pred p;
    and.b32 %r1329, %r1336, %r1331;    setp.ne.u32 p, %r1329, 0;
    vote.ballot.sync.b32 %r1329, p, 0xffffffff;
    @!p not.b32 %r1329, %r1329;
}

	// end inline asm
	and.b32  	%r1345, %r1329, %r1344;
	mov.b32 	%r1334, 64;
	// begin inline asm
	{
    .reg .pred p;
    and.b32 %r1332, %r1336, %r1334;    setp.ne.u32 p, %r1332, 0;
    vote.ballot.sync.b32 %r1332, p, 0xffffffff;
    @!p not.b32 %r1332, %r1332;
}

	// end inline asm
	and.b32  	%r1346, %r1332, %r1345;
	mov.b32 	%r1337, 128;
	// begin inline asm
	{
    .reg .pred p;
    and.b32 %r1335, %r1336, %r1337;    setp.ne.u32 p, %r1335, 0;
    vote.ballot.sync.b32 %r1335, p, 0xffffffff;
    @!p not.b32 %r1335, %r1335;
}

	// end inline asm
	and.b32  	%r1347, %r1335, %r1346;
	clz.b32 	%r1348, %r1347;
	sub.s32 	%r272, 31, %r1348;
	and.b32  	%r1349, %r803, %r1347;
	popc.b32 	%r273, %r1349;
	setp.ne.s32 	%p133, %r402, %r272;
	mov.b32 	%r1972, 0;
	@%p133 bra 	$L__BB9_209;
	atom.shared.add.u32 	%r1972, [%r114], %r273;
$L__BB9_209:
	shfl.sync.idx.b32	%r1375|%p134, %r1972, %r272, 31, -1;
	add.s32 	%r276, %r273, %r1375;
	shr.u32 	%r1376, %r1896, %r400;
	and.b32  	%r1372, %r1376, %r75;
	mov.b32 	%r1352, 1;
	// begin inline asm
	{
    .reg .pred p;
    and.b32 %r1350, %r1372, %r1352;    setp.ne.u32 p, %r1350, 0;
    vote.ballot.sync.b32 %r1350, p, 0xffffffff;
    @!p not.b32 %r1350, %r1350;
}

	// end inline asm
	mov.b32 	%r1355, 2;
	// begin inline asm
	{
    .reg .pred p;
    and.b32 %r1353, %r1372, %r1355;    setp.ne.u32 p, %r1353, 0;
    vote.ballot.sync.b32 %r1353, p, 0xffffffff;
    @!p not.b32 %r1353, %r1353;
}

	// end inline asm
	and.b32  	%r1377, %r1353, %r1350;
	mov.b32 	%r1358, 4;
	// begin inline asm
	{
    .reg .pred p;
    and.b32 %r1356, %r1372, %r1358;    setp.ne.u32 p, %r1356, 0;
    vote.ballot.sync.b32 %r1356, p, 0xffffffff;
    @!p not.b32 %r1356, %r1356;
}

	// end inline asm
	and.b32  	%r1378, %r1356, %r1377;
	mov.b32 	%r1361, 8;
	// begin inline asm
	{
    .reg .pred p;
    and.b32 %r1359, %r1372, %r1361;    setp.ne.u32 p, %r1359, 0;
    vote.ballot.sync.b32 %r1359, p, 0xffffffff;
    @!p not.b32 %r1359, %r1359;
}

	// end inline asm
	and.b32  	%r1379, %r1359, %r1378;
	mov.b32 	%r1364, 16;
	// begin inline asm
	{
    .reg .pred p;
    and.b32 %r1362, %r1372, %r1364;    setp.ne.u32 p, %r1362, 0;
    vote.ballot.sync.b32 %r1362, p, 0xffffffff;
    @!p not.b32 %r1362, %r1362;
}

	// end inline asm
	and.b32  	%r1380, %r1362, %r1379;
	mov.b32 	%r1367, 32;
	// begin inline asm
	{
    .reg .pred p;
    and.b32 %r1365, %r1372, %r1367;    setp.ne.u32 p, %r1365, 0;
    vote.ballot.sync.b32 %r1365, p, 0xffffffff;
    @!p not.b32 %r1365, %r1365;
}

	// end inline asm
	and.b32  	%r1381, %r1365, %r1380;
	mov.b32 	%r1370, 64;
	// begin inline asm
	{
    .reg .pred p;
    and.b32 %r1368, %r1372, %r1370;    setp.ne.u32 p, %r1368, 0;
    vote.ballot.sync.b32 %r1368, p, 0xffffffff;
    @!p not.b32 %r1368, %r1368;
}

	// end inline asm
	and.b32  	%r1382, %r1368, %r1381;
	mov.b32 	%r1373, 128;
	// begin inline asm
	{
    .reg .pred p;
    and.b32 %r1371, %r1372, %r1373;    setp.ne.u32 p, %r1371, 0;
    vote.ballot.sync.b32 %r1371, p, 0xffffffff;
    @!p not.b32 %r1371, %r1371;
}

	// end inline asm
	and.b32  	%r1383, %r1371, %r1382;
	clz.b32 	%r1384, %r1383;
	sub.s32 	%r277, 31, %r1384;
	and.b32  	%r1385, %r803, %r1383;
	popc.b32 	%r278, %r1385;
	setp.ne.s32 	%p135, %r402, %r277;
	mov.b32 	%r1973, 0;
	@%p135 bra 	$L__BB9_211;
	atom.shared.add.u32 	%r1973, [%r115], %r278;
$L__BB9_211:
	shfl.sync.idx.b32	%r1411|%p136, %r1973, %r277, 31, -1;
	add.s32 	%r281, %r278, %r1411;
	shr.u32 	%r1412, %r1895, %r400;
	and.b32  	%r1408, %r1412, %r75;
	mov.b32 	%r1388, 1;
	// begin inline asm
	{
    .reg .pred p;
    and.b32 %r1386, %r1408, %r1388;    setp.ne.u32 p, %r1386, 0;
    vote.ballot.sync.b32 %r1386, p, 0xffffffff;
    @!p not.b32 %r1386, %r1386;
}

	// end inline asm
	mov.b32 	%r1391, 2;
	// begin inline asm
	{
    .reg .pred p;
    and.b32 %r1389, %r1408, %r1391;    setp.ne.u32 p, %r1389, 0;
    vote.ballot.sync.b32 %r1389, p, 0xffffffff;
    @!p not.b32 %r1389, %r1389;
}

	// end inline asm
	and.b32  	%r1413, %r1389, %r1386;
	mov.b32 	%r1394, 4;
	// begin inline asm
	{
    .reg .pred p;
    and.b32 %r1392, %r1408, %r1394;    setp.ne.u32 p, %r1392, 0;
    vote.ballot.sync.b32 %r1392, p, 0xffffffff;
    @!p not.b32 %r1392, %r1392;
}

	// end inline asm
	and.b32  	%r1414, %r1392, %r1413;
	mov.b32 	%r1397, 8;
	// begin inline asm
	{
    .reg .pred p;
    and.b32 %r1395, %r1408, %r1397;    setp.ne.u32 p, %r1395, 0;
    vote.ballot.sync.b32 %r1395, p, 0xffffffff;
    @!p not.b32 %r1395, %r1395;
}

	// end inline asm
	and.b32  	%r1415, %r1395, %r1414;
	mov.b32 	%r1400, 16;
	// begin inline asm
	{
    .reg .pred p;
    and.b32 %r1398, %r1408, %r1400;    setp.ne.u32 p, %r1398, 0;
    vote.ballot.sync.b32 %r1398, p, 0xffffffff;
    @!p not.b32 %r1398, %r1398;
}

	// end inline asm
	and.b32  	%r1416, %r1398, %r1415;
	mov.b32 	%r1403, 32;
	// begin inline asm
	{
    .reg .pred p;
    and.b32 %r1401, %r1408, %r1403;    setp.ne.u32 p, %r1401, 0;
    vote.ballot.sync.b32 %r1401, p, 0xffffffff;
    @!p not.b32 %r1401, %r1401;
}

	// end inline asm
	and.b32  	%r1417, %r1401, %r1416;
	mov.b32 	%r1406, 64;
	// begin inline asm
	{
    .reg .pred p;
    and.b32 %r1404, %r1408, %r1406;    setp.ne.u32 p, %r1404, 0;
    vote.ballot.sync.b32 %r1404, p, 0xffffffff;
    @!p not.b32 %r1404, %r1404;
}

	// end inline asm
	and.b32  	%r1418, %r1404, %r1417;
	mov.b32 	%r1409, 128;
	// begin inline asm
	{
    .reg .pred p;
    and.b32 %r1407, %r1408, %r1409;    setp.ne.u32 p, %r1407, 0;
    vote.ballot.sync.b32 %r1407, p, 0xffffffff;
    @!p not.b32 %r1407, %r1407;
}

	// end inline asm
	and.b32  	%r1419, %r1407, %r1418;
	clz.b32 	%r1420, %r1419;
	sub.s32 	%r282, 31, %r1420;
	and.b32  	%r1421, %r803, %r1419;
	popc.b32 	%r283, %r1421;
	setp.ne.s32 	%p137, %r402, %r282;
	mov.b32 	%r1974, 0;
	@%p137 bra 	$L__BB9_213;
	atom.shared.add.u32 	%r1974, [%r116], %r283;
$L__BB9_213:
	shfl.sync.idx.b32	%r1422|%p139, %r1974, %r282, 31, -1;
	add.s32 	%r1423, %r283, %r1422;
	bar.sync 	0;
	shl.b32 	%r1424, %r206, 2;
	mov.u32 	%r1425, _ZZN3cub18CUB_300001_SM_10006detail10radix_sort29DeviceRadixSortOnesweepKernelINS1_5radix10policy_hubIjiyE10Policy1000ELNS0_9SortOrderE0EjiyiiNS1_21identity_decomposer_tEEEvPT5_SB_PT3_PKSC_PT1_PKSG_PT2_PKSK_T4_iiT6_E1s;
	add.s32 	%r286, %r1425, %r1424;
	st.shared.u32 	[%r286+-4], %r1911;
	shl.b32 	%r1426, %r211, 2;
	add.s32 	%r287, %r1425, %r1426;
	st.shared.u32 	[%r287+-4], %r1910;
	shl.b32 	%r1427, %r216, 2;
	add.s32 	%r288, %r1425, %r1427;
	st.shared.u32 	[%r288+-4], %r1909;
	shl.b32 	%r1428, %r221, 2;
	add.s32 	%r289, %r1425, %r1428;
	st.shared.u32 	[%r289+-4], %r1908;
	shl.b32 	%r1429, %r226, 2;
	add.s32 	%r290, %r1425, %r1429;
	st.shared.u32 	[%r290+-4], %r1907;
	shl.b32 	%r1430, %r231, 2;
	add.s32 	%r291, %r1425, %r1430;
	st.shared.u32 	[%r291+-4], %r1906;
	shl.b32 	%r1431, %r236, 2;
	add.s32 	%r292, %r1425, %r1431;
	st.shared.u32 	[%r292+-4], %r1905;
	shl.b32 	%r1432, %r241, 2;
	add.s32 	%r293, %r1425, %r1432;
	st.shared.u32 	[%r293+-4], %r1904;
	shl.b32 	%r1433, %r246, 2;
	add.s32 	%r294, %r1425, %r1433;
	st.shared.u32 	[%r294+-4], %r1903;
	shl.b32 	%r1434, %r251, 2;
	add.s32 	%r295, %r1425, %r1434;
	st.shared.u32 	[%r295+-4], %r1902;
	shl.b32 	%r1435, %r256, 2;
	add.s32 	%r296, %r1425, %r1435;
	st.shared.u32 	[%r296+-4], %r1901;
	shl.b32 	%r1436, %r261, 2;
	add.s32 	%r297, %r1425, %r1436;
	st.shared.u32 	[%r297+-4], %r1900;
	shl.b32 	%r1437, %r266, 2;
	add.s32 	%r298, %r1425, %r1437;
	st.shared.u32 	[%r298+-4], %r1899;
	shl.b32 	%r1438, %r271, 2;
	add.s32 	%r299, %r1425, %r1438;
	st.shared.u32 	[%r299+-4], %r1898;
	shl.b32 	%r1439, %r276, 2;
	add.s32 	%r300, %r1425, %r1439;
	st.shared.u32 	[%r300+-4], %r1897;
	shl.b32 	%r1440, %r281, 2;
	add.s32 	%r301, %r1425, %r1440;
	st.shared.u32 	[%r301+-4], %r1896;
	shl.b32 	%r1441, %r1423, 2;
	add.s32 	%r302, %r1425, %r1441;
	st.shared.u32 	[%r302+-4], %r1895;
	shl.b32 	%r1442, %r1, 3;
	add.s32 	%r1443, %r1425, %r1442;
	add.s32 	%r303, %r1443, 26112;
	@%p29 bra 	$L__BB9_221;
	ld.param.u64 	%rd368, [_ZN3cub18CUB_300001_SM_10006detail10radix_sort29DeviceRadixSortOnesweepKernelINS1_5radix10policy_hubIjiyE10Policy1000ELNS0_9SortOrderE0EjiyiiNS1_21identity_decomposer_tEEEvPT5_SB_PT3_PKSC_PT1_PKSG_PT2_PKSK_T4_iiT6__param_3];
	cvta.to.global.u64 	%rd85, %rd368;
	shl.b64 	%rd86, %rd10, 3;
	add.s64 	%rd87, %rd85, %rd86;
	ld.global.u64 	%rd88, [%rd87];
	cvt.s64.s32 	%rd89, %r200;
	sub.s64 	%rd371, %rd88, %rd89;
	st.shared.u64 	[%r303], %rd371;
	setp.lt.s32 	%p140, %r4, 1;
	mov.u32 	%r1978, %r1920;
	@%p140 bra 	$L__BB9_220;
	mov.b32 	%r1976, -1;
	mov.u32 	%r1975, %r4;
	mov.u32 	%r1978, %r1920;
$L__BB9_216:
	ld.param.u64 	%rd361, [_ZN3cub18CUB_300001_SM_10006detail10radix_sort29DeviceRadixSortOnesweepKernelINS1_5radix10policy_hubIjiyE10Policy1000ELNS0_9SortOrderE0EjiyiiNS1_21identity_decomposer_tEEEvPT5_SB_PT3_PKSC_PT1_PKSG_PT2_PKSK_T4_iiT6__param_0];
	add.s32 	%r307, %r1975, -1;
	shl.b32 	%r1445, %r307, 8;
	add.s32 	%r1446, %r1445, %r1;
	cvta.to.global.u64 	%rd90, %rd361;
	mul.wide.s32 	%rd91, %r1446, 4;
	add.s64 	%rd21, %rd90, %rd91;
$L__BB9_217:
	membar.cta;
	ld.volatile.global.u32 	%r308, [%rd21];
	setp.eq.s32 	%p141, %r308, 0;
	@%p141 bra 	$L__BB9_217;
	and.b32  	%r1447, %r308, 1073741823;
	add.s32 	%r1978, %r1447, %r1978;
	setp.gt.s32 	%p142, %r308, -1;
	vote.sync.ballot.b32 	%r1976, %p142, %r1976;
	setp.gt.u32 	%p144, %r1975, 1;
	and.pred  	%p145, %p142, %p144;
	mov.u32 	%r1975, %r307;
	@%p145 bra 	$L__BB9_216;
	ld.shared.u64 	%rd371, [%r303];
$L__BB9_220:
	ld.param.u64 	%rd362, [_ZN3cub18CUB_300001_SM_10006detail10radix_sort29DeviceRadixSortOnesweepKernelINS1_5radix10policy_hubIjiyE10Policy1000ELNS0_9SortOrderE0EjiyiiNS1_21identity_decomposer_tEEEvPT5_SB_PT3_PKSC_PT1_PKSG_PT2_PKSK_T4_iiT6__param_0];
	or.b32  	%r1448, %r1978, -2147483648;
	cvta.to.global.u64 	%rd92, %rd362;
	shl.b32 	%r1449, %r4, 8;
	add.s32 	%r1450, %r1449, %r1;
	mul.wide.s32 	%rd93, %r1450, 4;
	add.s64 	%rd94, %rd92, %rd93;
	st.volatile.global.u32 	[%rd94], %r1448;
	sub.s32 	%r1451, %r1978, %r1920;
	cvt.s64.s32 	%rd95, %r1451;
	add.s64 	%rd96, %rd371, %rd95;
	st.shared.u64 	[%r303], %rd96;
$L__BB9_221:
	ld.param.u64 	%rd365, [_ZN3cub18CUB_300001_SM_10006detail10radix_sort29DeviceRadixSortOnesweepKernelINS1_5radix10policy_hubIjiyE10Policy1000ELNS0_9SortOrderE0EjiyiiNS1_21identity_decomposer_tEEEvPT5_SB_PT3_PKSC_PT1_PKSG_PT2_PKSK_T4_iiT6__param_2];
	setp.gt.u32 	%p146, %r1, 255;
	setp.lt.s32 	%p147, %r5, %r399;
	setp.eq.s64 	%p148, %rd365, 0;
	or.pred  	%p149, %p148, %p147;
	or.pred  	%p150, %p146, %p149;
	@%p150 bra 	$L__BB9_223;
	ld.param.u64 	%rd366, [_ZN3cub18CUB_300001_SM_10006detail10radix_sort29DeviceRadixSortOnesweepKernelINS1_5radix10policy_hubIjiyE10Policy1000ELNS0_9SortOrderE0EjiyiiNS1_21identity_decomposer_tEEEvPT5_SB_PT3_PKSC_PT1_PKSG_PT2_PKSK_T4_iiT6__param_2];
	ld.shared.u64 	%rd97, [%r303];
	cvt.s64.s32 	%rd98, %r1920;
	cvt.s64.s32 	%rd99, %r200;
	add.s64 	%rd100, %rd99, %rd98;
	add.s64 	%rd101, %rd100, %rd97;
	cvta.to.global.u64 	%rd102, %rd366;
	shl.b64 	%rd103, %rd10, 3;
	add.s64 	%rd104, %rd102, %rd103;
	st.global.u64 	[%rd104], %rd101;
$L__BB9_223:
	setp.gt.s32 	%p151, %r5, %r399;
	bar.sync 	0;
	@%p151 bra 	$L__BB9_225;
	ld.shared.u32 	%r1452, [%r117];
	shr.u32 	%r1453, %r1452, %r400;
	and.b32  	%r1454, %r1453, %r75;
	shl.b32 	%r1455, %r1454, 3;
	add.s32 	%r1457, %r1425, 26112;
	add.s32 	%r1458, %r1457, %r1455;
	ld.shared.u64 	%rd105, [%r1458];
	add.s64 	%rd106, %rd105, %rd10;
	shl.b64 	%rd107, %rd106, 2;
	add.s64 	%rd108, %rd2, %rd107;
	st.global.u32 	[%rd108], %r1452;
	bar.warp.sync 	-1;
	ld.shared.u32 	%r1459, [%r117+1536];
	shr.u32 	%r1460, %r1459, %r400;
	and.b32  	%r1461, %r1460, %r75;
	shl.b32 	%r1462, %r1461, 3;
	add.s32 	%r1463, %r1457, %r1462;
	ld.shared.u64 	%rd109, [%r1463];
	add.s64 	%rd110, %rd109, %rd10;
	shl.b64 	%rd111, %rd110, 2;
	add.s64 	%rd112, %rd2, %rd111;
	st.global.u32 	[%rd112+1536], %r1459;
	bar.warp.sync 	-1;
	ld.shared.u32 	%r1464, [%r117+3072];
	shr.u32 	%r1465, %r1464, %r400;
	and.b32  	%r1466, %r1465, %r75;
	shl.b32 	%r1467, %r1466, 3;
	add.s32 	%r1468, %r1457, %r1467;
	ld.shared.u64 	%rd113, [%r1468];
	add.s64 	%rd114, %rd113, %rd10;
	shl.b64 	%rd115, %rd114, 2;
	add.s64 	%rd116, %rd2, %rd115;
	st.global.u32 	[%rd116+3072], %r1464;
	bar.warp.sync 	-1;
	ld.shared.u32 	%r1469, [%r117+4608];
	shr.u32 	%r1470, %r1469, %r400;
	and.b32  	%r1471, %r1470, %r75;
	shl.b32 	%r1472, %r1471, 3;
	add.s32 	%r1473, %r1457, %r1472;
	ld.shared.u64 	%rd117, [%r1473];
	add.s64 	%rd118, %rd117, %rd10;
	shl.b64 	%rd119, %rd118, 2;
	add.s64 	%rd120, %rd2, %rd119;
	st.global.u32 	[%rd120+4608], %r1469;
	bar.warp.sync 	-1;
	ld.shared.u32 	%r1474, [%r117+6144];
	shr.u32 	%r1475, %r1474, %r400;
	and.b32  	%r1476, %r1475, %r75;
	shl.b32 	%r1477, %r1476, 3;
	add.s32 	%r1478, %r1457, %r1477;
	ld.shared.u64 	%rd121, [%r1478];
	add.s64 	%rd122, %rd121, %rd10;
	shl.b64 	%rd123, %rd122, 2;
	add.s64 	%rd124, %rd2, %rd123;
	st.global.u32 	[%rd124+6144], %r1474;
	bar.warp.sync 	-1;
	ld.shared.u32 	%r1479, [%r117+7680];
	shr.u32 	%r1480, %r1479, %r400;
	and.b32  	%r1481, %r1480, %r75;
	shl.b32 	%r1482, %r1481, 3;
	add.s32 	%r1483, %r1457, %r1482;
	ld.shared.u64 	%rd125, [%r1483];
	add.s64 	%rd126, %rd125, %rd10;
	shl.b64 	%rd127, %rd126, 2;
	add.s64 	%rd128, %rd2, %rd127;
	st.global.u32 	[%rd128+7680], %r1479;
	bar.warp.sync 	-1;
	ld.shared.u32 	%r1484, [%r117+9216];
	shr.u32 	%r1485, %r1484, %r400;
	and.b32  	%r1486, %r1485, %r75;
	shl.b32 	%r1487, %r1486, 3;
	add.s32 	%r1488, %r1457, %r1487;
	ld.shared.u64 	%rd129, [%r1488];
	add.s64 	%rd130, %rd129, %rd10;
	shl.b64 	%rd131, %rd130, 2;
	add.s64 	%rd132, %rd2, %rd131;
	st.global.u32 	[%rd132+9216], %r1484;
	bar.warp.sync 	-1;
	ld.shared.u32 	%r1489, [%r117+10752];
	shr.u32 	%r1490, %r1489, %r400;
	and.b32  	%r1491, %r1490, %r75;
	shl.b32 	%r1492, %r1491, 3;
	add.s32 	%r1493, %r1457, %r1492;
	ld.shared.u64 	%rd133, [%r1493];
	add.s64 	%rd134, %rd133, %rd10;
	shl.b64 	%rd135, %rd134, 2;
	add.s64 	%rd136, %rd2, %rd135;
	st.global.u32 	[%rd136+10752], %r1489;
	bar.warp.sync 	-1;
	ld.shared.u32 	%r1494, [%r117+12288];
	shr.u32 	%r1495, %r1494, %r400;
	and.b32  	%r1496, %r1495, %r75;
	shl.b32 	%r1497, %r1496, 3;
	add.s32 	%r1498, %r1457, %r1497;
	ld.shared.u64 	%rd137, [%r1498];
	add.s64 	%rd138, %rd137, %rd10;
	shl.b64 	%rd139, %rd138, 2;
	add.s64 	%rd140, %rd2, %rd139;
	st.global.u32 	[%rd140+12288], %r1494;
	bar.warp.sync 	-1;
	ld.shared.u32 	%r1499, [%r117+13824];
	shr.u32 	%r1500, %r1499, %r400;
	and.b32  	%r1501, %r1500, %r75;
	shl.b32 	%r1502, %r1501, 3;
	add.s32 	%r1503, %r1457, %r1502;
	ld.shared.u64 	%rd141, [%r1503];
	add.s64 	%rd142, %rd141, %rd10;
	shl.b64 	%rd143, %rd142, 2;
	add.s64 	%rd144, %rd2, %rd143;
	st.global.u32 	[%rd144+13824], %r1499;
	bar.warp.sync 	-1;
	ld.shared.u32 	%r1504, [%r117+15360];
	shr.u32 	%r1505, %r1504, %r400;
	and.b32  	%r1506, %r1505, %r75;
	shl.b32 	%r1507, %r1506, 3;
	add.s32 	%r1508, %r1457, %r1507;
	ld.shared.u64 	%rd145, [%r1508];
	add.s64 	%rd146, %rd145, %rd10;
	shl.b64 	%rd147, %rd146, 2;
	add.s64 	%rd148, %rd2, %rd147;
	st.global.u32 	[%rd148+15360], %r1504;
	bar.warp.sync 	-1;
	ld.shared.u32 	%r1509, [%r117+16896];
	shr.u32 	%r1510, %r1509, %r400;
	and.b32  	%r1511, %r1510, %r75;
	shl.b32 	%r1512, %r1511, 3;
	add.s32 	%r1513, %r1457, %r1512;
	ld.shared.u64 	%rd149, [%r1513];
	add.s64 	%rd150, %rd149, %rd10;
	shl.b64 	%rd151, %rd150, 2;
	add.s64 	%rd152, %rd2, %rd151;
	st.global.u32 	[%rd152+16896], %r1509;
	bar.warp.sync 	-1;
	ld.shared.u32 	%r1514, [%r117+18432];
	shr.u32 	%r1515, %r1514, %r400;
	and.b32  	%r1516, %r1515, %r75;
	shl.b32 	%r1517, %r1516, 3;
	add.s32 	%r1518, %r1457, %r1517;
	ld.shared.u64 	%rd153, [%r1518];
	add.s64 	%rd154, %rd153, %rd10;
	shl.b64 	%rd155, %rd154, 2;
	add.s64 	%rd156, %rd2, %rd155;
	st.global.u32 	[%rd156+18432], %r1514;
	bar.warp.sync 	-1;
	ld.shared.u32 	%r1519, [%r117+19968];
	shr.u32 	%r1520, %r1519, %r400;
	and.b32  	%r1521, %r1520, %r75;
	shl.b32 	%r1522, %r1521, 3;
	add.s32 	%r1523, %r1457, %r1522;
	ld.shared.u64 	%rd157, [%r1523];
	add.s64 	%rd158, %rd157, %rd10;
	shl.b64 	%rd159, %rd158, 2;
	add.s64 	%rd160, %rd2, %rd159;
	st.global.u32 	[%rd160+19968], %r1519;
	bar.warp.sync 	-1;
	ld.shared.u32 	%r1524, [%r117+21504];
	shr.u32 	%r1525, %r1524, %r400;
	and.b32  	%r1526, %r1525, %r75;
	shl.b32 	%r1527, %r1526, 3;
	add.s32 	%r1528, %r1457, %r1527;
	ld.shared.u64 	%rd161, [%r1528];
	add.s64 	%rd162, %rd161, %rd10;
	shl.b64 	%rd163, %rd162, 2;
	add.s64 	%rd164, %rd2, %rd163;
	st.global.u32 	[%rd164+21504], %r1524;
	bar.warp.sync 	-1;
	ld.shared.u32 	%r1529, [%r117+23040];
	shr.u32 	%r1530, %r1529, %r400;
	and.b32  	%r1531, %r1530, %r75;
	shl.b32 	%r1532, %r1531, 3;
	add.s32 	%r1533, %r1457, %r1532;
	ld.shared.u64 	%rd165, [%r1533];
	add.s64 	%rd166, %rd165, %rd10;
	shl.b64 	%rd167, %rd166, 2;
	add.s64 	%rd168, %rd2, %rd167;
	st.global.u32 	[%rd168+23040], %r1529;
	bar.warp.sync 	-1;
	ld.shared.u32 	%r1534, [%r117+24576];
	shr.u32 	%r1535, %r1534, %r400;
	and.b32  	%r1536, %r1535, %r75;
	shl.b32 	%r1537, %r1536, 3;
	add.s32 	%r1538, %r1457, %r1537;
	ld.shared.u64 	%rd169, [%r1538];
	add.s64 	%rd170, %rd169, %rd10;
	shl.b64 	%rd171, %rd170, 2;
	add.s64 	%rd172, %rd2, %rd171;
	st.global.u32 	[%rd172+24576], %r1534;
	bar.warp.sync 	-1;
	bra.uni 	$L__BB9_260;
$L__BB9_225:
	mad.lo.s32 	%r312, %r4, -6528, %r399;
	setp.ge.s32 	%p152, %r1, %r312;
	@%p152 bra 	$L__BB9_227;
	ld.shared.u32 	%r1539, [%r117];
	shr.u32 	%r1540, %r1539, %r400;
	and.b32  	%r1541, %r1540, %r75;
	shl.b32 	%r1542, %r1541, 3;
	add.s32 	%r1544, %r1425, %r1542;
	ld.shared.u64 	%rd173, [%r1544+26112];
	add.s64 	%rd174, %rd173, %rd10;
	shl.b64 	%rd175, %rd174, 2;
	add.s64 	%rd176, %rd2, %rd175;
	st.global.u32 	[%rd176], %r1539;
$L__BB9_227:
	bar.warp.sync 	-1;
	add.s32 	%r1545, %r1, 384;
	setp.ge.s32 	%p153, %r1545, %r312;
	@%p153 bra 	$L__BB9_229;
	ld.shared.u32 	%r1546, [%r117+1536];
	shr.u32 	%r1547, %r1546, %r400;
	and.b32  	%r1548, %r1547, %r75;
	shl.b32 	%r1549, %r1548, 3;
	add.s32 	%r1551, %r1425, %r1549;
	ld.shared.u64 	%rd177, [%r1551+26112];
	add.s64 	%rd178, %rd177, %rd10;
	shl.b64 	%rd179, %rd178, 2;
	add.s64 	%rd180, %rd2, %rd179;
	st.global.u32 	[%rd180+1536], %r1546;
$L__BB9_229:
	bar.warp.sync 	-1;
	add.s32 	%r1552, %r1, 768;
	setp.ge.s32 	%p154, %r1552, %r312;
	@%p154 bra 	$L__BB9_231;
	ld.shared.u32 	%r1553, [%r117+3072];
	shr.u32 	%r1554, %r1553, %r400;
	and.b32  	%r1555, %r1554, %r75;
	shl.b32 	%r1556, %r1555, 3;
	add.s32 	%r1558, %r1425, %r1556;
	ld.shared.u64 	%rd181, [%r1558+26112];
	add.s64 	%rd182, %rd181, %rd10;
	shl.b64 	%rd183, %rd182, 2;
	add.s64 	%rd184, %rd2, %rd183;
	st.global.u32 	[%rd184+3072], %r1553;
$L__BB9_231:
	bar.warp.sync 	-1;
	add.s32 	%r1559, %r1, 1152;
	setp.ge.s32 	%p155, %r1559, %r312;
	@%p155 bra 	$L__BB9_233;
	ld.shared.u32 	%r1560, [%r117+4608];
	shr.u32 	%r1561, %r1560, %r400;
	and.b32  	%r1562, %r1561, %r75;
	shl.b32 	%r1563, %r1562, 3;
	add.s32 	%r1565, %r1425, %r1563;
	ld.shared.u64 	%rd185, [%r1565+26112];
	add.s64 	%rd186, %rd185, %rd10;
	shl.b64 	%rd187, %rd186, 2;
	add.s64 	%rd188, %rd2, %rd187;
	st.global.u32 	[%rd188+4608], %r1560;
$L__BB9_233:
	bar.warp.sync 	-1;
	add.s32 	%r1566, %r1, 1536;
	setp.ge.s32 	%p156, %r1566, %r312;
	@%p156 bra 	$L__BB9_235;
	ld.shared.u32 	%r1567, [%r117+6144];
	shr.u32 	%r1568, %r1567, %r400;
	and.b32  	%r1569, %r1568, %r75;
	shl.b32 	%r1570, %r1569, 3;
	add.s32 	%r1572, %r1425, %r1570;
	ld.shared.u64 	%rd189, [%r1572+26112];
	add.s64 	%rd190, %rd189, %rd10;
	shl.b64 	%rd191, %rd190, 2;
	add.s64 	%rd192, %rd2, %rd191;
	st.global.u32 	[%rd192+6144], %r1567;
$L__BB9_235:
	bar.warp.sync 	-1;
	add.s32 	%r1573, %r1, 1920;
	setp.ge.s32 	%p157, %r1573, %r312;
	@%p157 bra 	$L__BB9_237;
	ld.shared.u32 	%r1574, [%r117+7680];
	shr.u32 	%r1575, %r1574, %r400;
	and.b32  	%r1576, %r1575, %r75;
	shl.b32 	%r1577, %r1576, 3;
	add.s32 	%r1579, %r1425, %r1577;
	ld.shared.u64 	%rd193, [%r1579+26112];
	add.s64 	%rd194, %rd193, %rd10;
	shl.b64 	%rd195, %rd194, 2;
	add.s64 	%rd196, %rd2, %rd195;
	st.global.u32 	[%rd196+7680], %r1574;
$L__BB9_237:
	bar.warp.sync 	-1;
	add.s32 	%r1580, %r1, 2304;
	setp.ge.s32 	%p158, %r1580, %r312;
	@%p158 bra 	$L__BB9_239;
	ld.shared.u32 	%r1581, [%r117+9216];
	shr.u32 	%r1582, %r1581, %r400;
	and.b32  	%r1583, %r1582, %r75;
	shl.b32 	%r1584, %r1583, 3;
	add.s32 	%r1586, %r1425, %r1584;
	ld.shared.u64 	%rd197, [%r1586+26112];
	add.s64 	%rd198, %rd197, %rd10;
	shl.b64 	%rd199, %rd198, 2;
	add.s64 	%rd200, %rd2, %rd199;
	st.global.u32 	[%rd200+9216], %r1581;
$L__BB9_239:
	bar.warp.sync 	-1;
	add.s32 	%r1587, %r1, 2688;
	setp.ge.s32 	%p159, %r1587, %r312;
	@%p159 bra 	$L__BB9_241;
	ld.shared.u32 	%r1588, [%r117+10752];
	shr.u32 	%r1589, %r1588, %r400;
	and.b32  	%r1590, %r1589, %r75;
	shl.b32 	%r1591, %r1590, 3;
	add.s32 	%r1593, %r1425, %r1591;
	ld.shared.u64 	%rd201, [%r1593+26112];
	add.s64 	%rd202, %rd201, %rd10;
	shl.b64 	%rd203, %rd202, 2;
	add.s64 	%rd204, %rd2, %rd203;
	st.global.u32 	[%rd204+10752], %r1588;
$L__BB9_241:
	bar.warp.sync 	-1;
	or.b32  	%r1594, %r1, 3072;
	setp.ge.s32 	%p160, %r1594, %r312;
	@%p160 bra 	$L__BB9_243;
	ld.shared.u32 	%r1595, [%r117+12288];
	shr.u32 	%r1596, %r1595, %r400;
	and.b32  	%r1597, %r1596, %r75;
	shl.b32 	%r1598, %r1597, 3;
	add.s32 	%r1600, %r1425, %r1598;
	ld.shared.u64 	%rd205, [%r1600+26112];
	add.s64 	%rd206, %rd205, %rd10;
	shl.b64 	%rd207, %rd206, 2;
	add.s64 	%rd208, %rd2, %rd207;
	st.global.u32 	[%rd208+12288], %r1595;
$L__BB9_243:
	bar.warp.sync 	-1;
	add.s32 	%r1601, %r1, 3456;
	setp.ge.s32 	%p161, %r1601, %r312;
	@%p161 bra 	$L__BB9_245;
	ld.shared.u32 	%r1602, [%r117+13824];
	shr.u32 	%r1603, %r1602, %r400;
	and.b32  	%r1604, %r1603, %r75;
	shl.b32 	%r1605, %r1604, 3;
	add.s32 	%r1607, %r1425, %r1605;
	ld.shared.u64 	%rd209, [%r1607+26112];
	add.s64 	%rd210, %rd209, %rd10;
	shl.b64 	%rd211, %rd210, 2;
	add.s64 	%rd212, %rd2, %rd211;
	st.global.u32 	[%rd212+13824], %r1602;
$L__BB9_245:
	bar.warp.sync 	-1;
	add.s32 	%r1608, %r1, 3840;
	setp.ge.s32 	%p162, %r1608, %r312;
	@%p162 bra 	$L__BB9_247;
	ld.shared.u32 	%r1609, [%r117+15360];
	shr.u32 	%r1610, %r1609, %r400;
	and.b32  	%r1611, %r1610, %r75;
	shl.b32 	%r1612, %r1611, 3;
	add.s32 	%r1614, %r1425, %r1612;
	ld.shared.u64 	%rd213, [%r1614+26112];
	add.s64 	%rd214, %rd213, %rd10;
	shl.b64 	%rd215, %rd214, 2;
	add.s64 	%rd216, %rd2, %rd215;
	st.global.u32 	[%rd216+15360], %r1609;
$L__BB9_247:
	bar.warp.sync 	-1;
	add.s32 	%r1615, %r1, 4224;
	setp.ge.s32 	%p163, %r1615, %r312;
	@%p163 bra 	$L__BB9_249;
	ld.shared.u32 	%r1616, [%r117+16896];
	shr.u32 	%r1617, %r1616, %r400;
	and.b32  	%r1618, %r1617, %r75;
	shl.b32 	%r1619, %r1618, 3;
	add.s32 	%r1621, %r1425, %r1619;
	ld.shared.u64 	%rd217, [%r1621+26112];
	add.s64 	%rd218, %rd217, %rd10;
	shl.b64 	%rd219, %rd218, 2;
	add.s64 	%rd220, %rd2, %rd219;
	st.global.u32 	[%rd220+16896], %r1616;
$L__BB9_249:
	bar.warp.sync 	-1;
	add.s32 	%r1622, %r1, 4608;
	setp.ge.s32 	%p164, %r1622, %r312;
	@%p164 bra 	$L__BB9_251;
	ld.shared.u32 	%r1623, [%r117+18432];
	shr.u32 	%r1624, %r1623, %r400;
	and.b32  	%r1625, %r1624, %r75;
	shl.b32 	%r1626, %r1625, 3;
	add.s32 	%r1628, %r1425, %r1626;
	ld.shared.u64 	%rd221, [%r1628+26112];
	add.s64 	%rd222, %rd221, %rd10;
	shl.b64 	%rd223, %rd222, 2;
	add.s64 	%rd224, %rd2, %rd223;
	st.global.u32 	[%rd224+18432], %r1623;
$L__BB9_251:
	bar.warp.sync 	-1;
	add.s32 	%r1629, %r1, 4992;
	setp.ge.s32 	%p165, %r1629, %r312;
	@%p165 bra 	$L__BB9_253;
	ld.shared.u32 	%r1630, [%r117+19968];
	shr.u32 	%r1631, %r1630, %r400;
	and.b32  	%r1632, %r1631, %r75;
	shl.b32 	%r1633, %r1632, 3;
	add.s32 	%r1635, %r1425, %r1633;
	ld.shared.u64 	%rd225, [%r1635+26112];
	add.s64 	%rd226, %rd225, %rd10;
	shl.b64 	%rd227, %rd226, 2;
	add.s64 	%rd228, %rd2, %rd227;
	st.global.u32 	[%rd228+19968], %r1630;
$L__BB9_253:
	bar.warp.sync 	-1;
	add.s32 	%r1636, %r1, 5376;
	setp.ge.s32 	%p166, %r1636, %r312;
	@%p166 bra 	$L__BB9_255;
	ld.shared.u32 	%r1637, [%r117+21504];
	shr.u32 	%r1638, %r1637, %r400;
	and.b32  	%r1639, %r1638, %r75;
	shl.b32 	%r1640, %r1639, 3;
	add.s32 	%r1642, %r1425, %r1640;
	ld.shared.u64 	%rd229, [%r1642+26112];
	add.s64 	%rd230, %rd229, %rd10;
	shl.b64 	%rd231, %rd230, 2;
	add.s64 	%rd232, %rd2, %rd231;
	st.global.u32 	[%rd232+21504], %r1637;
$L__BB9_255:
	bar.warp.sync 	-1;
	add.s32 	%r1643, %r1, 5760;
	setp.ge.s32 	%p167, %r1643, %r312;
	@%p167 bra 	$L__BB9_257;
	ld.shared.u32 	%r1644, [%r117+23040];
	shr.u32 	%r1645, %r1644, %r400;
	and.b32  	%r1646, %r1645, %r75;
	shl.b32 	%r1647, %r1646, 3;
	add.s32 	%r1649, %r1425, %r1647;
	ld.shared.u64 	%rd233, [%r1649+26112];
	add.s64 	%rd234, %rd233, %rd10;
	shl.b64 	%rd235, %rd234, 2;
	add.s64 	%rd236, %rd2, %rd235;
	st.global.u32 	[%rd236+23040], %r1644;
$L__BB9_257:
	bar.warp.sync 	-1;
	or.b32  	%r1650, %r1, 6144;
	setp.ge.s32 	%p168, %r1650, %r312;
	@%p168 bra 	$L__BB9_259;
	ld.shared.u32 	%r1651, [%r117+24576];
	shr.u32 	%r1652, %r1651, %r400;
	and.b32  	%r1653, %r1652, %r75;
	shl.b32 	%r1654, %r1653, 3;
	add.s32 	%r1656, %r1425, %r1654;
	ld.shared.u64 	%rd237, [%r1656+26112];
	add.s64 	%rd238, %rd237, %rd10;
	shl.b64 	%rd239, %rd238, 2;
	add.s64 	%rd240, %rd2, %rd239;
	st.global.u32 	[%rd240+24576], %r1651;
$L__BB9_259:
	bar.warp.sync 	-1;
$L__BB9_260:
	setp.gt.s32 	%p169, %r5, %r399;
	ld.shared.u32 	%r1657, [%r117];
	shr.u32 	%r1658, %r1657, %r400;
	and.b32  	%r313, %r1658, %r75;
	ld.shared.u32 	%r1659, [%r117+1536];
	shr.u32 	%r1660, %r1659, %r400;
	and.b32  	%r314, %r1660, %r75;
	ld.shared.u32 	%r1661, [%r117+3072];
	shr.u32 	%r1662, %r1661, %r400;
	and.b32  	%r315, %r1662, %r75;
	ld.shared.u32 	%r1663, [%r117+4608];
	shr.u32 	%r1664, %r1663, %r400;
	and.b32  	%r316, %r1664, %r75;
	ld.shared.u32 	%r1665, [%r117+6144];
	shr.u32 	%r1666, %r1665, %r400;
	and.b32  	%r317, %r1666, %r75;
	ld.shared.u32 	%r1667, [%r117+7680];
	shr.u32 	%r1668, %r1667, %r400;
	and.b32  	%r318, %r1668, %r75;
	ld.shared.u32 	%r1669, [%r117+9216];
	shr.u32 	%r1670, %r1669, %r400;
	and.b32  	%r319, %r1670, %r75;
	ld.shared.u32 	%r1671, [%r117+10752];
	shr.u32 	%r1672, %r1671, %r400;
	and.b32  	%r320, %r1672, %r75;
	ld.shared.u32 	%r1673, [%r117+12288];
	shr.u32 	%r1674, %r1673, %r400;
	and.b32  	%r321, %r1674, %r75;
	ld.shared.u32 	%r1675, [%r117+13824];
	shr.u32 	%r1676, %r1675, %r400;
	and.b32  	%r322, %r1676, %r75;
	ld.shared.u32 	%r1677, [%r117+15360];
	shr.u32 	%r1678, %r1677, %r400;
	and.b32  	%r323, %r1678, %r75;
	ld.shared.u32 	%r1679, [%r117+16896];
	shr.u32 	%r1680, %r1679, %r400;
	and.b32  	%r324, %r1680, %r75;
	ld.shared.u32 	%r1681, [%r117+18432];
	shr.u32 	%r1682, %r1681, %r400;
	and.b32  	%r325, %r1682, %r75;
	ld.shared.u32 	%r1683, [%r117+19968];
	shr.u32 	%r1684, %r1683, %r400;
	and.b32  	%r326, %r1684, %r75;
	ld.shared.u32 	%r1685, [%r117+21504];
	shr.u32 	%r1686, %r1685, %r400;
	and.b32  	%r327, %r1686, %r75;
	ld.shared.u32 	%r1687, [%r117+23040];
	shr.u32 	%r1688, %r1687, %r400;
	and.b32  	%r328, %r1688, %r75;
	ld.shared.u32 	%r1689, [%r117+24576];
	shr.u32 	%r1690, %r1689, %r400;
	and.b32  	%r329, %r1690, %r75;
	@%p169 bra 	$L__BB9_262;
	ld.global.u32 	%r1995, [%rd9];
	ld.global.u32 	%r1996, [%rd9+128];
	ld.global.u32 	%r1997, [%rd9+256];
	ld.global.u32 	%r1998, [%rd9+384];
	ld.global.u32 	%r1999, [%rd9+512];
	ld.global.u32 	%r2000, [%rd9+640];
	ld.global.u32 	%r2001, [%rd9+768];
	ld.global.u32 	%r2002, [%rd9+896];
	ld.global.u32 	%r2003, [%rd9+1024];
	ld.global.u32 	%r2004, [%rd9+1152];
	ld.global.u32 	%r2005, [%rd9+1280];
	ld.global.u32 	%r2006, [%rd9+1408];
	ld.global.u32 	%r2007, [%rd9+1536];
	ld.global.u32 	%r2008, [%rd9+1664];
	ld.global.u32 	%r2009, [%rd9+1792];
	ld.global.u32 	%r2010, [%rd9+1920];
	ld.global.u32 	%r2011, [%rd9+2048];
	bra.uni 	$L__BB9_296;
$L__BB9_262:
	cvt.u32.u64 	%r1692, %rd8;
	mul.lo.s32 	%r1693, %r4, 6528;
	sub.s32 	%r347, %r399, %r1693;
	setp.ge.s32 	%p170, %r1692, %r347;
	@%p170 bra 	$L__BB9_264;
	ld.global.u32 	%r1995, [%rd9];
$L__BB9_264:
	add.s32 	%r1696, %r1692, 32;
	setp.ge.s32 	%p171, %r1696, %r347;
	@%p171 bra 	$L__BB9_266;
	ld.global.u32 	%r1996, [%rd9+128];
$L__BB9_266:
	add.s32 	%r1699, %r1692, 64;
	setp.ge.s32 	%p172, %r1699, %r347;
	@%p172 bra 	$L__BB9_268;
	ld.global.u32 	%r1997, [%rd9+256];
$L__BB9_268:
	add.s32 	%r1702, %r1692, 96;
	setp.ge.s32 	%p173, %r1702, %r347;
	@%p173 bra 	$L__BB9_270;
	ld.global.u32 	%r1998, [%rd9+384];
$L__BB9_270:
	add.s32 	%r1705, %r1692, 128;
	setp.ge.s32 	%p174, %r1705, %r347;
	@%p174 bra 	$L__BB9_272;
	ld.global.u32 	%r1999, [%rd9+512];
$L__BB9_272:
	add.s32 	%r1708, %r1692, 160;
	setp.ge.s32 	%p175, %r1708, %r347;
	@%p175 bra 	$L__BB9_274;
	ld.global.u32 	%r2000, [%rd9+640];
$L__BB9_274:
	add.s32 	%r1711, %r1692, 192;
	setp.ge.s32 	%p176, %r1711, %r347;
	@%p176 bra 	$L__BB9_276;
	ld.global.u32 	%r2001, [%rd9+768];
$L__BB9_276:
	cvt.u32.u64 	%r1713, %rd8;
	add.s32 	%r1714, %r1713, 224;
	setp.ge.s32 	%p177, %r1714, %r347;
	@%p177 bra 	$L__BB9_278;
	ld.global.u32 	%r2002, [%rd9+896];
$L__BB9_278:
	cvt.u32.u64 	%r1716, %rd8;
	add.s32 	%r1717, %r1716, 256;
	setp.ge.s32 	%p178, %r1717, %r347;
	@%p178 bra 	$L__BB9_280;
	ld.global.u32 	%r2003, [%rd9+1024];
$L__BB9_280:
	cvt.u32.u64 	%r1719, %rd8;
	add.s32 	%r1720, %r1719, 288;
	setp.ge.s32 	%p179, %r1720, %r347;
	@%p179 bra 	$L__BB9_282;
	ld.global.u32 	%r2004, [%rd9+1152];
$L__BB9_282:
	cvt.u32.u64 	%r1722, %rd8;
	add.s32 	%r1723, %r1722, 320;
	setp.ge.s32 	%p180, %r1723, %r347;
	@%p180 bra 	$L__BB9_284;
	ld.global.u32 	%r2005, [%rd9+1280];
$L__BB9_284:
	cvt.u32.u64 	%r1725, %rd8;
	add.s32 	%r1726, %r1725, 352;
	setp.ge.s32 	%p181, %r1726, %r347;
	@%p181 bra 	$L__BB9_286;
	ld.global.u32 	%r2006, [%rd9+1408];
$L__BB9_286:
	cvt.u32.u64 	%r1728, %rd8;
	add.s32 	%r1729, %r1728, 384;
	setp.ge.s32 	%p182, %r1729, %r347;
	@%p182 bra 	$L__BB9_288;
	ld.global.u32 	%r2007, [%rd9+1536];
$L__BB9_288:
	cvt.u32.u64 	%r1731, %rd8;
	add.s32 	%r1732, %r1731, 416;
	setp.ge.s32 	%p183, %r1732, %r347;
	@%p183 bra 	$L__BB9_290;
	ld.global.u32 	%r2008, [%rd9+1664];
$L__BB9_290:
	cvt.u32.u64 	%r1734, %rd8;
	add.s32 	%r1735, %r1734, 448;
	setp.ge.s32 	%p184, %r1735, %r347;
	@%p184 bra 	$L__BB9_292;
	ld.global.u32 	%r2009, [%rd9+1792];
$L__BB9_292:
	cvt.u32.u64 	%r1737, %rd8;
	add.s32 	%r1738, %r1737, 480;
	setp.ge.s32 	%p185, %r1738, %r347;
	@%p185 bra 	$L__BB9_294;
	ld.global.u32 	%r2010, [%rd9+1920];
$L__BB9_294:
	cvt.u32.u64 	%r1740, %rd8;
	add.s32 	%r1741, %r1740, 512;
	setp.ge.s32 	%p186, %r1741, %r347;
	@%p186 bra 	$L__BB9_296;
	ld.global.u32 	%r2011, [%rd9+2048];
$L__BB9_296:
	bar.sync 	0;
	st.shared.u32 	[%r286+-4], %r1995;
	st.shared.u32 	[%r287+-4], %r1996;
	st.shared.u32 	[%r288+-4], %r1997;
	st.shared.u32 	[%r289+-4], %r1998;
	st.shared.u32 	[%r290+-4], %r1999;
	st.shared.u32 	[%r291+-4], %r2000;
	st.shared.u32 	[%r292+-4], %r2001;
	st.shared.u32 	[%r293+-4], %r2002;
	st.shared.u32 	[%r294+-4], %r2003;
	st.shared.u32 	[%r295+-4], %r2004;
	st.shared.u32 	[%r296+-4], %r2005;
	st.shared.u32 	[%r297+-4], %r2006;
	st.shared.u32 	[%r298+-4], %r2007;
	st.shared.u32 	[%r299+-4], %r2008;
	st.shared.u32 	[%r300+-4], %r2009;
	st.shared.u32 	[%r301+-4], %r2010;
	st.shared.u32 	[%r302+-4], %r2011;
	bar.sync 	0;
	@%p169 bra 	$L__BB9_298;
	ld.shared.u32 	%r1742, [%r117];
	shl.b32 	%r1743, %r313, 3;
	mov.u32 	%r1744, _ZZN3cub18CUB_300001_SM_10006detail10radix_sort29DeviceRadixSortOnesweepKernelINS1_5radix10policy_hubIjiyE10Policy1000ELNS0_9SortOrderE0EjiyiiNS1_21identity_decomposer_tEEEvPT5_SB_PT3_PKSC_PT1_PKSG_PT2_PKSK_T4_iiT6_E1s;
	add.s32 	%r1745, %r1744, 26112;
	add.s32 	%r1746, %r1745, %r1743;
	ld.shared.u64 	%rd241, [%r1746];
	add.s64 	%rd242, %rd241, %rd10;
	shl.b64 	%rd243, %rd242, 2;
	add.s64 	%rd244, %rd1, %rd243;
	st.global.u32 	[%rd244], %r1742;
	bar.warp.sync 	-1;
	ld.shared.u32 	%r1747, [%r117+1536];
	shl.b32 	%r1748, %r314, 3;
	add.s32 	%r1749, %r1745, %r1748;
	ld.shared.u64 	%rd245, [%r1749];
	add.s64 	%rd246, %rd245, %rd10;
	shl.b64 	%rd247, %rd246, 2;
	add.s64 	%rd248, %rd1, %rd247;
	st.global.u32 	[%rd248+1536], %r1747;
	bar.warp.sync 	-1;
	ld.shared.u32 	%r1750, [%r117+3072];
	shl.b32 	%r1751, %r315, 3;
	add.s32 	%r1752, %r1745, %r1751;
	ld.shared.u64 	%rd249, [%r1752];
	add.s64 	%rd250, %rd249, %rd10;
	shl.b64 	%rd251, %rd250, 2;
	add.s64 	%rd252, %rd1, %rd251;
	st.global.u32 	[%rd252+3072], %r1750;
	bar.warp.sync 	-1;
	ld.shared.u32 	%r1753, [%r117+4608];
	shl.b32 	%r1754, %r316, 3;
	add.s32 	%r1755, %r1745, %r1754;
	ld.shared.u64 	%rd253, [%r1755];
	add.s64 	%rd254, %rd253, %rd10;
	shl.b64 	%rd255, %rd254, 2;
	add.s64 	%rd256, %rd1, %rd255;
	st.global.u32 	[%rd256+4608], %r1753;
	bar.warp.sync 	-1;
	ld.shared.u32 	%r1756, [%r117+6144];
	shl.b32 	%r1757, %r317, 3;
	add.s32 	%r1758, %r1745, %r1757;
	ld.shared.u64 	%rd257, [%r1758];
	add.s64 	%rd258, %rd257, %rd10;
	shl.b64 	%rd259, %rd258, 2;
	add.s64 	%rd260, %rd1, %rd259;
	st.global.u32 	[%rd260+6144], %r1756;
	bar.warp.sync 	-1;
	ld.shared.u32 	%r1759, [%r117+7680];
	shl.b32 	%r1760, %r318, 3;
	add.s32 	%r1761, %r1745, %r1760;
	ld.shared.u64 	%rd261, [%r1761];
	add.s64 	%rd262, %rd261, %rd10;
	shl.b64 	%rd263, %rd262, 2;
	add.s64 	%rd264, %rd1, %rd263;
	st.global.u32 	[%rd264+7680], %r1759;
	bar.warp.sync 	-1;
	ld.shared.u32 	%r1762, [%r117+9216];
	shl.b32 	%r1763, %r319, 3;
	add.s32 	%r1764, %r1745, %r1763;
	ld.shared.u64 	%rd265, [%r1764];
	add.s64 	%rd266, %rd265, %rd10;
	shl.b64 	%rd267, %rd266, 2;
	add.s64 	%rd268, %rd1, %rd267;
	st.global.u32 	[%rd268+9216], %r1762;
	bar.warp.sync 	-1;
	ld.shared.u32 	%r1765, [%r117+10752];
	shl.b32 	%r1766, %r320, 3;
	add.s32 	%r1767, %r1745, %r1766;
	ld.shared.u64 	%rd269, [%r1767];
	add.s64 	%rd270, %rd269, %rd10;
	shl.b64 	%rd271, %rd270, 2;
	add.s64 	%rd272, %rd1, %rd271;
	st.global.u32 	[%rd272+10752], %r1765;
	bar.warp.sync 	-1;
	ld.shared.u32 	%r1768, [%r117+12288];
	shl.b32 	%r1769, %r321, 3;
	add.s32 	%r1770, %r1745, %r1769;
	ld.shared.u64 	%rd273, [%r1770];
	add.s64 	%rd274, %rd273, %rd10;
	shl.b64 	%rd275, %rd274, 2;
	add.s64 	%rd276, %rd1, %rd275;
	st.global.u32 	[%rd276+12288], %r1768;
	bar.warp.sync 	-1;
	ld.shared.u32 	%r1771, [%r117+13824];
	shl.b32 	%r1772, %r322, 3;
	add.s32 	%r1773, %r1745, %r1772;
	ld.shared.u64 	%rd277, [%r1773];
	add.s64 	%rd278, %rd277, %rd10;
	shl.b64 	%rd279, %rd278, 2;
	add.s64 	%rd280, %rd1, %rd279;
	st.global.u32 	[%rd280+13824], %r1771;
	bar.warp.sync 	-1;
	ld.shared.u32 	%r1774, [%r117+15360];
	shl.b32 	%r1775, %r323, 3;
	add.s32 	%r1776, %r1745, %r1775;
	ld.shared.u64 	%rd281, [%r1776];
	add.s64 	%rd282, %rd281, %rd10;
	shl.b64 	%rd283, %rd282, 2;
	add.s64 	%rd284, %rd1, %rd283;
	st.global.u32 	[%rd284+15360], %r1774;
	bar.warp.sync 	-1;
	ld.shared.u32 	%r1777, [%r117+16896];
	shl.b32 	%r1778, %r324, 3;
	add.s32 	%r1779, %r1745, %r1778;
	ld.shared.u64 	%rd285, [%r1779];
	add.s64 	%rd286, %rd285, %rd10;
	shl.b64 	%rd287, %rd286, 2;
	add.s64 	%rd288, %rd1, %rd287;
	st.global.u32 	[%rd288+16896], %r1777;
	bar.warp.sync 	-1;
	ld.shared.u32 	%r1780, [%r117+18432];
	shl.b32 	%r1781, %r325, 3;
	add.s32 	%r1782, %r1745, %r1781;
	ld.shared.u64 	%rd289, [%r1782];
	add.s64 	%rd290, %rd289, %rd10;
	shl.b64 	%rd291, %rd290, 2;
	add.s64 	%rd292, %rd1, %rd291;
	st.global.u32 	[%rd292+18432], %r1780;
	bar.warp.sync 	-1;
	ld.shared.u32 	%r1783, [%r117+19968];
	shl.b32 	%r1784, %r326, 3;
	add.s32 	%r1785, %r1745, %r1784;
	ld.shared.u64 	%rd293, [%r1785];
	add.s64 	%rd294, %rd293, %rd10;
	shl.b64 	%rd295, %rd294, 2;
	add.s64 	%rd296, %rd1, %rd295;
	st.global.u32 	[%rd296+19968], %r1783;
	bar.warp.sync 	-1;
	ld.shared.u32 	%r1786, [%r117+21504];
	shl.b32 	%r1787, %r327, 3;
	add.s32 	%r1788, %r1745, %r1787;
	ld.shared.u64 	%rd297, [%r1788];
	add.s64 	%rd298, %rd297, %rd10;
	shl.b64 	%rd299, %rd298, 2;
	add.s64 	%rd300, %rd1, %rd299;
	st.global.u32 	[%rd300+21504], %r1786;
	bar.warp.sync 	-1;
	ld.shared.u32 	%r1789, [%r117+23040];
	shl.b32 	%r1790, %r328, 3;
	add.s32 	%r1791, %r1745, %r1790;
	ld.shared.u64 	%rd301, [%r1791];
	add.s64 	%rd302, %rd301, %rd10;
	shl.b64 	%rd303, %rd302, 2;
	add.s64 	%rd304, %rd1, %rd303;
	st.global.u32 	[%rd304+23040], %r1789;
	bar.warp.sync 	-1;
	ld.shared.u32 	%r1792, [%r117+24576];
	shl.b32 	%r1793, %r329, 3;
	add.s32 	%r1794, %r1745, %r1793;
	ld.shared.u64 	%rd305, [%r1794];
	add.s64 	%rd306, %rd305, %rd10;
	shl.b64 	%rd307, %rd306, 2;
	add.s64 	%rd308, %rd1, %rd307;
	st.global.u32 	[%rd308+24576], %r1792;
	bar.warp.sync 	-1;
	bra.uni 	$L__BB9_333;
$L__BB9_298:
	mad.lo.s32 	%r398, %r4, -6528, %r399;
	shl.b32 	%r1795, %r313, 3;
	mov.u32 	%r1796, _ZZN3cub18CUB_300001_SM_10006detail10radix_sort29DeviceRadixSortOnesweepKernelINS1_5radix10policy_hubIjiyE10Policy1000ELNS0_9SortOrderE0EjiyiiNS1_21identity_decomposer_tEEEvPT5_SB_PT3_PKSC_PT1_PKSG_PT2_PKSK_T4_iiT6_E1s;
	add.s32 	%r1797, %r1796, %r1795;
	ld.shared.u64 	%rd24, [%r1797+26112];
	setp.ge.s32 	%p188, %r1, %r398;
	@%p188 bra 	$L__BB9_300;
	ld.shared.u32 	%r1798, [%r117];
	add.s64 	%rd309, %rd24, %rd10;
	shl.b64 	%rd310, %rd309, 2;
	add.s64 	%rd311, %rd1, %rd310;
	st.global.u32 	[%rd311], %r1798;
$L__BB9_300:
	bar.warp.sync 	-1;
	shl.b32 	%r1799, %r314, 3;
	add.s32 	%r1801, %r1796, %r1799;
	ld.shared.u64 	%rd25, [%r1801+26112];
	add.s32 	%r1802, %r1, 384;
	setp.ge.s32 	%p189, %r1802, %r398;
	@%p189 bra 	$L__BB9_302;
	ld.shared.u32 	%r1803, [%r117+1536];
	add.s64 	%rd312, %rd25, %rd10;
	shl.b64 	%rd313, %rd312, 2;
	add.s64 	%rd314, %rd1, %rd313;
	st.global.u32 	[%rd314+1536], %r1803;
$L__BB9_302:
	bar.warp.sync 	-1;
	shl.b32 	%r1804, %r315, 3;
	add.s32 	%r1806, %r1796, %r1804;
	ld.shared.u64 	%rd26, [%r1806+26112];
	add.s32 	%r1807, %r1, 768;
	setp.ge.s32 	%p190, %r1807, %r398;
	@%p190 bra 	$L__BB9_304;
	ld.shared.u32 	%r1808, [%r117+3072];
	add.s64 	%rd315, %rd26, %rd10;
	shl.b64 	%rd316, %rd315, 2;
	add.s64 	%rd317, %rd1, %rd316;
	st.global.u32 	[%rd317+3072], %r1808;
$L__BB9_304:
	bar.warp.sync 	-1;
	shl.b32 	%r1809, %r316, 3;
	add.s32 	%r1811, %r1796, %r1809;
	ld.shared.u64 	%rd27, [%r1811+26112];
	add.s32 	%r1812, %r1, 1152;
	setp.ge.s32 	%p191, %r1812, %r398;
	@%p191 bra 	$L__BB9_306;
	ld.shared.u32 	%r1813, [%r117+4608];
	add.s64 	%rd318, %rd27, %rd10;
	shl.b64 	%rd319, %rd318, 2;
	add.s64 	%rd320, %rd1, %rd319;
	st.global.u32 	[%rd320+4608], %r1813;
$L__BB9_306:
	bar.warp.sync 	-1;
	shl.b32 	%r1814, %r317, 3;
	add.s32 	%r1816, %r1796, %r1814;
	ld.shared.u64 	%rd28, [%r1816+26112];
	add.s32 	%r1817, %r1, 1536;
	setp.ge.s32 	%p192, %r1817, %r398;
	@%p192 bra 	$L__BB9_308;
	ld.shared.u32 	%r1818, [%r117+6144];
	add.s64 	%rd321, %rd28, %rd10;
	shl.b64 	%rd322, %rd321, 2;
	add.s64 	%rd323, %rd1, %rd322;
	st.global.u32 	[%rd323+6144], %r1818;
$L__BB9_308:
	bar.warp.sync 	-1;
	shl.b32 	%r1819, %r318, 3;
	add.s32 	%r1821, %r1796, %r1819;
	ld.shared.u64 	%rd29, [%r1821+26112];
	add.s32 	%r1822, %r1, 1920;
	setp.ge.s32 	%p193, %r1822, %r398;
	@%p193 bra 	$L__BB9_310;
	ld.shared.u32 	%r1823, [%r117+7680];
	add.s64 	%rd324, %rd29, %rd10;
	shl.b64 	%rd325, %rd324, 2;
	add.s64 	%rd326, %rd1, %rd325;
	st.global.u32 	[%rd326+7680], %r1823;
$L__BB9_310:
	bar.warp.sync 	-1;
	shl.b32 	%r1824, %r319, 3;
	add.s32 	%r1826, %r1796, %r1824;
	ld.shared.u64 	%rd30, [%r1826+26112];
	add.s32 	%r1827, %r1, 2304;
	setp.ge.s32 	%p194, %r1827, %r398;
	@%p194 bra 	$L__BB9_312;
	ld.shared.u32 	%r1828, [%r117+9216];
	add.s64 	%rd327, %rd30, %rd10;
	shl.b64 	%rd328, %rd327, 2;
	add.s64 	%rd329, %rd1, %rd328;
	st.global.u32 	[%rd329+9216], %r1828;
$L__BB9_312:
	bar.warp.sync 	-1;
	shl.b32 	%r1829, %r320, 3;
	add.s32 	%r1831, %r1796, %r1829;
	ld.shared.u64 	%rd31, [%r1831+26112];
	add.s32 	%r1832, %r1, 2688;
	setp.ge.s32 	%p195, %r1832, %r398;
	@%p195 bra 	$L__BB9_314;
	ld.shared.u32 	%r1833, [%r117+10752];
	add.s64 	%rd330, %rd31, %rd10;
	shl.b64 	%rd331, %rd330, 2;
	add.s64 	%rd332, %rd1, %rd331;
	st.global.u32 	[%rd332+10752], %r1833;
$L__BB9_314:
	bar.warp.sync 	-1;
	shl.b32 	%r1834, %r321, 3;
	add.s32 	%r1836, %r1796, %r1834;
	ld.shared.u64 	%rd32, [%r1836+26112];
	or.b32  	%r1837, %r1, 3072;
	setp.ge.s32 	%p196, %r1837, %r398;
	@%p196 bra 	$L__BB9_316;
	ld.shared.u32 	%r1838, [%r117+12288];
	add.s64 	%rd333, %rd32, %rd10;
	shl.b64 	%rd334, %rd333, 2;
	add.s64 	%rd335, %rd1, %rd334;
	st.global.u32 	[%rd335+12288], %r1838;
$L__BB9_316:
	bar.warp.sync 	-1;
	shl.b32 	%r1839, %r322, 3;
	add.s32 	%r1841, %r1796, %r1839;
	ld.shared.u64 	%rd33, [%r1841+26112];
	add.s32 	%r1842, %r1, 3456;
	setp.ge.s32 	%p197, %r1842, %r398;
	@%p197 bra 	$L__BB9_318;
	ld.shared.u32 	%r1843, [%r117+13824];
	add.s64 	%rd336, %rd33, %rd10;
	shl.b64 	%rd337, %rd336, 2;
	add.s64 	%rd338, %rd1, %rd337;
	st.global.u32 	[%rd338+13824], %r1843;
$L__BB9_318:
	bar.warp.sync 	-1;
	shl.b32 	%r1844, %r323, 3;
	add.s32 	%r1846, %r1796, %r1844;
	ld.shared.u64 	%rd34, [%r1846+26112];
	add.s32 	%r1847, %r1, 3840;
	setp.ge.s32 	%p198, %r1847, %r398;
	@%p198 bra 	$L__BB9_320;
	ld.shared.u32 	%r1848, [%r117+15360];
	add.s64 	%rd339, %rd34, %rd10;
	shl.b64 	%rd340, %rd339, 2;
	add.s64 	%rd341, %rd1, %rd340;
	st.global.u32 	[%rd341+15360], %r1848;
$L__BB9_320:
	bar.warp.sync 	-1;
	shl.b32 	%r1849, %r324, 3;
	add.s32 	%r1851, %r1796, %r1849;
	ld.shared.u64 	%rd35, [%r1851+26112];
	add.s32 	%r1852, %r1, 4224;
	setp.ge.s32 	%p199, %r1852, %r398;
	@%p199 bra 	$L__BB9_322;
	ld.shared.u32 	%r1853, [%r117+16896];
	add.s64 	%rd342, %rd35, %rd10;
	shl.b64 	%rd343, %rd342, 2;
	add.s64 	%rd344, %rd1, %rd343;
	st.global.u32 	[%rd344+16896], %r1853;
$L__BB9_322:
	bar.warp.sync 	-1;
	shl.b32 	%r1854, %r325, 3;
	add.s32 	%r1856, %r1796, %r1854;
	ld.shared.u64 	%rd36, [%r1856+26112];
	add.s32 	%r1857, %r1, 4608;
	setp.ge.s32 	%p200, %r1857, %r398;
	@%p200 bra 	$L__BB9_324;
	ld.shared.u32 	%r1858, [%r117+18432];
	add.s64 	%rd345, %rd36, %rd10;
	shl.b64 	%rd346, %rd345, 2;
	add.s64 	%rd347, %rd1, %rd346;
	st.global.u32 	[%rd347+18432], %r1858;
$L__BB9_324:
	bar.warp.sync 	-1;
	shl.b32 	%r1859, %r326, 3;
	add.s32 	%r1861, %r1796, %r1859;
	ld.shared.u64 	%rd37, [%r1861+26112];
	add.s32 	%r1862, %r1, 4992;
	setp.ge.s32 	%p201, %r1862, %r398;
	@%p201 bra 	$L__BB9_326;
	ld.shared.u32 	%r1863, [%r117+19968];
	add.s64 	%rd348, %rd37, %rd10;
	shl.b64 	%rd349, %rd348, 2;
	add.s64 	%rd350, %rd1, %rd349;
	st.global.u32 	[%rd350+19968], %r1863;
$L__BB9_326:
	bar.warp.sync 	-1;
	shl.b32 	%r1864, %r327, 3;
	add.s32 	%r1866, %r1796, %r1864;
	ld.shared.u64 	%rd38, [%r1866+26112];
	add.s32 	%r1867, %r1, 5376;
	setp.ge.s32 	%p202, %r1867, %r398;
	@%p202 bra 	$L__BB9_328;
	ld.shared.u32 	%r1868, [%r117+21504];
	add.s64 	%rd351, %rd38, %rd10;
	shl.b64 	%rd352, %rd351, 2;
	add.s64 	%rd353, %rd1, %rd352;
	st.global.u32 	[%rd353+21504], %r1868;
$L__BB9_328:
	bar.warp.sync 	-1;
	shl.b32 	%r1869, %r328, 3;
	add.s32 	%r1871, %r1796, %r1869;
	ld.shared.u64 	%rd39, [%r1871+26112];
	add.s32 	%r1872, %r1, 5760;
	setp.ge.s32 	%p203, %r1872, %r398;
	@%p203 bra 	$L__BB9_330;
	ld.shared.u32 	%r1873, [%r117+23040];
	add.s64 	%rd354, %rd39, %rd10;
	shl.b64 	%rd355, %rd354, 2;
	add.s64 	%rd356, %rd1, %rd355;
	st.global.u32 	[%rd356+23040], %r1873;
$L__BB9_330:
	bar.warp.sync 	-1;
	shl.b32 	%r1874, %r329, 3;
	add.s32 	%r1876, %r1796, %r1874;
	ld.shared.u64 	%rd357, [%r1876+26112];
	add.s64 	%rd40, %rd357, %rd10;
	or.b32  	%r1877, %r1, 6144;
	setp.ge.s32 	%p204, %r1877, %r398;
	@%p204 bra 	$L__BB9_332;
	ld.shared.u32 	%r1878, [%r117+24576];
	shl.b64 	%rd358, %rd40, 2;
	add.s64 	%rd359, %rd1, %rd358;
	st.global.u32 	[%rd359+24576], %r1878;
$L__BB9_332:
	bar.warp.sync 	-1;
$L__BB9_333:
	ret;

}
	// .globl	_ZN3cub18CUB_300001_SM_10006detail10radix_sort31DeviceRadixSortSingleTileKernelINS1_5radix10policy_hubIjjyE10Policy1000ELNS0_9SortOrderE0EjjyNS1_21identity_decomposer_tEEEvPKT1_PSA_PKT2_PSE_T3_iiT4_
.visible .entry _ZN3cub18CUB_300001_SM_10006detail10radix_sort31DeviceRadixSortSingleTileKernelINS1_5radix10policy_hubIjjyE10Policy1000ELNS0_9SortOrderE0EjjyNS1_21identity_decomposer_tEEEvPKT1_PSA_PKT2_PSE_T3_iiT4_(
	.param .u64 .ptr .align 1 _ZN3cub18CUB_300001_SM_10006detail10radix_sort31DeviceRadixSortSingleTileKernelINS1_5radix10policy_hubIjjyE10Policy1000ELNS0_9SortOrderE0EjjyNS1_21identity_decomposer_tEEEvPKT1_PSA_PKT2_PSE_T3_iiT4__param_0,
	.param .u64 .ptr .align 1 _ZN3cub18CUB_300001_SM_10006detail10radix_sort31DeviceRadixSortSingleTileKernelINS1_5radix10policy_hubIjjyE10Policy1000ELNS0_9SortOrderE0EjjyNS1_21identity_decomposer_tEEEvPKT1_PSA_PKT2_PSE_T3_iiT4__param_1,
	.param .u64 .ptr .align 1 _ZN3cub18CUB_300001_SM_10006detail10radix_sort31DeviceRadixSortSingleTileKernelINS1_5radix10policy_hubIjjyE10Policy1000ELNS0_9SortOrderE0EjjyNS1_21identity_decomposer_tEEEvPKT1_PSA_PKT2_PSE_T3_iiT4__param_2,
	.param .u64 .ptr .align 1 _ZN3cub18CUB_300001_SM_10006detail10radix_sort31DeviceRadixSortSingleTileKernelINS1_5radix10policy_hubIjjyE10Policy1000ELNS0_9SortOrderE0EjjyNS1_21identity_decomposer_tEEEvPKT1_PSA_PKT2_PSE_T3_iiT4__param_3,
	.param .u64 _ZN3cub18CUB_300001_SM_10006detail10radix_sort31DeviceRadixSortSingleTileKernelINS1_5radix10policy_hubIjjyE10Policy1000ELNS0_9SortOrderE0EjjyNS1_21identity_decomposer_tEEEvPKT1_PSA_PKT2_PSE_T3_iiT4__param_4,
	.param .u32 _ZN3cub18CUB_300001_SM_10006detail10radix_sort31DeviceRadixSortSingleTileKernelINS1_5radix10policy_hubIjjyE10Policy1000ELNS0_9SortOrderE0EjjyNS1_21identity_decomposer_tEEEvPKT1_PSA_PKT2_PSE_T3_iiT4__param_5,
	.param .u32 _ZN3cub18CUB_300001_SM_10006detail10radix_sort31DeviceRadixSortSingleTileKernelINS1_5radix10policy_hubIjjyE10Policy1000ELNS0_9SortOrderE0EjjyNS1_21identity_decomposer_tEEEvPKT1_PSA_PKT2_PSE_T3_iiT4__param_6,
	.param .align 1 .b8 _ZN3cub18CUB_300001_SM_10006detail10radix_sort31DeviceRadixSortSingleTileKernelINS1_5radix10policy_hubIjjyE10Policy1000ELNS0_9SortOrderE0EjjyNS1_21identity_decomposer_tEEEvPKT1_PSA_PKT2_PSE_T3_iiT4__param_7[1]
)
.maxntid 256
.minnctapersm 1
{
	.reg .pred 	%p<73>;
	.reg .b16 	%rs<39>;
	.reg .b32 	%r<862>;
	.reg .b64 	%rd<37>;
	// demoted variable
	.shared .align 16 .b8 _ZZN3cub18CUB_300001_SM_10006detail10radix_sort31DeviceRadixSortSingleTileKernelINS1_5radix10policy_hubIjjyE10Policy1000ELNS0_9SortOrderE0EjjyNS1_21identity_decomposer_tEEEvPKT1_PSA_PKT2_PSE_T3_iiT4_E12temp_storage[33856];
	ld.param.u64 	%rd10, [_ZN3cub18CUB_300001_SM_10006detail10radix_sort31DeviceRadixSortSingleTileKernelINS1_5radix10policy_hubIjjyE10Policy1000ELNS0_9SortOrderE0EjjyNS1_21identity_decomposer_tEEEvPKT1_PSA_PKT2_PSE_T3_iiT4__param_0];
	ld.param.u64 	%rd6, [_ZN3cub18CUB_300001_SM_10006detail10radix_sort31DeviceRadixSortSingleTileKernelINS1_5radix10policy_hubIjjyE10Policy1000ELNS0_9SortOrderE0EjjyNS1_21identity_decomposer_tEEEvPKT1_PSA_PKT2_PSE_T3_iiT4__param_1];
	ld.param.u64 	%rd7, [_ZN3cub18CUB_300001_SM_10006detail10radix_sort31DeviceRadixSortSingleTileKernelINS1_5radix10policy_hubIjjyE10Policy1000ELNS0_9SortOrderE0EjjyNS1_21identity_decomposer_tEEEvPKT1_PSA_PKT2_PSE_T3_iiT4__param_2];
	ld.param.u64 	%rd8, [_ZN3cub18CUB_300001_SM_10006detail10radix_sort31DeviceRadixSortSingleTileKernelINS1_5radix10policy_hubIjjyE10Policy1000ELNS0_9SortOrderE0EjjyNS1_21identity_decomposer_tEEEvPKT1_PSA_PKT2_PSE_T3_iiT4__param_3];
	ld.param.u64 	%rd9, [_ZN3cub18CUB_300001_SM_10006detail10radix_sort31DeviceRadixSortSingleTileKernelINS1_5radix10policy_hubIjjyE10Policy1000ELNS0_9SortOrderE0EjjyNS1_21identity_decomposer_tEEEvPKT1_PSA_PKT2_PSE_T3_iiT4__param_4];
	ld.param.u32 	%r303, [_ZN3cub18CUB_300001_SM_10006detail10radix_sort31DeviceRadixSortSingleTileKernelINS1_5radix10policy_hubIjjyE10Policy1000ELNS0_9SortOrderE0EjjyNS1_21identity_decomposer_tEEEvPKT1_PSA_PKT2_PSE_T3_iiT4__param_5];
	ld.param.u32 	%r304, [_ZN3cub18CUB_300001_SM_10006detail10radix_sort31DeviceRadixSortSingleTileKernelINS1_5radix10policy_hubIjjyE10Policy1000ELNS0_9SortOrderE0EjjyNS1_21identity_decomposer_tEEEvPKT1_PSA_PKT2_PSE_T3_iiT4__param_6];
	cvta.to.global.u64 	%rd11, %rd10;
	cvt.u32.u64 	%r1, %rd9;
	mov.u32 	%r2, %tid.x;
	mul.lo.s32 	%r3, %r2, 19;
	setp.ge.s32 	%p1, %r3, %r1;
	mul.wide.u32 	%rd12, %r3, 4;
	add.s64 	%rd1, %rd11, %rd12;
	mov.b32 	%r840, -1;
	@%p1 bra 	$L__BB10_2;
	ld.global.u32 	%r840, [%rd1];
$L__BB10_2:
	add.s32 	%r6, %r3, 1;
	setp.ge.s32 	%p2, %r6, %r1;
	mov.b32 	%r839, -1;
	@%p2 bra 	$L__BB10_4;
	ld.global.u32 	%r839, [%rd1+4];
$L__BB10_4:
	add.s32 	%r9, %r3, 2;
	setp.ge.s32 	%p3, %r9, %r1;
	mov.b32 	%r838, -1;
	@%p3 bra 	$L__BB10_6;
	ld.global.u32 	%r838, [%rd1+8];
$L__BB10_6:
	add.s32 	%r12, %r3, 3;
	setp.ge.s32 	%p4, %r12, %r1;
	mov.b32 	%r837, -1;
	@%p4 bra 	$L__BB10_8;
	ld.global.u32 	%r837, [%rd1+12];
$L__BB10_8:
	add.s32 	%r15, %r3, 4;
	setp.ge.s32 	%p5, %r15, %r1;
	mov.b32 	%r836, -1;
	@%p5 bra 	$L__BB10_10;
	ld.global.u32 	%r836, [%rd1+16];
$L__BB10_10:
	add.s32 	%r18, %r3, 5;
	setp.ge.s32 	%p6, %r18, %r1;
	mov.b32 	%r835, -1;
	@%p6 bra 	$L__BB10_12;
	ld.global.u32 	%r835, [%rd1+20];
$L__BB10_12:
	add.s32 	%r21, %r3, 6;
	setp.ge.s32 	%p7, %r21, %r1;
	mov.b32 	%r834, -1;
	@%p7 bra 	$L__BB10_14;
	ld.global.u32 	%r834, [%rd1+24];
$L__BB10_14:
	add.s32 	%r24, %r3, 7;
	setp.ge.s32 	%p8, %r24, %r1;
	mov.b32 	%r833, -1;
	@%p8 bra 	$L__BB10_16;
	ld.global.u32 	%r833, [%rd1+28];
$L__BB10_16:
	add.s32 	%r27, %r3, 8;
	setp.ge.s32 	%p9, %r27, %r1;
	mov.b32 	%r832, -1;
	@%p9 bra 	$L__BB10_18;
	ld.global.u32 	%r832, [%rd1+32];
$L__BB10_18:
	add.s32 	%r30, %r3, 9;
	setp.ge.s32 	%p10, %r30, %r1;
	mov.b32 	%r831, -1;
	@%p10 bra 	$L__BB10_20;
	ld.global.u32 	%r831, [%rd1+36];
$L__BB10_20:
	add.s32 	%r33, %r3, 10;
	setp.ge.s32 	%p11, %r33, %r1;
	mov.b32 	%r830, -1;
	@%p11 bra 	$L__BB10_22;
	ld.global.u32 	%r830, [%rd1+40];
$L__BB10_22:
	add.s32 	%r36, %r3, 11;
	setp.ge.s32 	%p12, %r36, %r1;
	mov.b32 	%r829, -1;
	@%p12 bra 	$L__BB10_24;
	ld.global.u32 	%r829, [%rd1+44];
$L__BB10_24:
	add.s32 	%r39, %r3, 12;
	setp.ge.s32 	%p13, %r39, %r1;
	mov.b32 	%r828, -1;
	@%p13 bra 	$L__BB10_26;
	ld.global.u32 	%r828, [%rd1+48];
$L__BB10_26:
	add.s32 	%r42, %r3, 13;
	setp.ge.s32 	%p14, %r42, %r1;
	mov.b32 	%r827, -1;
	@%p14 bra 	$L__BB10_28;
	ld.global.u32 	%r827, [%rd1+52];
$L__BB10_28:
	add.s32 	%r45, %r3, 14;
	setp.ge.s32 	%p15, %r45, %r1;
	mov.b32 	%r826, -1;
	@%p15 bra 	$L__BB10_30;
	ld.global.u32 	%r826, [%rd1+56];
$L__BB10_30:
	add.s32 	%r48, %r3, 15;
	setp.ge.s32 	%p16, %r48, %r1;
	mov.b32 	%r825, -1;
	@%p16 bra 	$L__BB10_32;
	ld.global.u32 	%r825, [%rd1+60];
$L__BB10_32:
	add.s32 	%r51, %r3, 16;
	setp.ge.s32 	%p17, %r51, %r1;
	mov.b32 	%r824, -1;
	@%p17 bra 	$L__BB10_34;
	ld.global.u32 	%r824, [%rd1+64];
$L__BB10_34:
	add.s32 	%r54, %r3, 17;
	setp.ge.s32 	%p18, %r54, %r1;
	mov.b32 	%r823, -1;
	@%p18 bra 	$L__BB10_36;
	ld.global.u32 	%r823, [%rd1+68];
$L__BB10_36:
	add.s32 	%r57, %r3, 18;
	setp.ge.s32 	%p19, %r57, %r1;
	mov.b32 	%r822, -1;
	@%p19 bra 	$L__BB10_38;
	ld.global.u32 	%r822, [%rd1+72];
$L__BB10_38:
	bar.sync 	0;
	mov.b64 	{%r325, %r326}, %rd9;
	shfl.sync.idx.b32	%r60|%p20, %r325, 0, 31, -1;
	shfl.sync.idx.b32	%r327|%p21, %r326, 0, 31, -1;
	mov.b64 	%rd2, {%r60, %r327};
	setp.ge.s32 	%p22, %r3, %r60;
	cvta.to.global.u64 	%rd13, %rd7;
	add.s64 	%rd3, %rd13, %rd12;
	@%p22 bra 	$L__BB10_40;
	ld.global.u32 	%r859, [%rd3];
$L__BB10_40:
	setp.ge.s32 	%p23, %r6, %r60;
	@%p23 bra 	$L__BB10_42;
	ld.global.u32 	%r858, [%rd3+4];
$L__BB10_42:
	setp.ge.s32 	%p24, %r9, %r60;
	@%p24 bra 	$L__BB10_44;
	ld.global.u32 	%r857, [%rd3+8];
$L__BB10_44:
	setp.ge.s32 	%p25, %r12, %r60;
	@%p25 bra 	$L__BB10_46;
	ld.global.u32 	%r856, [%rd3+12];
$L__BB10_46:
	setp.ge.s32 	%p26, %r15, %r60;
	@%p26 bra 	$L__BB10_48;
	ld.global.u32 	%r855, [%rd3+16];
$L__BB10_48:
	setp.ge.s32 	%p27, %r18, %r60;
	@%p27 bra 	$L__BB10_50;
	ld.global.u32 	%r854, [%rd3+20];
$L__BB10_50:
	setp.ge.s32 	%p28, %r21, %r60;
	@%p28 bra 	$L__BB10_52;
	ld.global.u32 	%r853, [%rd3+24];
$L__BB10_52:
	setp.ge.s32 	%p29, %r24, %r60;
	@%p29 bra 	$L__BB10_54;
	ld.global.u32 	%r852, [%rd3+28];
$L__BB10_54:
	setp.ge.s32 	%p30, %r27, %r60;
	@%p30 bra 	$L__BB10_56;
	ld.global.u32 	%r851, [%rd3+32];
$L__BB10_56:
	setp.ge.s32 	%p31, %r30, %r60;
	@%p31 bra 	$L__BB10_58;
	ld.global.u32 	%r850, [%rd3+36];
$L__BB10_58:
	setp.ge.s32 	%p32, %r33, %r60;
	@%p32 bra 	$L__BB10_60;
	ld.global.u32 	%r849, [%rd3+40];
$L__BB10_60:
	setp.ge.s32 	%p33, %r36, %r60;
	@%p33 bra 	$L__BB10_62;
	ld.global.u32 	%r848, [%rd3+44];
$L__BB10_62:
	setp.ge.s32 	%p34, %r39, %r60;
	@%p34 bra 	$L__BB10_64;
	ld.global.u32 	%r847, [%rd3+48];
$L__BB10_64:
	setp.ge.s32 	%p35, %r42, %r60;
	@%p35 bra 	$L__BB10_66;
	ld.global.u32 	%r846, [%rd3+52];
$L__BB10_66:
	setp.ge.s32 	%p36, %r45, %r60;
	@%p36 bra 	$L__BB10_68;
	ld.global.u32 	%r845, [%rd3+56];
$L__BB10_68:
	setp.ge.s32 	%p37, %r48, %r60;
	@%p37 bra 	$L__BB10_70;
	ld.global.u32 	%r844, [%rd3+60];
$L__BB10_70:
	setp.ge.s32 	%p38, %r51, %r60;
	@%p38 bra 	$L__BB10_72;
	ld.global.u32 	%r843, [%rd3+64];
$L__BB10_72:
	setp.ge.s32 	%p39, %r54, %r60;
	@%p39 bra 	$L__BB10_74;
	ld.global.u32 	%r842, [%rd3+68];
$L__BB10_74:
	setp.ge.s32 	%p40, %r57, %r60;
	@%p40 bra 	$L__BB10_76;
	ld.global.u32 	%r841, [%rd3+72];
$L__BB10_76:
	bar.sync 	0;
	shr.u32 	%r99, %r2, 5;
	shl.b32 	%r347, %r2, 2;
	mov.u32 	%r348, _ZZN3cub18CUB_300001_SM_10006detail10radix_sort31DeviceRadixSortSingleTileKernelINS1_5radix10policy_hubIjjyE10Policy1000ELNS0_9SortOrderE0EjjyNS1_21identity_decomposer_tEEEvPKT1_PSA_PKT2_PSE_T3_iiT4_E12temp_storage;
	add.s32 	%r100, %r348, %r347;
	shl.b32 	%r349, %r2, 7;
	add.s32 	%r101, %r100, %r349;
	shl.b32 	%r350, %r99, 2;
	add.s32 	%r351, %r348, %r350;
	add.s32 	%r102, %r351, 33792;
	mad.lo.s32 	%r103, %r2, -56, %r101;
	add.s32 	%r821, %r303, 6;
	sub.s32 	%r820, %r304, %r303;
$L__BB10_77:
	add.s32 	%r411, %r821, -6;
	min.s32 	%r354, %r820, 6;
	mov.b32 	%r440, 0;
	st.shared.u32 	[%r100], %r440;
	st.shared.u32 	[%r100+1024], %r440;
	st.shared.u32 	[%r100+2048], %r440;
	st.shared.u32 	[%r100+3072], %r440;
	st.shared.u32 	[%r100+4096], %r440;
	st.shared.u32 	[%r100+5120], %r440;
	st.shared.u32 	[%r100+6144], %r440;
	st.shared.u32 	[%r100+7168], %r440;
	st.shared.u32 	[%r100+8192], %r440;
	st.shared.u32 	[%r100+9216], %r440;
	st.shared.u32 	[%r100+10240], %r440;
	st.shared.u32 	[%r100+11264], %r440;
	st.shared.u32 	[%r100+12288], %r440;
	st.shared.u32 	[%r100+13312], %r440;
	st.shared.u32 	[%r100+14336], %r440;
	st.shared.u32 	[%r100+15360], %r440;
	st.shared.u32 	[%r100+16384], %r440;
	st.shared.u32 	[%r100+17408], %r440;
	st.shared.u32 	[%r100+18432], %r440;
	st.shared.u32 	[%r100+19456], %r440;
	st.shared.u32 	[%r100+20480], %r440;
	st.shared.u32 	[%r100+21504], %r440;
	st.shared.u32 	[%r100+22528], %r440;
	st.shared.u32 	[%r100+23552], %r440;
	st.shared.u32 	[%r100+24576], %r440;
	st.shared.u32 	[%r100+25600], %r440;
	st.shared.u32 	[%r100+26624], %r440;
	st.shared.u32 	[%r100+27648], %r440;
	st.shared.u32 	[%r100+28672], %r440;
	st.shared.u32 	[%r100+29696], %r440;
	st.shared.u32 	[%r100+30720], %r440;
	st.shared.u32 	[%r100+31744], %r440;
	st.shared.u32 	[%r100+32768], %r440;
	// begin inline asm
	bmsk.clamp.b32 %r352, %r440, %r354;
	// end inline asm
	// begin inline asm
	shr.b32 %r355, %r840, %r411;
	// end inline asm
	and.b32  	%r443, %r352, %r355;
	shl.b32 	%r444, %r443, 10;
	and.b32  	%r445, %r444, 31744;
	add.s32 	%r446, %r100, %r445;
	shr.u32 	%r447, %r443, 4;
	and.b32  	%r448, %r447, 268435454;
	add.s32 	%r147, %r446, %r448;
	ld.shared.u16 	%rs1, [%r147];
	add.s16 	%rs20, %rs1, 1;
	st.shared.u16 	[%r147], %rs20;
	// begin inline asm
	shr.b32 %r358, %r839, %r411;
	// end inline asm
	and.b32  	%r449, %r352, %r358;
	shl.b32 	%r450, %r449, 10;
	and.b32  	%r451, %r450, 31744;
	add.s32 	%r452, %r100, %r451;
	shr.u32 	%r453, %r449, 4;
	and.b32  	%r454, %r453, 268435454;
	add.s32 	%r148, %r452, %r454;
	ld.shared.u16 	%rs2, [%r148];
	add.s16 	%rs21, %rs2, 1;
	st.shared.u16 	[%r148], %rs21;
	// begin inline asm
	shr.b32 %r361, %r838, %r411;
	// end inline asm
	and.b32  	%r455, %r352, %r361;
	shl.b32 	%r456, %r455, 10;
	and.b32  	%r457, %r456, 31744;
	add.s32 	%r458, %r100, %r457;
	shr.u32 	%r459, %r455, 4;
	and.b32  	%r460, %r459, 268435454;
	add.s32 	%r149, %r458, %r460;
	ld.shared.u16 	%rs3, [%r149];
	add.s16 	%rs22, %rs3, 1;
	st.shared.u16 	[%r149], %rs22;
	// begin inline asm
	shr.b32 %r364, %r837, %r411;
	// end inline asm
	and.b32  	%r461, %r352, %r364;
	shl.b32 	%r462, %r461, 10;
	and.b32  	%r463, %r462, 31744;
	add.s32 	%r464, %r100, %r463;
	shr.u32 	%r465, %r461, 4;
	and.b32  	%r466, %r465, 268435454;
	add.s32 	%r150, %r464, %r466;
	ld.shared.u16 	%rs4, [%r150];
	add.s16 	%rs23, %rs4, 1;
	st.shared.u16 	[%r150], %rs23;
	// begin inline asm
	shr.b32 %r367, %r836, %r411;
	// end inline asm
	and.b32  	%r467, %r352, %r367;
	shl.b32 	%r468, %r467, 10;
	and.b32  	%r469, %r468, 31744;
	add.s32 	%r470, %r100, %r469;
	shr.u32 	%r471, %r467, 4;
	and.b32  	%r472, %r471, 268435454;
	add.s32 	%r151, %r470, %r472;
	ld.shared.u16 	%rs5, [%r151];
	add.s16 	%rs24, %rs5, 1;
	st.shared.u16 	[%r151], %rs24;
	// begin inline asm
	shr.b32 %r370, %r835, %r411;
	// end inline asm
	and.b32  	%r473, %r352, %r370;
	shl.b32 	%r474, %r473, 10;
	and.b32  	%r475, %r474, 31744;
	add.s32 	%r476, %r100, %r475;
	shr.u32 	%r477, %r473, 4;
	and.b32  	%r478, %r477, 268435454;
	add.s32 	%r152, %r476, %r478;
	ld.shared.u16 	%rs6, [%r152];
	add.s16 	%rs25, %rs6, 1;
	st.shared.u16 	[%r152], %rs25;
	// begin inline asm
	shr.b32 %r373, %r834, %r411;
	// end inline asm
	and.b32  	%r479, %r352, %r373;
	shl.b32 	%r480, %r479, 10;
	and.b32  	%r481, %r480, 31744;
	add.s32 	%r482, %r100, %r481;
	shr.u32 	%r483, %r479, 4;
	and.b32  	%r484, %r483, 268435454;
	add.s32 	%r153, %r482, %r484;
	ld.shared.u16 	%rs7, [%r153];
	add.s16 	%rs26, %rs7, 1;
	st.shared.u16 	[%r153], %rs26;
	// begin inline asm
	shr.b32 %r376, %r833, %r411;
	// end inline asm
	and.b32  	%r485, %r352, %r376;
	shl.b32 	%r486, %r485, 10;
	and.b32  	%r487, %r486, 31744;
	add.s32 	%r488, %r100, %r487;
	shr.u32 	%r489, %r485, 4;
	and.b32  	%r490, %r489, 268435454;
	add.s32 	%r154, %r488, %r490;
	ld.shared.u16 	%rs8, [%r154];
	add.s16 	%rs27, %rs8, 1;
	st.shared.u16 	[%r154], %rs27;
	// begin inline asm
	shr.b32 %r379, %r832, %r411;
	// end inline asm
	and.b32  	%r491, %r352, %r379;
	shl.b32 	%r492, %r491, 10;
	and.b32  	%r493, %r492, 31744;
	add.s32 	%r494, %r100, %r493;
	shr.u32 	%r495, %r491, 4;
	and.b32  	%r496, %r495, 268435454;
	add.s32 	%r155, %r494, %r496;
	ld.shared.u16 	%rs9, [%r155];
	add.s16 	%rs28, %rs9, 1;
	st.shared.u16 	[%r155], %rs28;
	// begin inline asm
	shr.b32 %r382, %r831, %r411;
	// end inline asm
	and.b32  	%r497, %r352, %r382;
	shl.b32 	%r498, %r497, 10;
	and.b32  	%r499, %r498, 31744;
	add.s32 	%r500, %r100, %r499;
	shr.u32 	%r501, %r497, 4;
	and.b32  	%r502, %r501, 268435454;
	add.s32 	%r156, %r500, %r502;
	ld.shared.u16 	%rs10, [%r156];
	add.s16 	%rs29, %rs10, 1;
	st.shared.u16 	[%r156], %rs29;
	// begin inline asm
	shr.b32 %r385, %r830, %r411;
	// end inline asm
	and.b32  	%r503, %r352, %r385;
	shl.b32 	%r504, %r503, 10;
	and.b32  	%r505, %r504, 31744;
	add.s32 	%r506, %r100, %r505;
	shr.u32 	%r507, %r503, 4;
	and.b32  	%r508, %r507, 268435454;
	add.s32 	%r157, %r506, %r508;
	ld.shared.u16 	%rs11, [%r157];
	add.s16 	%rs30, %rs11, 1;
	st.shared.u16 	[%r157], %rs30;
	// begin inline asm
	shr.b32 %r388, %r829, %r411;
	// end inline asm
	and.b32  	%r509, %r352, %r388;
	shl.b32 	%r510, %r509, 10;
	and.b32  	%r511, %r510, 31744;
	add.s32 	%r512, %r100, %r511;
	shr.u32 	%r513, %r509, 4;
	and.b32  	%r514, %r513, 268435454;
	add.s32 	%r158, %r512, %r514;
	ld.shared.u16 	%rs12, [%r158];
	add.s16 	%rs31, %rs12, 1;
	st.shared.u16 	[%r158], %rs31;
	// begin inline asm
	shr.b32 %r391, %r828, %r411;
	// end inline asm
	and.b32  	%r515, %r352, %r391;
	shl.b32 	%r516, %r515, 10;
	and.b32  	%r517, %r516, 31744;
	add.s32 	%r518, %r100, %r517;
	shr.u32 	%r519, %r515, 4;
	and.b32  	%r520, %r519, 268435454;
	add.s32 	%r159, %r518, %r520;
	ld.shared.u16 	%rs13, [%r159];
	add.s16 	%rs32, %rs13, 1;
	st.shared.u16 	[%r159], %rs32;
	// begin inline asm
	shr.b32 %r394, %r827, %r411;
	// end inline asm
	and.b32  	%r521, %r352, %r394;
	shl.b32 	%r522, %r521, 10;
	and.b32  	%r523, %r522, 31744;
	add.s32 	%r524, %r100, %r523;
	shr.u32 	%r525, %r521, 4;
	and.b32  	%r526, %r525, 268435454;
	add.s32 	%r160, %r524, %r526;
	ld.shared.u16 	%rs14, [%r160];
	add.s16 	%rs33, %rs14, 1;
	st.shared.u16 	[%r160], %rs33;
	// begin inline asm
	shr.b32 %r397, %r826, %r411;
	// end inline asm
	and.b32  	%r527, %r352, %r397;
	shl.b32 	%r528, %r527, 10;
	and.b32  	%r529, %r528, 31744;
	add.s32 	%r530, %r100, %r529;
	shr.u32 	%r531, %r527, 4;
	and.b32  	%r532, %r531, 268435454;
	add.s32 	%r161, %r530, %r532;
	ld.shared.u16 	%rs15, [%r161];
	add.s16 	%rs34, %rs15, 1;
	st.shared.u16 	[%r161], %rs34;
	// begin inline asm
	shr.b32 %r400, %r825, %r411;
	// end inline asm
	and.b32  	%r533, %r352, %r400;
	shl.b32 	%r534, %r533, 10;
	and.b32  	%r535, %r534, 31744;
	add.s32 	%r536, %r100, %r535;
	shr.u32 	%r537, %r533, 4;
	and.b32  	%r538, %r537, 268435454;
	add.s32 	%r162, %r536, %r538;
	ld.shared.u16 	%rs16, [%r162];
	add.s16 	%rs35, %rs16, 1;
	st.shared.u16 	[%r162], %rs35;
	// begin inline asm
	shr.b32 %r403, %r824, %r411;
	// end inline asm
	and.b32  	%r539, %r352, %r403;
	shl.b32 	%r540, %r539, 10;
	and.b32  	%r541, %r540, 31744;
	add.s32 	%r542, %r100, %r541;
	shr.u32 	%r543, %r539, 4;
	and.b32  	%r544, %r543, 268435454;
	add.s32 	%r163, %r542, %r544;
	ld.shared.u16 	%rs17, [%r163];
	add.s16 	%rs36, %rs17, 1;
	st.shared.u16 	[%r163], %rs36;
	// begin inline asm
	shr.b32 %r406, %r823, %r411;
	// end inline asm
	and.b32  	%r545, %r352, %r406;
	shl.b32 	%r546, %r545, 10;
	and.b32  	%r547, %r546, 31744;
	add.s32 	%r548, %r100, %r547;
	shr.u32 	%r549, %r545, 4;
	and.b32  	%r550, %r549, 268435454;
	add.s32 	%r164, %r548, %r550;
	ld.shared.u16 	%rs18, [%r164];
	add.s16 	%rs37, %rs18, 1;
	st.shared.u16 	[%r164], %rs37;
	// begin inline asm
	shr.b32 %r409, %r822, %r411;
	// end inline asm
	and.b32  	%r551, %r352, %r409;
	shl.b32 	%r552, %r551, 10;
	and.b32  	%r553, %r552, 31744;
	add.s32 	%r554, %r100, %r553;
	shr.u32 	%r555, %r551, 4;
	and.b32  	%r556, %r555, 268435454;
	add.s32 	%r165, %r554, %r556;
	ld.shared.u16 	%rs19, [%r165];
	add.s16 	%rs38, %rs19, 1;
	st.shared.u16 	[%r165], %rs38;
	bar.sync 	0;
	ld.shared.u32 	%r166, [%r101];
	ld.shared.u32 	%r557, [%r101+4];
	ld.shared.u32 	%r558, [%r101+8];
	ld.shared.u32 	%r559, [%r101+12];
	ld.shared.u32 	%r560, [%r101+16];
	ld.shared.u32 	%r561, [%r101+20];
	ld.shared.u32 	%r562, [%r101+24];
	ld.shared.u32 	%r563, [%r101+28];
	ld.shared.u32 	%r564, [%r101+32];
	ld.shared.u32 	%r565, [%r101+36];
	ld.shared.u32 	%r566, [%r101+40];
	ld.shared.u32 	%r567, [%r101+44];
	ld.shared.u32 	%r568, [%r101+48];
	ld.shared.u32 	%r569, [%r101+52];
	ld.shared.u32 	%r570, [%r101+56];
	ld.shared.u32 	%r571, [%r101+60];
	ld.shared.u32 	%r572, [%r101+64];
	ld.shared.u32 	%r573, [%r101+68];
	ld.shared.u32 	%r574, [%r101+72];
	ld.shared.u32 	%r575, [%r101+76];
	ld.shared.u32 	%r576, [%r101+80];
	ld.shared.u32 	%r577, [%r101+84];
	ld.shared.u32 	%r578, [%r101+88];
	ld.shared.u32 	%r579, [%r101+92];
	ld.shared.u32 	%r580, [%r101+96];
	ld.shared.u32 	%r581, [%r101+100];
	ld.shared.u32 	%r582, [%r101+104];
	ld.shared.u32 	%r583, [%r101+108];
	ld.shared.u32 	%r584, [%r101+112];
	ld.shared.u32 	%r585, [%r101+116];
	ld.shared.u32 	%r586, [%r101+120];
	ld.shared.u32 	%r587, [%r101+124];
	ld.shared.u32 	%r588, [%r101+128];
	add.s32 	%r167, %r557, %r166;
	add.s32 	%r168, %r558, %r167;
	add.s32 	%r169, %r559, %r168;
	add.s32 	%r170, %r560, %r169;
	add.s32 	%r171, %r561, %r170;
	add.s32 	%r172, %r562, %r171;
	add.s32 	%r173, %r563, %r172;
	add.s32 	%r174, %r564, %r173;
	add.s32 	%r175, %r565, %r174;
	add.s32 	%r176, %r566, %r175;
	add.s32 	%r177, %r567, %r176;
	add.s32 	%r178, %r568, %r177;
	add.s32 	%r179, %r569, %r178;
	add.s32 	%r180, %r570, %r179;
	add.s32 	%r181, %r571, %r180;
	add.s32 	%r182, %r572, %r181;
	add.s32 	%r183, %r573, %r182;
	add.s32 	%r184, %r574, %r183;
	add.s32 	%r185, %r575, %r184;
	add.s32 	%r186, %r576, %r185;
	add.s32 	%r187, %r577, %r186;
	add.s32 	%r188, %r578, %r187;
	add.s32 	%r189, %r579, %r188;
	add.s32 	%r190, %r580, %r189;
	add.s32 	%r191, %r581, %r190;
	add.s32 	%r192, %r582, %r191;
	add.s32 	%r193, %r583, %r192;
	add.s32 	%r194, %r584, %r193;
	add.s32 	%r195, %r585, %r194;
	add.s32 	%r196, %r586, %r195;
	add.s32 	%r197, %r587, %r196;
	add.s32 	%r417, %r588, %r197;
	// begin inline asm
	mov.u32 %r412, %laneid;
	// end inline asm
	mov.b32 	%r415, 1;
	mov.b32 	%r442, -1;
	// begin inline asm
	{  .reg .u32 r0;  .reg .pred p;  shfl.sync.up.b32 r0|p, %r417, %r415, %r440, %r442;  @p add.u32 r0, r0, %r417;  mov.u32 %r413, r0;}
	// end inline asm
	mov.b32 	%r421, 2;
	// begin inline asm
	{  .reg .u32 r0;  .reg .pred p;  shfl.sync.up.b32 r0|p, %r413, %r421, %r440, %r442;  @p add.u32 r0, r0, %r413;  mov.u32 %r419, r0;}
	// end inline asm
	mov.b32 	%r427, 4;
	// begin inline asm
	{  .reg .u32 r0;  .reg .pred p;  shfl.sync.up.b32 r0|p, %r419, %r427, %r440, %r442;  @p add.u32 r0, r0, %r419;  mov.u32 %r425, r0;}
	// end inline asm
	mov.b32 	%r433, 8;
	// begin inline asm
	{  .reg .u32 r0;  .reg .pred p;  shfl.sync.up.b32 r0|p, %r425, %r433, %r440, %r442;  @p add.u32 r0, r0, %r425;  mov.u32 %r431, r0;}
	// end inline asm
	mov.b32 	%r439, 16;
	// begin inline asm
	{  .reg .u32 r0;  .reg .pred p;  shfl.sync.up.b32 r0|p, %r431, %r439, %r440, %r442;  @p add.u32 r0, r0, %r431;  mov.u32 %r437, r0;}
	// end inline asm
	setp.ne.s32 	%p41, %r412, 31;
	@%p41 bra 	$L__BB10_79;
	st.shared.u32 	[%r102], %r437;
$L__BB10_79:
	sub.s32 	%r589, %r437, %r417;
	setp.gt.u32 	%p42, %r2, 31;
	setp.eq.s32 	%p43, %r99, 7;
	setp.eq.s32 	%p44, %r99, 6;
	setp.eq.s32 	%p45, %r99, 5;
	setp.eq.s32 	%p46, %r99, 4;
	setp.eq.s32 	%p47, %r99, 3;
	setp.eq.s32 	%p48, %r99, 2;
	setp.eq.s32 	%p49, %r99, 1;
	bar.sync 	0;
	ld.shared.v4.u32 	{%r590, %r591, %r592, %r593}, [_ZZN3cub18CUB_300001_SM_10006detail10radix_sort31DeviceRadixSortSingleTileKernelINS1_5radix10policy_hubIjjyE10Policy1000ELNS0_9SortOrderE0EjjyNS1_21identity_decomposer_tEEEvPKT1_PSA_PKT2_PSE_T3_iiT4_E12temp_storage+33792];
	selp.b32 	%r594, %r590, %r860, %p49;
	add.s32 	%r595, %r591, %r590;
	selp.b32 	%r596, %r595, %r594, %p48;
	add.s32 	%r597, %r595, %r592;
	selp.b32 	%r598, %r597, %r596, %p47;
	add.s32 	%r599, %r597, %r593;
	selp.b32 	%r600, %r599, %r598, %p46;
	ld.shared.v4.u32 	{%r601, %r602, %r603, %r604}, [_ZZN3cub18CUB_300001_SM_10006detail10radix_sort31DeviceRadixSortSingleTileKernelINS1_5radix10policy_hubIjjyE10Policy1000ELNS0_9SortOrderE0EjjyNS1_21identity_decomposer_tEEEvPKT1_PSA_PKT2_PSE_T3_iiT4_E12temp_storage+33808];
	add.s32 	%r605, %r599, %r601;
	selp.b32 	%r606, %r605, %r600, %p45;
	add.s32 	%r607, %r605, %r602;
	selp.b32 	%r608, %r607, %r606, %p44;
	add.s32 	%r609, %r607, %r603;
	selp.b32 	%r860, %r609, %r608, %p43;
	add.s32 	%r202, %r609, %r604;
	setp.ne.s32 	%p50, %r412, 0;
	selp.b32 	%r610, %r589, 0, %p50;
	add.s32 	%r611, %r860, %r610;
	or.pred  	%p51, %p42, %p50;
	selp.b32 	%r861, %r611, %r589, %p42;
	@%p51 bra 	$L__BB10_81;
	shl.b32 	%r861, %r202, 16;
	st.shared.u32 	[_ZZN3cub18CUB_300001_SM_10006detail10radix_sort31DeviceRadixSortSingleTileKernelINS1_5radix10policy_hubIjjyE10Policy1000ELNS0_9SortOrderE0EjjyNS1_21identity_decomposer_tEEEvPKT1_PSA_PKT2_PSE_T3_iiT4_E12temp_storage+33832], %r861;
$L__BB10_81:
	setp.eq.s32 	%p52, %r2, 0;
	bar.sync 	0;
	ld.shared.u32 	%r612, [_ZZN3cub18CUB_300001_SM_10006detail10radix_sort31DeviceRadixSortSingleTileKernelINS1_5radix10policy_hubIjjyE10Policy1000ELNS0_9SortOrderE0EjjyNS1_21identity_decomposer_tEEEvPKT1_PSA_PKT2_PSE_T3_iiT4_E12temp_storage+33832];
	selp.b32 	%r613, 0, %r612, %p52;
	add.s32 	%r614, %r861, %r613;
	add.s32 	%r615, %r166, %r614;
	add.s32 	%r616, %r167, %r614;
	add.s32 	%r617, %r168, %r614;
	add.s32 	%r618, %r169, %r614;
	add.s32 	%r619, %r170, %r614;
	add.s32 	%r620, %r171, %r614;
	add.s32 	%r621, %r172, %r614;
	add.s32 	%r622, %r173, %r614;
	add.s32 	%r623, %r174, %r614;
	add.s32 	%r624, %r175, %r614;
	add.s32 	%r625, %r176, %r614;
	add.s32 	%r626, %r177, %r614;
	add.s32 	%r627, %r178, %r614;
	add.s32 	%r628, %r179, %r614;
	add.s32 	%r629, %r180, %r614;
	add.s32 	%r630, %r181, %r614;
	add.s32 	%r631, %r182, %r614;
	add.s32 	%r632, %r183, %r614;
	add.s32 	%r633, %r184, %r614;
	add.s32 	%r634, %r185, %r614;
	add.s32 	%r635, %r186, %r614;
	add.s32 	%r636, %r187, %r614;
	add.s32 	%r637, %r188, %r614;
	add.s32 	%r638, %r189, %r614;
	add.s32 	%r639, %r190, %r614;
	add.s32 	%r640, %r191, %r614;
	add.s32 	%r641, %r192, %r614;
	add.s32 	%r642, %r193, %r614;
	add.s32 	%r643, %r194, %r614;
	add.s32 	%r644, %r195, %r614;
	add.s32 	%r645, %r196, %r614;
	add.s32 	%r646, %r197, %r614;
	st.shared.u32 	[%r101], %r614;
	st.shared.u32 	[%r101+4], %r615;
	st.shared.u32 	[%r101+8], %r616;
	st.shared.u32 	[%r101+12], %r617;
	st.shared.u32 	[%r101+16], %r618;
	st.shared.u32 	[%r101+20], %r619;
	st.shared.u32 	[%r101+24], %r620;
	st.shared.u32 	[%r101+28], %r621;
	st.shared.u32 	[%r101+32], %r622;
	st.shared.u32 	[%r101+36], %r623;
	st.shared.u32 	[%r101+40], %r624;
	st.shared.u32 	[%r101+44], %r625;
	st.shared.u32 	[%r101+48], %r626;
	st.shared.u32 	[%r101+52], %r627;
	st.shared.u32 	[%r101+56], %r628;
	st.shared.u32 	[%r101+60], %r629;
	st.shared.u32 	[%r101+64], %r630;
	st.shared.u32 	[%r101+68], %r631;
	st.shared.u32 	[%r101+72], %r632;
	st.shared.u32 	[%r101+76], %r633;
	st.shared.u32 	[%r101+80], %r634;
	st.shared.u32 	[%r101+84], %r635;
	st.shared.u32 	[%r101+88], %r636;
	st.shared.u32 	[%r101+92], %r637;
	st.shared.u32 	[%r101+96], %r638;
	st.shared.u32 	[%r101+100], %r639;
	st.shared.u32 	[%r101+104], %r640;
	st.shared.u32 	[%r101+108], %r641;
	st.shared.u32 	[%r101+112], %r642;
	st.shared.u32 	[%r101+116], %r643;
	st.shared.u32 	[%r101+120], %r644;
	st.shared.u32 	[%r101+124], %r645;
	st.shared.u32 	[%r101+128], %r646;
	bar.sync 	0;
	cvt.u32.u16 	%r647, %rs1;
	ld.shared.u16 	%r648, [%r147];
	add.s32 	%r206, %r648, %r647;
	cvt.u32.u16 	%r649, %rs2;
	ld.shared.u16 	%r650, [%r148];
	add.s32 	%r207, %r650, %r649;
	cvt.u32.u16 	%r651, %rs3;
	ld.shared.u16 	%r652, [%r149];
	add.s32 	%r208, %r652, %r651;
	cvt.u32.u16 	%r653, %rs4;
	ld.shared.u16 	%r654, [%r150];
	add.s32 	%r209, %r654, %r653;
	cvt.u32.u16 	%r655, %rs5;
	ld.shared.u16 	%r656, [%r151];
	add.s32 	%r210, %r656, %r655;
	cvt.u32.u16 	%r657, %rs6;
	ld.shared.u16 	%r658, [%r152];
	add.s32 	%r211, %r658, %r657;
	cvt.u32.u16 	%r659, %rs7;
	ld.shared.u16 	%r660, [%r153];
	add.s32 	%r212, %r660, %r659;
	cvt.u32.u16 	%r661, %rs8;
	ld.shared.u16 	%r662, [%r154];
	add.s32 	%r213, %r662, %r661;
	cvt.u32.u16 	%r663, %rs9;
	ld.shared.u16 	%r664, [%r155];
	add.s32 	%r214, %r664, %r663;
	cvt.u32.u16 	%r665, %rs10;
	ld.shared.u16 	%r666, [%r156];
	add.s32 	%r215, %r666, %r665;
	cvt.u32.u16 	%r667, %rs11;
	ld.shared.u16 	%r668, [%r157];
	add.s32 	%r216, %r668, %r667;
	cvt.u32.u16 	%r669, %rs12;
	ld.shared.u16 	%r670, [%r158];
	add.s32 	%r217, %r670, %r669;
	cvt.u32.u16 	%r671, %rs13;
	ld.shared.u16 	%r672, [%r159];
	add.s32 	%r218, %r672, %r671;
	cvt.u32.u16 	%r673, %rs14;
	ld.shared.u16 	%r674, [%r160];
	add.s32 	%r219, %r674, %r673;
	cvt.u32.u16 	%r675, %rs15;
	ld.shared.u16 	%r676, [%r161];
	add.s32 	%r220, %r676, %r675;
	cvt.u32.u16 	%r677, %rs16;
	ld.shared.u16 	%r678, [%r162];
	add.s32 	%r221, %r678, %r677;
	cvt.u32.u16 	%r679, %rs17;
	ld.shared.u16 	%r680, [%r163];
	add.s32 	%r222, %r680, %r679;
	cvt.u32.u16 	%r681, %rs18;
	ld.shared.u16 	%r682, [%r164];
	add.s32 	%r223, %r682, %r681;
	cvt.u32.u16 	%r683, %rs19;
	ld.shared.u16 	%r684, [%r165];
	add.s32 	%r224, %r684, %r683;
	bar.sync 	0;
	setp.lt.s32 	%p53, %r821, %r304;
	@%p53 bra 	$L__BB10_121;
	cvt.u64.u32 	%rd15, %r2;
	shl.b32 	%r685, %r206, 2;
	mov.u32 	%r686, _ZZN3cub18CUB_300001_SM_10006detail10radix_sort31DeviceRadixSortSingleTileKernelINS1_5radix10policy_hubIjjyE10Policy1000ELNS0_9SortOrderE0EjjyNS1_21identity_decomposer_tEEEvPKT1_PSA_PKT2_PSE_T3_iiT4_E12temp_storage;
	add.s32 	%r687, %r686, %r685;
	st.shared.u32 	[%r687], %r840;
	shl.b32 	%r688, %r207, 2;
	add.s32 	%r689, %r686, %r688;
	st.shared.u32 	[%r689], %r839;
	shl.b32 	%r690, %r208, 2;
	add.s32 	%r691, %r686, %r690;
	st.shared.u32 	[%r691], %r838;
	shl.b32 	%r692, %r209, 2;
	add.s32 	%r693, %r686, %r692;
	st.shared.u32 	[%r693], %r837;
	shl.b32 	%r694, %r210, 2;
	add.s32 	%r695, %r686, %r694;
	st.shared.u32 	[%r695], %r836;
	shl.b32 	%r696, %r211, 2;
	add.s32 	%r697, %r686, %r696;
	st.shared.u32 	[%r697], %r835;
	shl.b32 	%r698, %r212, 2;
	add.s32 	%r699, %r686, %r698;
	st.shared.u32 	[%r699], %r834;
	shl.b32 	%r700, %r213, 2;
	add.s32 	%r701, %r686, %r700;
	st.shared.u32 	[%r701], %r833;
	shl.b32 	%r702, %r214, 2;
	add.s32 	%r703, %r686, %r702;
	st.shared.u32 	[%r703], %r832;
	shl.b32 	%r704, %r215, 2;
	add.s32 	%r705, %r686, %r704;
	st.shared.u32 	[%r705], %r831;
	shl.b32 	%r706, %r216, 2;
	add.s32 	%r707, %r686, %r706;
	st.shared.u32 	[%r707], %r830;
	shl.b32 	%r708, %r217, 2;
	add.s32 	%r709, %r686, %r708;
	st.shared.u32 	[%r709], %r829;
	shl.b32 	%r710, %r218, 2;
	add.s32 	%r711, %r686, %r710;
	st.shared.u32 	[%r711], %r828;
	shl.b32 	%r712, %r219, 2;
	add.s32 	%r713, %r686, %r712;
	st.shared.u32 	[%r713], %r827;
	shl.b32 	%r714, %r220, 2;
	add.s32 	%r715, %r686, %r714;
	st.shared.u32 	[%r715], %r826;
	shl.b32 	%r716, %r221, 2;
	add.s32 	%r717, %r686, %r716;
	st.shared.u32 	[%r717], %r825;
	shl.b32 	%r718, %r222, 2;
	add.s32 	%r719, %r686, %r718;
	st.shared.u32 	[%r719], %r824;
	shl.b32 	%r720, %r223, 2;
	add.s32 	%r721, %r686, %r720;
	st.shared.u32 	[%r721], %r823;
	shl.b32 	%r722, %r224, 2;
	add.s32 	%r723, %r686, %r722;
	st.shared.u32 	[%r723], %r822;
	bar.sync 	0;
	mad.lo.s32 	%r225, %r2, -72, %r103;
	ld.shared.u32 	%r226, [%r225];
	ld.shared.u32 	%r227, [%r225+1024];
	ld.shared.u32 	%r228, [%r225+2048];
	ld.shared.u32 	%r229, [%r225+3072];
	ld.shared.u32 	%r230, [%r225+4096];
	ld.shared.u32 	%r231, [%r225+5120];
	ld.shared.u32 	%r232, [%r225+6144];
	ld.shared.u32 	%r233, [%r225+7168];
	ld.shared.u32 	%r234, [%r225+8192];
	ld.shared.u32 	%r235, [%r225+9216];
	ld.shared.u32 	%r236, [%r225+10240];
	ld.shared.u32 	%r237, [%r225+11264];
	ld.shared.u32 	%r238, [%r225+12288];
	ld.shared.u32 	%r239, [%r225+13312];
	ld.shared.u32 	%r240, [%r225+14336];
	ld.shared.u32 	%r241, [%r225+15360];
	ld.shared.u32 	%r242, [%r225+16384];
	ld.shared.u32 	%r243, [%r225+17408];
	ld.shared.u32 	%r244, [%r225+18432];
	bar.sync 	0;
	st.shared.u32 	[%r687], %r859;
	st.shared.u32 	[%r689], %r858;
	st.shared.u32 	[%r691], %r857;
	st.shared.u32 	[%r693], %r856;
	st.shared.u32 	[%r695], %r855;
	st.shared.u32 	[%r697], %r854;
	st.shared.u32 	[%r699], %r853;
	st.shared.u32 	[%r701], %r852;
	st.shared.u32 	[%r703], %r851;
	st.shared.u32 	[%r705], %r850;
	st.shared.u32 	[%r707], %r849;
	st.shared.u32 	[%r709], %r848;
	st.shared.u32 	[%r711], %r847;
	st.shared.u32 	[%r713], %r846;
	st.shared.u32 	[%r715], %r845;
	st.shared.u32 	[%r717], %r844;
	st.shared.u32 	[%r719], %r843;
	st.shared.u32 	[%r721], %r842;
	st.shared.u32 	[%r723], %r841;
	bar.sync 	0;
	ld.shared.u32 	%r245, [%r225+1024];
	ld.shared.u32 	%r246, [%r225+2048];
	ld.shared.u32 	%r247, [%r225+3072];
	ld.shared.u32 	%r248, [%r225+4096];
	ld.shared.u32 	%r249, [%r225+5120];
	ld.shared.u32 	%r250, [%r225+6144];
	ld.shared.u32 	%r251, [%r225+7168];
	ld.shared.u32 	%r252, [%r225+8192];
	ld.shared.u32 	%r253, [%r225+9216];
	ld.shared.u32 	%r254, [%r225+10240];
	ld.shared.u32 	%r255, [%r225+11264];
	ld.shared.u32 	%r256, [%r225+12288];
	ld.shared.u32 	%r257, [%r225+13312];
	ld.shared.u32 	%r258, [%r225+14336];
	ld.shared.u32 	%r259, [%r225+15360];
	ld.shared.u32 	%r260, [%r225+16384];
	ld.shared.u32 	%r261, [%r225+17408];
	ld.shared.u32 	%r262, [%r225+18432];
	setp.gt.u64 	%p54, %rd2, %rd15;
	cvta.to.global.u64 	%rd16, %rd6;
	mul.wide.u32 	%rd17, %r2, 4;
	add.s64 	%rd4, %rd16, %rd17;
	cvta.to.global.u64 	%rd18, %rd8;
	add.s64 	%rd5, %rd18, %rd17;
	@%p54 bra 	$L__BB10_83;
	bra.uni 	$L__BB10_84;
$L__BB10_83:
	ld.shared.u32 	%r724, [%r225];
	st.global.u32 	[%rd4], %r226;
	st.global.u32 	[%rd5], %r724;
$L__BB10_84:
	add.s32 	%r725, %r2, 256;
	cvt.u64.u32 	%rd19, %r725;
	setp.le.u64 	%p55, %rd2, %rd19;
	@%p55 bra 	$L__BB10_86;
	st.global.u32 	[%rd4+1024], %r227;
	st.global.u32 	[%rd5+1024], %r245;
$L__BB10_86:
	add.s32 	%r726, %r2, 512;
	cvt.u64.u32 	%rd20, %r726;
	setp.le.u64 	%p56, %rd2, %rd20;
	@%p56 bra 	$L__BB10_88;
	st.global.u32 	[%rd4+2048], %r228;
	st.global.u32 	[%rd5+2048], %r246;
$L__BB10_88:
	add.s32 	%r727, %r2, 768;
	cvt.u64.u32 	%rd21, %r727;
	setp.le.u64 	%p57, %rd2, %rd21;
	@%p57 bra 	$L__BB10_90;
	st.global.u32 	[%rd4+3072], %r229;
	st.global.u32 	[%rd5+3072], %r247;
$L__BB10_90:
	or.b32  	%r728, %r2, 1024;
	cvt.u64.u32 	%rd22, %r728;
	setp.le.u64 	%p58, %rd2, %rd22;
	@%p58 bra 	$L__BB10_92;
	st.global.u32 	[%rd4+4096], %r230;
	st.global.u32 	[%rd5+4096], %r248;
$L__BB10_92:
	add.s32 	%r729, %r2, 1280;
	cvt.u64.u32 	%rd23, %r729;
	setp.le.u64 	%p59, %rd2, %rd23;
	@%p59 bra 	$L__BB10_94;
	st.global.u32 	[%rd4+5120], %r231;
	st.global.u32 	[%rd5+5120], %r249;
$L__BB10_94:
	add.s32 	%r730, %r2, 1536;
	cvt.u64.u32 	%rd24, %r730;
	setp.le.u64 	%p60, %rd2, %rd24;
	@%p60 bra 	$L__BB10_96;
	st.global.u32 	[%rd4+6144], %r232;
	st.global.u32 	[%rd5+6144], %r250;
$L__BB10_96:
	add.s32 	%r731, %r2, 1792;
	cvt.u64.u32 	%rd25, %r731;
	setp.le.u64 	%p61, %rd2, %rd25;
	@%p61 bra 	$L__BB10_98;
	st.global.u32 	[%rd4+7168], %r233;
	st.global.u32 	[%rd5+7168], %r251;
$L__BB10_98:
	or.b32  	%r732, %r2, 2048;
	cvt.u64.u32 	%rd26, %r732;
	setp.le.u64 	%p62, %rd2, %rd26;
	@%p62 bra 	$L__BB10_100;
	st.global.u32 	[%rd4+8192], %r234;
	st.global.u32 	[%rd5+8192], %r252;
$L__BB10_100:
	add.s32 	%r733, %r2, 2304;
	cvt.u64.u32 	%rd27, %r733;
	setp.le.u64 	%p63, %rd2, %rd27;
	@%p63 bra 	$L__BB10_102;
	st.global.u32 	[%rd4+9216], %r235;
	st.global.u32 	[%rd5+9216], %r253;
$L__BB10_102:
	add.s32 	%r734, %r2, 2560;
	cvt.u64.u32 	%rd28, %r734;
	setp.le.u64 	%p64, %rd2, %rd28;
	@%p64 bra 	$L__BB10_104;
	st.global.u32 	[%rd4+10240], %r236;
	st.global.u32 	[%rd5+10240], %r254;
$L__BB10_104:
	add.s32 	%r735, %r2, 2816;
	cvt.u64.u32 	%rd29, %r735;
	setp.le.u64 	%p65, %rd2, %rd29;
	@%p65 bra 	$L__BB10_106;
	st.global.u32 	[%rd4+11264], %r237;
	st.global.u32 	[%rd5+11264], %r255;
$L__BB10_106:
	or.b32  	%r736, %r2, 3072;
	cvt.u64.u32 	%rd30, %r736;
	setp.le.u64 	%p66, %rd2, %rd30;
	@%p66 bra 	$L__BB10_108;
	st.global.u32 	[%rd4+12288], %r238;
	st.global.u32 	[%rd5+12288], %r256;
$L__BB10_108:
	add.s32 	%r737, %r2, 3328;
	cvt.u64.u32 	%rd31, %r737;
	setp.le.u64 	%p67, %rd2, %rd31;
	@%p67 bra 	$L__BB10_110;
	st.global.u32 	[%rd4+13312], %r239;
	st.global.u32 	[%rd5+13312], %r257;
$L__BB10_110:
	add.s32 	%r738, %r2, 3584;
	cvt.u64.u32 	%rd32, %r738;
	setp.le.u64 	%p68, %rd2, %rd32;
	@%p68 bra 	$L__BB10_112;
	st.global.u32 	[%rd4+14336], %r240;
	st.global.u32 	[%rd5+14336], %r258;
$L__BB10_112:
	add.s32 	%r739, %r2, 3840;
	cvt.u64.u32 	%rd33, %r739;
	setp.le.u64 	%p69, %rd2, %rd33;
	@%p69 bra 	$L__BB10_114;
	st.global.u32 	[%rd4+15360], %r241;
	st.global.u32 	[%rd5+15360], %r259;
$L__BB10_114:
	or.b32  	%r740, %r2, 4096;
	cvt.u64.u32 	%rd34, %r740;
	setp.le.u64 	%p70, %rd2, %rd34;
	@%p70 bra 	$L__BB10_116;
	st.global.u32 	[%rd4+16384], %r242;
	st.global.u32 	[%rd5+16384], %r260;
$L__BB10_116:
	add.s32 	%r741, %r2, 4352;
	cvt.u64.u32 	%rd35, %r741;
	setp.le.u64 	%p71, %rd2, %rd35;
	@%p71 bra 	$L__BB10_118;
	st.global.u32 	[%rd4+17408], %r243;
	st.global.u32 	[%rd5+17408], %r261;
$L__BB10_118:
	add.s32 	%r742, %r2, 4608;
	cvt.u64.u32 	%rd36, %r742;
	setp.le.u64 	%p72, %rd2, %rd36;
	@%p72 bra 	$L__BB10_120;
	st.global.u32 	[%rd4+18432], %r244;
	st.global.u32 	[%rd5+18432], %r262;
$L__BB10_120:
	ret;
$L__BB10_121:
	shl.b32 	%r743, %r206, 2;
	mov.u32 	%r744, _ZZN3cub18CUB_300001_SM_10006detail10radix_sort31DeviceRadixSortSingleTileKernelINS1_5radix10policy_hubIjjyE10Policy1000ELNS0_9SortOrderE0EjjyNS1_21identity_decomposer_tEEEvPKT1_PSA_PKT2_PSE_T3_iiT4_E12temp_storage;
	add.s32 	%r745, %r744, %r743;
	st.shared.u32 	[%r745], %r840;
	shl.b32 	%r746, %r207, 2;
	add.s32 	%r747, %r744, %r746;
	st.shared.u32 	[%r747], %r839;
	shl.b32 	%r748, %r208, 2;
	add.s32 	%r749, %r744, %r748;
	st.shared.u32 	[%r749], %r838;
	shl.b32 	%r750, %r209, 2;
	add.s32 	%r751, %r744, %r750;
	st.shared.u32 	[%r751], %r837;
	shl.b32 	%r752, %r210, 2;
	add.s32 	%r753, %r744, %r752;
	st.shared.u32 	[%r753], %r836;
	shl.b32 	%r754, %r211, 2;
	add.s32 	%r755, %r744, %r754;
	st.shared.u32 	[%r755], %r835;
	shl.b32 	%r756, %r212, 2;
	add.s32 	%r757, %r744, %r756;
	st.shared.u32 	[%r757], %r834;
	shl.b32 	%r758, %r213, 2;
	add.s32 	%r759, %r744, %r758;
	st.shared.u32 	[%r759], %r833;
	shl.b32 	%r760, %r214, 2;
	add.s32 	%r761, %r744, %r760;
	st.shared.u32 	[%r761], %r832;
	shl.b32 	%r762, %r215, 2;
	add.s32 	%r763, %r744, %r762;
	st.shared.u32 	[%r763], %r831;
	shl.b32 	%r764, %r216, 2;
	add.s32 	%r765, %r744, %r764;
	st.shared.u32 	[%r765], %r830;
	shl.b32 	%r766, %r217, 2;
	add.s32 	%r767, %r744, %r766;
	st.shared.u32 	[%r767], %r829;
	shl.b32 	%r768, %r218, 2;
	add.s32 	%r769, %r744, %r768;
	st.shared.u32 	[%r769], %r828;
	shl.b32 	%r770, %r219, 2;
	add.s32 	%r771, %r744, %r770;
	st.shared.u32 	[%r771], %r827;
	shl.b32 	%r772, %r220, 2;
	add.s32 	%r773, %r744, %r772;
	st.shared.u32 	[%r773], %r826;
	shl.b32 	%r774, %r221, 2;
	add.s32 	%r775, %r744, %r774;
	st.shared.u32 	[%r775], %r825;
	shl.b32 	%r776, %r222, 2;
	add.s32 	%r777, %r744, %r776;
	st.shared.u32 	[%r777], %r824;
	shl.b32 	%r778, %r223, 2;
	add.s32 	%r779, %r744, %r778;
	st.shared.u32 	[%r779], %r823;
	shl.b32 	%r780, %r224, 2;
	add.s32 	%r781, %r744, %r780;
	st.shared.u32 	[%r781], %r822;
	bar.sync 	0;
	ld.shared.u32 	%r840, [%r103];
	ld.shared.u32 	%r839, [%r103+4];
	ld.shared.u32 	%r838, [%r103+8];
	ld.shared.u32 	%r837, [%r103+12];
	ld.shared.u32 	%r836, [%r103+16];
	ld.shared.u32 	%r835, [%r103+20];
	ld.shared.u32 	%r834, [%r103+24];
	ld.shared.u32 	%r833, [%r103+28];
	ld.shared.u32 	%r832, [%r103+32];
	ld.shared.u32 	%r831, [%r103+36];
	ld.shared.u32 	%r830, [%r103+40];
	ld.shared.u32 	%r829, [%r103+44];
	ld.shared.u32 	%r828, [%r103+48];
	ld.shared.u32 	%r827, [%r103+52];
	ld.shared.u32 	%r826, [%r103+56];
	ld.shared.u32 	%r825, [%r103+60];
	ld.shared.u32 	%r824, [%r103+64];
	ld.shared.u32 	%r823, [%r103+68];
	ld.shared.u32 	%r822, [%r103+72];
	bar.sync 	0;
	st.shared.u32 	[%r745], %r859;
	st.shared.u32 	[%r747], %r858;
	st.shared.u32 	[%r749], %r857;
	st.shared.u32 	[%r751], %r856;
	st.shared.u32 	[%r753], %r855;
	st.shared.u32 	[%r755], %r854;
	st.shared.u32 	[%r757], %r853;
	st.shared.u32 	[%r759], %r852;
	st.shared.u32 	[%r761], %r851;
	st.shared.u32 	[%r763], %r850;
	st.shared.u32 	[%r765], %r849;
	st.shared.u32 	[%r767], %r848;
	st.shared.u32 	[%r769], %r847;
	st.shared.u32 	[%r771], %r846;
	st.shared.u32 	[%r773], %r845;
	st.shared.u32 	[%r775], %r844;
	st.shared.u32 	[%r777], %r843;
	st.shared.u32 	[%r779], %r842;
	st.shared.u32 	[%r781], %r841;
	bar.sync 	0;
	ld.shared.u32 	%r859, [%r103];
	ld.shared.u32 	%r858, [%r103+4];
	ld.shared.u32 	%r857, [%r103+8];
	ld.shared.u32 	%r856, [%r103+12];
	ld.shared.u32 	%r855, [%r103+16];
	ld.shared.u32 	%r854, [%r103+20];
	ld.shared.u32 	%r853, [%r103+24];
	ld.shared.u32 	%r852, [%r103+28];
	ld.shared.u32 	%r851, [%r103+32];
	ld.shared.u32 	%r850, [%r103+36];
	ld.shared.u32 	%r849, [%r103+40];
	ld.shared.u32 	%r848, [%r103+44];
	ld.shared.u32 	%r847, [%r103+48];
	ld.shared.u32 	%r846, [%r103+52];
	ld.shared.u32 	%r845, [%r103+56];
	ld.shared.u32 	%r844, [%r103+60];
	ld.shared.u32 	%r843, [%r103+64];
	ld.shared.u32 	%r842, [%r103+68];
	ld.shared.u32 	%r841, [%r103+72];
	bar.sync 	0;
	add.s32 	%r821, %r821, 6;
	add.s32 	%r820, %r820, -6;
	bra.uni 	$L__BB10_77;

}
	// .globl	_ZN3cub18CUB_300001_SM_10006detail10radix_sort30DeviceRadixSortHistogramKernelINS1_5radix10policy_hubIjjyE10Policy1000ELNS0_9SortOrderE0EjyNS1_21identity_decomposer_tEEEvPT2_PKT1_SA_iiT3_
.visible .entry _ZN3cub18CUB_300001_SM_10006detail10radix_sort30DeviceRadixSortHistogramKernelINS1_5radix10policy_hubIjjyE10Policy1000ELNS0_9SortOrderE0EjyNS1_21identity_decomposer_tEEEvPT2_PKT1_SA_iiT3_(
	.param .u64 .ptr .align 1 _ZN3cub18CUB_300001_SM_10006detail10radix_sort30DeviceRadixSortHistogramKernelINS1_5radix10policy_hubIjjyE10Policy1000ELNS0_9SortOrderE0EjyNS1_21identity_decomposer_tEEEvPT2_PKT1_SA_iiT3__param_0,
	.param .u64 .ptr .align 1 _ZN3cub18CUB_300001_SM_10006detail10radix_sort30DeviceRadixSortHistogramKernelINS1_5radix10policy_hubIjjyE10Policy1000ELNS0_9SortOrderE0EjyNS1_21identity_decomposer_tEEEvPT2_PKT1_SA_iiT3__param_1,
	.param .u64 _ZN3cub18CUB_300001_SM_10006detail10radix_sort30DeviceRadixSortHistogramKernelINS1_5radix10policy_hubIjjyE10Policy1000ELNS0_9SortOrderE0EjyNS1_21identity_decomposer_tEEEvPT2_PKT1_SA_iiT3__param_2,
	.param .u32 _ZN3cub18CUB_300001_SM_10006detail10radix_sort30DeviceRadixSortHistogramKernelINS1_5radix10policy_hubIjjyE10Policy1000ELNS0_9SortOrderE0EjyNS1_21identity_decomposer_tEEEvPT2_PKT1_SA_iiT3__param_3,
	.param .u32 _ZN3cub18CUB_300001_SM_10006detail10radix_sort30DeviceRadixSortHistogramKernelINS1_5radix10policy_hubIjjyE10Policy1000ELNS0_9SortOrderE0EjyNS1_21identity_decomposer_tEEEvPT2_PKT1_SA_iiT3__param_4,
	.param .align 1 .b8 _ZN3cub18CUB_300001_SM_10006detail10radix_sort30DeviceRadixSortHistogramKernelINS1_5radix10policy_hubIjjyE10Policy1000ELNS0_9SortOrderE0EjyNS1_21identity_decomposer_tEEEvPT2_PKT1_SA_iiT3__param_5[1]
)
.maxntid 128
{
	.reg .pred 	%p<91>;
	.reg .b32 	%r<470>;
	.reg .b64 	%rd<137>;
	// demoted variable
	.shared .align 4 .b8 _ZZN3cub18CUB_300001_SM_10006detail10radix_sort30DeviceRadixSortHistogramKernelINS1_5radix10policy_hubIjjyE10Policy1000ELNS0_9SortOrderE0EjyNS1_21identity_decomposer_tEEEvPT2_PKT1_SA_iiT3_E12temp_storage[4096];
	ld.param.u64 	%rd18, [_ZN3cub18CUB_300001_SM_10006detail10radix_sort30DeviceRadixSortHistogramKernelINS1_5radix10policy_hubIjjyE10Policy1000ELNS0_9SortOrderE0EjyNS1_21identity_decomposer_tEEEvPT2_PKT1_SA_iiT3__param_0];
	ld.param.u64 	%rd19, [_ZN3cub18CUB_300001_SM_10006detail10radix_sort30DeviceRadixSortHistogramKernelINS1_5radix10policy_hubIjjyE10Policy1000ELNS0_9SortOrderE0EjyNS1_21identity_decomposer_tEEEvPT2_PKT1_SA_iiT3__param_1];
	ld.param.u64 	%rd17, [_ZN3cub18CUB_300001_SM_10006detail10radix_sort30DeviceRadixSortHistogramKernelINS1_5radix10policy_hubIjjyE10Policy1000ELNS0_9SortOrderE0EjyNS1_21identity_decomposer_tEEEvPT2_PKT1_SA_iiT3__param_2];
	ld.param.u32 	%r158, [_ZN3cub18CUB_300001_SM_10006detail10radix_sort30DeviceRadixSortHistogramKernelINS1_5radix10policy_hubIjjyE10Policy1000ELNS0_9SortOrderE0EjyNS1_21identity_decomposer_tEEEvPT2_PKT1_SA_iiT3__param_3];
	ld.param.u32 	%r159, [_ZN3cub18CUB_300001_SM_10006detail10radix_sort30DeviceRadixSortHistogramKernelINS1_5radix10policy_hubIjjyE10Policy1000ELNS0_9SortOrderE0EjyNS1_21identity_decomposer_tEEEvPT2_PKT1_SA_iiT3__param_4];
	cvta.to.global.u64 	%rd1, %rd19;
	cvta.to.global.u64 	%rd2, %rd18;
	setp.eq.s64 	%p2, %rd17, 0;
	@%p2 bra 	$L__BB11_153;
	sub.s32 	%r160, %r159, %r158;
	add.s32 	%r161, %r160, 7;
	shr.s32 	%r162, %r161, 31;
	shr.u32 	%r163, %r162, 29;
	add.s32 	%r164, %r161, %r163;
	shr.s32 	%r165, %r164, 3;
	mov.u32 	%r166, %tid.x;
	setp.gt.u32 	%p3, %r166, 255;
	setp.lt.s32 	%p4, %r161, 8;
	mov.u32 	%r167, %ctaid.x;
	shl.b32 	%r168, %r167, 11;
	cvt.u64.u32 	%rd3, %r168;
	mov.u32 	%r169, %nctaid.x;
	shl.b32 	%r170, %r169, 11;
	cvt.u64.u32 	%rd4, %r170;
	add.s32 	%r1, %r165, -1;
	and.b32  	%r2, %r165, 15;
	and.b32  	%r3, %r165, 7;
	add.s32 	%r4, %r3, -1;
	and.b32  	%r5, %r165, 3;
	or.pred  	%p1, %p3, %p4;
	shl.b32 	%r171, %r166, 2;
	mov.u32 	%r172, _ZZN3cub18CUB_300001_SM_10006detail10radix_sort30DeviceRadixSortHistogramKernelINS1_5radix10policy_hubIjjyE10Policy1000ELNS0_9SortOrderE0EjyNS1_21identity_decomposer_tEEEvPT2_PKT1_SA_iiT3_E12temp_storage;
	add.s32 	%r6, %r172, %r171;
	and.b32  	%r7, %r165, 268435440;
	cvt.u64.u32 	%rd5, %r166;
	add.s32 	%r8, %r166, 128;
	add.s32 	%r9, %r166, 256;
	add.s32 	%r10, %r166, 384;
	add.s32 	%r11, %r166, 512;
	add.s32 	%r12, %r166, 640;
	add.s32 	%r13, %r166, 768;
	add.s32 	%r14, %r166, 1280;
	add.s32 	%r15, %r166, 1920;
	and.b32  	%r16, %r165, 268435448;
	and.b32  	%r17, %r165, 1;
	neg.s32 	%r18, %r7;
	add.s32 	%r19, %r6, 8192;
	add.s64 	%rd21, %rd17, -1;
	shr.u64 	%rd22, %rd21, 30;
	add.s64 	%rd23, %rd22, 1;
	min.u64 	%rd6, %rd23, %rd17;
	mov.b64 	%rd135, 0;
$L__BB11_2:
	@%p1 bra 	$L__BB11_30;
	setp.lt.u32 	%p5, %r1, 15;
	mov.b32 	%r423, 0;
	@%p5 bra 	$L__BB11_6;
	mov.u32 	%r420, %r19;
	mov.u32 	%r421, %r18;
$L__BB11_5:
	.pragma "nounroll";
	mov.b32 	%r174, 0;
	st.shared.u32 	[%r420+-8192], %r174;
	st.shared.u32 	[%r420+-7168], %r174;
	st.shared.u32 	[%r420+-6144], %r174;
	st.shared.u32 	[%r420+-5120], %r174;
	st.shared.u32 	[%r420+-4096], %r174;
	st.shared.u32 	[%r420+-3072], %r174;
	st.shared.u32 	[%r420+-2048], %r174;
	st.shared.u32 	[%r420+-1024], %r174;
	st.shared.u32 	[%r420], %r174;
	st.shared.u32 	[%r420+1024], %r174;
	st.shared.u32 	[%r420+2048], %r174;
	st.shared.u32 	[%r420+3072], %r174;
	st.shared.u32 	[%r420+4096], %r174;
	st.shared.u32 	[%r420+5120], %r174;
	st.shared.u32 	[%r420+6144], %r174;
	st.shared.u32 	[%r420+7168], %r174;
	add.s32 	%r421, %r421, 16;
	add.s32 	%r420, %r420, 16384;
	setp.ne.s32 	%p6, %r421, 0;
	mov.u32 	%r423, %r7;
	@%p6 bra 	$L__BB11_5;
$L__BB11_6:
	add.s32 	%r25, %r2, -1;
	setp.eq.s32 	%p7, %r2, 0;
	@%p7 bra 	$L__BB11_16;
	setp.lt.u32 	%p8, %r25, 7;
	@%p8 bra 	$L__BB11_9;
	shl.b32 	%r175, %r423, 10;
	add.s32 	%r176, %r6, %r175;
	mov.b32 	%r177, 0;
	st.shared.u32 	[%r176], %r177;
	st.shared.u32 	[%r176+1024], %r177;
	st.shared.u32 	[%r176+2048], %r177;
	st.shared.u32 	[%r176+3072], %r177;
	st.shared.u32 	[%r176+4096], %r177;
	st.shared.u32 	[%r176+5120], %r177;
	st.shared.u32 	[%r176+6144], %r177;
	st.shared.u32 	[%r176+7168], %r177;
	add.s32 	%r423, %r423, 8;
$L__BB11_9:
	setp.eq.s32 	%p9, %r3, 0;
	@%p9 bra 	$L__BB11_16;
	setp.lt.u32 	%p10, %r4, 3;
	@%p10 bra 	$L__BB11_12;
	shl.b32 	%r178, %r423, 10;
	add.s32 	%r179, %r6, %r178;
	mov.b32 	%r180, 0;
	st.shared.u32 	[%r179], %r180;
	st.shared.u32 	[%r179+1024], %r180;
	st.shared.u32 	[%r179+2048], %r180;
	st.shared.u32 	[%r179+3072], %r180;
	add.s32 	%r423, %r423, 4;
$L__BB11_12:
	setp.eq.s32 	%p11, %r5, 0;
	@%p11 bra 	$L__BB11_16;
	setp.eq.s32 	%p12, %r5, 1;
	shl.b32 	%r181, %r423, 10;
	add.s32 	%r30, %r6, %r181;
	mov.b32 	%r182, 0;
	st.shared.u32 	[%r30], %r182;
	@%p12 bra 	$L__BB11_16;
	setp.eq.s32 	%p13, %r5, 2;
	mov.b32 	%r183, 0;
	st.shared.u32 	[%r30+1024], %r183;
	@%p13 bra 	$L__BB11_16;
	mov.b32 	%r184, 0;
	st.shared.u32 	[%r30+2048], %r184;
$L__BB11_16:
	cvt.u32.u64 	%r185, %rd5;
	setp.gt.u32 	%p14, %r185, 127;
	@%p14 bra 	$L__BB11_30;
	setp.lt.u32 	%p15, %r1, 15;
	mov.b32 	%r427, 0;
	@%p15 bra 	$L__BB11_20;
	mov.b32 	%r425, 0;
$L__BB11_19:
	.pragma "nounroll";
	shl.b32 	%r188, %r425, 10;
	add.s32 	%r189, %r6, %r188;
	mov.b32 	%r190, 0;
	st.shared.u32 	[%r189+512], %r190;
	st.shared.u32 	[%r189+1536], %r190;
	st.shared.u32 	[%r189+2560], %r190;
	st.shared.u32 	[%r189+3584], %r190;
	st.shared.u32 	[%r189+4608], %r190;
	st.shared.u32 	[%r189+5632], %r190;
	st.shared.u32 	[%r189+6656], %r190;
	st.shared.u32 	[%r189+7680], %r190;
	st.shared.u32 	[%r189+8704], %r190;
	st.shared.u32 	[%r189+9728], %r190;
	st.shared.u32 	[%r189+10752], %r190;
	st.shared.u32 	[%r189+11776], %r190;
	st.shared.u32 	[%r189+12800], %r190;
	st.shared.u32 	[%r189+13824], %r190;
	st.shared.u32 	[%r189+14848], %r190;
	st.shared.u32 	[%r189+15872], %r190;
	add.s32 	%r425, %r425, 16;
	setp.ne.s32 	%p16, %r425, %r7;
	mov.u32 	%r427, %r7;
	@%p16 bra 	$L__BB11_19;
$L__BB11_20:
	setp.eq.s32 	%p17, %r2, 0;
	@%p17 bra 	$L__BB11_30;
	setp.lt.u32 	%p18, %r25, 7;
	@%p18 bra 	$L__BB11_23;
	shl.b32 	%r191, %r427, 10;
	add.s32 	%r192, %r6, %r191;
	mov.b32 	%r193, 0;
	st.shared.u32 	[%r192+512], %r193;
	st.shared.u32 	[%r192+1536], %r193;
	st.shared.u32 	[%r192+2560], %r193;
	st.shared.u32 	[%r192+3584], %r193;
	st.shared.u32 	[%r192+4608], %r193;
	st.shared.u32 	[%r192+5632], %r193;
	st.shared.u32 	[%r192+6656], %r193;
	st.shared.u32 	[%r192+7680], %r193;
	add.s32 	%r427, %r427, 8;
$L__BB11_23:
	setp.eq.s32 	%p19, %r3, 0;
	@%p19 bra 	$L__BB11_30;
	setp.lt.u32 	%p20, %r4, 3;
	@%p20 bra 	$L__BB11_26;
	shl.b32 	%r194, %r427, 10;
	add.s32 	%r195, %r6, %r194;
	mov.b32 	%r196, 0;
	st.shared.u32 	[%r195+512], %r196;
	st.shared.u32 	[%r195+1536], %r196;
	st.shared.u32 	[%r195+2560], %r196;
	st.shared.u32 	[%r195+3584], %r196;
	add.s32 	%r427, %r427, 4;
$L__BB11_26:
	setp.eq.s32 	%p21, %r5, 0;
	@%p21 bra 	$L__BB11_30;
	setp.eq.s32 	%p22, %r5, 1;
	shl.b32 	%r197, %r427, 10;
	add.s32 	%r38, %r6, %r197;
	mov.b32 	%r198, 0;
	st.shared.u32 	[%r38+512], %r198;
	@%p22 bra 	$L__BB11_30;
	setp.eq.s32 	%p23, %r5, 2;
	mov.b32 	%r199, 0;
	st.shared.u32 	[%r38+1536], %r199;
	@%p23 bra 	$L__BB11_30;
	mov.b32 	%r200, 0;
	st.shared.u32 	[%r38+2560], %r200;
$L__BB11_30:
	bar.sync 	0;
	bar.sync 	0;
	shl.b64 	%rd8, %rd135, 30;
	sub.s64 	%rd24, %rd17, %rd8;
	min.u64 	%rd9, %rd24, 1073741824;
	setp.le.u64 	%p24, %rd9, %rd3;
	@%p24 bra 	$L__BB11_70;
	mov.u64 	%rd136, %rd3;
$L__BB11_32:
	add.s64 	%rd11, %rd136, %rd8;
	sub.s64 	%rd12, %rd17, %rd11;
	setp.lt.u64 	%p25, %rd12, 2048;
	@%p25 bra 	$L__BB11_34;
	add.s64 	%rd27, %rd11, %rd5;
	shl.b64 	%rd28, %rd27, 2;
	add.s64 	%rd29, %rd1, %rd28;
	ld.global.u32 	%r459, [%rd29];
	ld.global.u32 	%r458, [%rd29+512];
	ld.global.u32 	%r457, [%rd29+1024];
	ld.global.u32 	%r456, [%rd29+1536];
	ld.global.u32 	%r455, [%rd29+2048];
	ld.global.u32 	%r454, [%rd29+2560];
	ld.global.u32 	%r453, [%rd29+3072];
	ld.global.u32 	%r452, [%rd29+3584];
	ld.global.u32 	%r451, [%rd29+4096];
	ld.global.u32 	%r450, [%rd29+4608];
	ld.global.u32 	%r449, [%rd29+5120];
	ld.global.u32 	%r448, [%rd29+5632];
	ld.global.u32 	%r447, [%rd29+6144];
	ld.global.u32 	%r446, [%rd29+6656];
	ld.global.u32 	%r445, [%rd29+7168];
	ld.global.u32 	%r444, [%rd29+7680];
	bra.uni 	$L__BB11_66;
$L__BB11_34:
	cvt.u32.u64 	%r202, %rd5;
	cvt.u32.u64 	%r55, %rd12;
	setp.ge.s32 	%p26, %r202, %r55;
	add.s64 	%rd25, %rd11, %rd5;
	shl.b64 	%rd26, %rd25, 2;
	add.s64 	%rd13, %rd1, %rd26;
	mov.b32 	%r459, -1;
	@%p26 bra 	$L__BB11_36;
	ld.global.u32 	%r459, [%rd13];
$L__BB11_36:
	setp.ge.s32 	%p27, %r8, %r55;
	mov.b32 	%r458, -1;
	@%p27 bra 	$L__BB11_38;
	ld.global.u32 	%r458, [%rd13+512];
$L__BB11_38:
	setp.ge.s32 	%p28, %r9, %r55;
	mov.b32 	%r457, -1;
	@%p28 bra 	$L__BB11_40;
	ld.global.u32 	%r457, [%rd13+1024];
$L__BB11_40:
	setp.ge.s32 	%p29, %r10, %r55;
	mov.b32 	%r456, -1;
	@%p29 bra 	$L__BB11_42;
	ld.global.u32 	%r456, [%rd13+1536];
$L__BB11_42:
	setp.ge.s32 	%p30, %r11, %r55;
	mov.b32 	%r455, -1;
	@%p30 bra 	$L__BB11_44;
	ld.global.u32 	%r455, [%rd13+2048];
$L__BB11_44:
	setp.ge.s32 	%p31, %r12, %r55;
	mov.b32 	%r454, -1;
	@%p31 bra 	$L__BB11_46;
	ld.global.u32 	%r454, [%rd13+2560];
$L__BB11_46:
	setp.ge.s32 	%p32, %r13, %r55;
	mov.b32 	%r453, -1;
	@%p32 bra 	$L__BB11_48;
	ld.global.u32 	%r453, [%rd13+3072];
$L__BB11_48:
	mov.u32 	%r210, %tid.x;
	add.s32 	%r211, %r210, 896;
	setp.ge.s32 	%p33, %r211, %r55;
	mov.b32 	%r452, -1;
	@%p33 bra 	$L__BB11_50;
	ld.global.u32 	%r452, [%rd13+3584];
$L__BB11_50:
	or.b32  	%r214, %r210, 1024;
	setp.ge.s32 	%p34, %r214, %r55;
	mov.b32 	%r451, -1;
	@%p34 bra 	$L__BB11_52;
	ld.global.u32 	%r451, [%rd13+4096];
$L__BB11_52:
	add.s32 	%r217, %r210, 1152;
	setp.ge.s32 	%p35, %r217, %r55;
	mov.b32 	%r450, -1;
	@%p35 bra 	$L__BB11_54;
	ld.global.u32 	%r450, [%rd13+4608];
$L__BB11_54:
	setp.ge.s32 	%p36, %r14, %r55;
	mov.b32 	%r449, -1;
	@%p36 bra 	$L__BB11_56;
	ld.global.u32 	%r449, [%rd13+5120];
$L__BB11_56:
	add.s32 	%r221, %r210, 1408;
	setp.ge.s32 	%p37, %r221, %r55;
	mov.b32 	%r448, -1;
	@%p37 bra 	$L__BB11_58;
	ld.global.u32 	%r448, [%rd13+5632];
$L__BB11_58:
	add.s32 	%r224, %r210, 1536;
	setp.ge.s32 	%p38, %r224, %r55;
	mov.b32 	%r447, -1;
	@%p38 bra 	$L__BB11_60;
	ld.global.u32 	%r447, [%rd13+6144];
$L__BB11_60:
	add.s32 	%r227, %r210, 1664;
	setp.ge.s32 	%p39, %r227, %r55;
	mov.b32 	%r446, -1;
	@%p39 bra 	$L__BB11_62;
	ld.global.u32 	%r446, [%rd13+6656];
$L__BB11_62:
	add.s32 	%r230, %r210, 1792;
	setp.ge.s32 	%p40, %r230, %r55;
	mov.b32 	%r445, -1;
	@%p40 bra 	$L__BB11_64;
	ld.global.u32 	%r445, [%rd13+7168];
$L__BB11_64:
	setp.ge.s32 	%p41, %r15, %r55;
	mov.b32 	%r444, -1;
	@%p41 bra 	$L__BB11_66;
	ld.global.u32 	%r444, [%rd13+7680];
$L__BB11_66:
	setp.le.s32 	%p42, %r159, %r158;
	@%p42 bra 	$L__BB11_69;
	mov.b32 	%r460, 0;
	mov.u32 	%r461, %r158;
$L__BB11_68:
	sub.s32 	%r233, %r159, %r461;
	shl.b32 	%r234, %r460, 10;
	mov.u32 	%r235, _ZZN3cub18CUB_300001_SM_10006detail10radix_sort30DeviceRadixSortHistogramKernelINS1_5radix10policy_hubIjjyE10Policy1000ELNS0_9SortOrderE0EjyNS1_21identity_decomposer_tEEEvPT2_PKT1_SA_iiT3_E12temp_storage;
	add.s32 	%r236, %r235, %r234;
	min.s32 	%r237, %r233, 8;
	mov.b32 	%r238, -1;
	shl.b32 	%r239, %r238, %r237;
	not.b32 	%r240, %r239;
	shr.u32 	%r241, %r459, %r461;
	and.b32  	%r242, %r241, %r240;
	shl.b32 	%r243, %r242, 2;
	add.s32 	%r244, %r236, %r243;
	atom.shared.add.u32 	%r245, [%r244], 1;
	shr.u32 	%r246, %r458, %r461;
	and.b32  	%r247, %r246, %r240;
	shl.b32 	%r248, %r247, 2;
	add.s32 	%r249, %r236, %r248;
	atom.shared.add.u32 	%r250, [%r249], 1;
	shr.u32 	%r251, %r457, %r461;
	and.b32  	%r252, %r251, %r240;
	shl.b32 	%r253, %r252, 2;
	add.s32 	%r254, %r236, %r253;
	atom.shared.add.u32 	%r255, [%r254], 1;
	shr.u32 	%r256, %r456, %r461;
	and.b32  	%r257, %r256, %r240;
	shl.b32 	%r258, %r257, 2;
	add.s32 	%r259, %r236, %r258;
	atom.shared.add.u32 	%r260, [%r259], 1;
	shr.u32 	%r261, %r455, %r461;
	and.b32  	%r262, %r261, %r240;
	shl.b32 	%r263, %r262, 2;
	add.s32 	%r264, %r236, %r263;
	atom.shared.add.u32 	%r265, [%r264], 1;
	shr.u32 	%r266, %r454, %r461;
	and.b32  	%r267, %r266, %r240;
	shl.b32 	%r268, %r267, 2;
	add.s32 	%r269, %r236, %r268;
	atom.shared.add.u32 	%r270, [%r269], 1;
	shr.u32 	%r271, %r453, %r461;
	and.b32  	%r272, %r271, %r240;
	shl.b32 	%r273, %r272, 2;
	add.s32 	%r274, %r236, %r273;
	atom.shared.add.u32 	%r275, [%r274], 1;
	shr.u32 	%r276, %r452, %r461;
	and.b32  	%r277, %r276, %r240;
	shl.b32 	%r278, %r277, 2;
	add.s32 	%r279, %r236, %r278;
	atom.shared.add.u32 	%r280, [%r279], 1;
	shr.u32 	%r281, %r451, %r461;
	and.b32  	%r282, %r281, %r240;
	shl.b32 	%r283, %r282, 2;
	add.s32 	%r284, %r236, %r283;
	atom.shared.add.u32 	%r285, [%r284], 1;
	shr.u32 	%r286, %r450, %r461;
	and.b32  	%r287, %r286, %r240;
	shl.b32 	%r288, %r287, 2;
	add.s32 	%r289, %r236, %r288;
	atom.shared.add.u32 	%r290, [%r289], 1;
	shr.u32 	%r291, %r449, %r461;
	and.b32  	%r292, %r291, %r240;
	shl.b32 	%r293, %r292, 2;
	add.s32 	%r294, %r236, %r293;
	atom.shared.add.u32 	%r295, [%r294], 1;
	shr.u32 	%r296, %r448, %r461;
	and.b32  	%r297, %r296, %r240;
	shl.b32 	%r298, %r297, 2;
	add.s32 	%r299, %r236, %r298;
	atom.shared.add.u32 	%r300, [%r299], 1;
	shr.u32 	%r301, %r447, %r461;
	and.b32  	%r302, %r301, %r240;
	shl.b32 	%r303, %r302, 2;
	add.s32 	%r304, %r236, %r303;
	atom.shared.add.u32 	%r305, [%r304], 1;
	shr.u32 	%r306, %r446, %r461;
	and.b32  	%r307, %r306, %r240;
	shl.b32 	%r308, %r307, 2;
	add.s32 	%r309, %r236, %r308;
	atom.shared.add.u32 	%r310, [%r309], 1;
	shr.u32 	%r311, %r445, %r461;
	and.b32  	%r312, %r311, %r240;
	shl.b32 	%r313, %r312, 2;
	add.s32 	%r314, %r236, %r313;
	atom.shared.add.u32 	%r315, [%r314], 1;
	shr.u32 	%r316, %r444, %r461;
	and.b32  	%r317, %r316, %r240;
	shl.b32 	%r318, %r317, 2;
	add.s32 	%r319, %r236, %r318;
	atom.shared.add.u32 	%r320, [%r319], 1;
	add.s32 	%r461, %r461, 8;
	add.s32 	%r460, %r460, 1;
	setp.lt.s32 	%p43, %r461, %r159;
	@%p43 bra 	$L__BB11_68;
$L__BB11_69:
	add.s64 	%rd136, %rd136, %rd4;
	setp.lt.u64 	%p44, %rd136, %rd9;
	@%p44 bra 	$L__BB11_32;
$L__BB11_70:
	bar.sync 	0;
	@%p1 bra 	$L__BB11_152;
	setp.lt.u32 	%p45, %r1, 7;
	mov.b32 	%r464, 0;
	@%p45 bra 	$L__BB11_90;
	mov.b32 	%r462, 0;
$L__BB11_73:
	.pragma "nounroll";
	shl.b32 	%r323, %r462, 10;
	add.s32 	%r108, %r6, %r323;
	ld.shared.u32 	%r109, [%r108];
	setp.eq.s32 	%p46, %r109, 0;
	@%p46 bra 	$L__BB11_75;
	cvt.u32.u64 	%r324, %rd5;
	shl.b32 	%r325, %r462, 8;
	add.s32 	%r326, %r325, %r324;
	mul.wide.u32 	%rd30, %r326, 8;
	add.s64 	%rd31, %rd2, %rd30;
	cvt.u64.u32 	%rd32, %r109;
	atom.global.add.u64 	%rd33, [%rd31], %rd32;
$L__BB11_75:
	ld.shared.u32 	%r110, [%r108+1024];
	setp.eq.s32 	%p47, %r110, 0;
	@%p47 bra 	$L__BB11_77;
	cvt.u32.u64 	%r327, %rd5;
	shl.b32 	%r328, %r462, 8;
	add.s32 	%r329, %r328, %r327;
	add.s32 	%r330, %r329, 256;
	mul.wide.u32 	%rd34, %r330, 8;
	add.s64 	%rd35, %rd2, %rd34;
	cvt.u64.u32 	%rd36, %r110;
	atom.global.add.u64 	%rd37, [%rd35], %rd36;
$L__BB11_77:
	ld.shared.u32 	%r111, [%r108+2048];
	setp.eq.s32 	%p48, %r111, 0;
	@%p48 bra 	$L__BB11_79;
	cvt.u32.u64 	%r331, %rd5;
	shl.b32 	%r332, %r462, 8;
	add.s32 	%r333, %r332, %r331;
	add.s32 	%r334, %r333, 512;
	mul.wide.u32 	%rd38, %r334, 8;
	add.s64 	%rd39, %rd2, %rd38;
	cvt.u64.u32 	%rd40, %r111;
	atom.global.add.u64 	%rd41, [%rd39], %rd40;
$L__BB11_79:
	ld.shared.u32 	%r112, [%r108+3072];
	setp.eq.s32 	%p49, %r112, 0;
	@%p49 bra 	$L__BB11_81;
	cvt.u32.u64 	%r335, %rd5;
	shl.b32 	%r336, %r462, 8;
	add.s32 	%r337, %r336, %r335;
	add.s32 	%r338, %r337, 768;
	mul.wide.u32 	%rd42, %r338, 8;
	add.s64 	%rd43, %rd2, %rd42;
	cvt.u64.u32 	%rd44, %r112;
	atom.global.add.u64 	%rd45, [%rd43], %rd44;
$L__BB11_81:
	ld.shared.u32 	%r113, [%r108+4096];
	setp.eq.s32 	%p50, %r113, 0;
	@%p50 bra 	$L__BB11_83;
	cvt.u32.u64 	%r339, %rd5;
	shl.b32 	%r340, %r462, 8;
	add.s32 	%r341, %r340, %r339;
	add.s32 	%r342, %r341, 1024;
	mul.wide.u32 	%rd46, %r342, 8;
	add.s64 	%rd47, %rd2, %rd46;
	cvt.u64.u32 	%rd48, %r113;
	atom.global.add.u64 	%rd49, [%rd47], %rd48;
$L__BB11_83:
	ld.shared.u32 	%r114, [%r108+5120];
	setp.eq.s32 	%p51, %r114, 0;
	@%p51 bra 	$L__BB11_85;
	cvt.u32.u64 	%r343, %rd5;
	shl.b32 	%r344, %r462, 8;
	add.s32 	%r345, %r344, %r343;
	add.s32 	%r346, %r345, 1280;
	mul.wide.u32 	%rd50, %r346, 8;
	add.s64 	%rd51, %rd2, %rd50;
	cvt.u64.u32 	%rd52, %r114;
	atom.global.add.u64 	%rd53, [%rd51], %rd52;
$L__BB11_85:
	ld.shared.u32 	%r115, [%r108+6144];
	setp.eq.s32 	%p52, %r115, 0;
	@%p52 bra 	$L__BB11_87;
	cvt.u32.u64 	%r347, %rd5;
	shl.b32 	%r348, %r462, 8;
	add.s32 	%r349, %r348, %r347;
	add.s32 	%r350, %r349, 1536;
	mul.wide.u32 	%rd54, %r350, 8;
	add.s64 	%rd55, %rd2, %rd54;
	cvt.u64.u32 	%rd56, %r115;
	atom.global.add.u64 	%rd57, [%rd55], %rd56;
$L__BB11_87:
	ld.shared.u32 	%r116, [%r108+7168];
	setp.eq.s32 	%p53, %r116, 0;
	@%p53 bra 	$L__BB11_89;
	cvt.u32.u64 	%r351, %rd5;
	shl.b32 	%r352, %r462, 8;
	add.s32 	%r353, %r352, %r351;
	add.s32 	%r354, %r353, 1792;
	mul.wide.u32 	%rd58, %r354, 8;
	add.s64 	%rd59, %rd2, %rd58;
	cvt.u64.u32 	%rd60, %r116;
	atom.global.add.u64 	%rd61, [%rd59], %rd60;
$L__BB11_89:
	add.s32 	%r462, %r462, 8;
	setp.ne.s32 	%p54, %r462, %r16;
	mov.u32 	%r464, %r16;
	@%p54 bra 	$L__BB11_73;
$L__BB11_90:
	add.s32 	%r119, %r5, -1;
	setp.eq.s32 	%p55, %r3, 0;
	@%p55 bra 	$L__BB11_111;
	setp.lt.u32 	%p56, %r4, 3;
	@%p56 bra 	$L__BB11_101;
	shl.b32 	%r355, %r464, 10;
	add.s32 	%r120, %r6, %r355;
	ld.shared.u32 	%r121, [%r120];
	setp.eq.s32 	%p57, %r121, 0;
	@%p57 bra 	$L__BB11_94;
	cvt.u32.u64 	%r356, %rd5;
	shl.b32 	%r357, %r464, 8;
	add.s32 	%r358, %r357, %r356;
	mul.wide.u32 	%rd62, %r358, 8;
	add.s64 	%rd63, %rd2, %rd62;
	cvt.u64.u32 	%rd64, %r121;
	atom.global.add.u64 	%rd65, [%rd63], %rd64;
$L__BB11_94:
	ld.shared.u32 	%r122, [%r120+1024];
	setp.eq.s32 	%p58, %r122, 0;
	@%p58 bra 	$L__BB11_96;
	cvt.u32.u64 	%r359, %rd5;
	shl.b32 	%r360, %r464, 8;
	add.s32 	%r361, %r360, %r359;
	add.s32 	%r362, %r361, 256;
	mul.wide.u32 	%rd66, %r362, 8;
	add.s64 	%rd67, %rd2, %rd66;
	cvt.u64.u32 	%rd68, %r122;
	atom.global.add.u64 	%rd69, [%rd67], %rd68;
$L__BB11_96:
	ld.shared.u32 	%r123, [%r120+2048];
	setp.eq.s32 	%p59, %r123, 0;
	@%p59 bra 	$L__BB11_98;
	cvt.u32.u64 	%r363, %rd5;
	shl.b32 	%r364, %r464, 8;
	add.s32 	%r365, %r364, %r363;
	add.s32 	%r366, %r365, 512;
	mul.wide.u32 	%rd70, %r366, 8;
	add.s64 	%rd71, %rd2, %rd70;
	cvt.u64.u32 	%rd72, %r123;
	atom.global.add.u64 	%rd73, [%rd71], %rd72;
$L__BB11_98:
	ld.shared.u32 	%r124, [%r120+3072];
	setp.eq.s32 	%p60, %r124, 0;
	@%p60 bra 	$L__BB11_100;
	cvt.u32.u64 	%r367, %rd5;
	shl.b32 	%r368, %r464, 8;
	add.s32 	%r369, %r368, %r367;
	add.s32 	%r370, %r369, 768;
	mul.wide.u32 	%rd74, %r370, 8;
	add.s64 	%rd75, %rd2, %rd74;
	cvt.u64.u32 	%rd76, %r124;
	atom.global.add.u64 	%rd77, [%rd75], %rd76;
$L__BB11_100:
	add.s32 	%r464, %r464, 4;
$L__BB11_101:
	setp.eq.s32 	%p61, %r5, 0;
	@%p61 bra 	$L__BB11_111;
	setp.eq.s32 	%p62, %r119, 0;
	@%p62 bra 	$L__BB11_108;
	shl.b32 	%r371, %r464, 10;
	add.s32 	%r127, %r6, %r371;
	ld.shared.u32 	%r128, [%r127];
	setp.eq.s32 	%p63, %r128, 0;
	@%p63 bra 	$L__BB11_105;
	cvt.u32.u64 	%r372, %rd5;
	shl.b32 	%r373, %r464, 8;
	add.s32 	%r374, %r373, %r372;
	mul.wide.u32 	%rd78, %r374, 8;
	add.s64 	%rd79, %rd2, %rd78;
	cvt.u64.u32 	%rd80, %r128;
	atom.global.add.u64 	%rd81, [%rd79], %rd80;
$L__BB11_105:
	ld.shared.u32 	%r129, [%r127+1024];
	setp.eq.s32 	%p64, %r129, 0;
	@%p64 bra 	$L__BB11_107;
	cvt.u32.u64 	%r375, %rd5;
	shl.b32 	%r376, %r464, 8;
	add.s32 	%r377, %r376, %r375;
	add.s32 	%r378, %r377, 256;
	mul.wide.u32 	%rd82, %r378, 8;
	add.s64 	%rd83, %rd2, %rd82;
	cvt.u64.u32 	%rd84, %r129;
	atom.global.add.u64 	%rd85, [%rd83], %rd84;
$L__BB11_107:
	add.s32 	%r464, %r464, 2;
$L__BB11_108:
	setp.eq.s32 	%p65, %r17, 0;
	@%p65 bra 	$L__BB11_111;
	shl.b32 	%r379, %r464, 10;
	add.s32 	%r380, %r6, %r379;
	ld.shared.u32 	%r132, [%r380];
	setp.eq.s32 	%p66, %r132, 0;
	@%p66 bra 	$L__BB11_111;
	cvt.u32.u64 	%r381, %rd5;
	shl.b32 	%r382, %r464, 8;
	add.s32 	%r383, %r382, %r381;
	mul.wide.u32 	%rd86, %r383, 8;
	add.s64 	%rd87, %rd2, %rd86;
	cvt.u64.u32 	%rd88, %r132;
	atom.global.add.u64 	%rd89, [%rd87], %rd88;
$L__BB11_111:
	cvt.u32.u64 	%r384, %rd5;
	setp.gt.u32 	%p67, %r384, 127;
	@%p67 bra 	$L__BB11_152;
	setp.lt.u32 	%p68, %r1, 7;
	mov.b32 	%r468, 0;
	@%p68 bra 	$L__BB11_131;
	mov.b32 	%r466, 0;
$L__BB11_114:
	.pragma "nounroll";
	shl.b32 	%r388, %r466, 10;
	add.s32 	%r134, %r6, %r388;
	ld.shared.u32 	%r135, [%r134+512];
	setp.eq.s32 	%p69, %r135, 0;
	shl.b32 	%r389, %r466, 8;
	add.s32 	%r390, %r389, %r384;
	mul.wide.u32 	%rd90, %r390, 8;
	add.s64 	%rd15, %rd2, %rd90;
	@%p69 bra 	$L__BB11_116;
	cvt.u64.u32 	%rd91, %r135;
	atom.global.add.u64 	%rd92, [%rd15+1024], %rd91;
$L__BB11_116:
	ld.shared.u32 	%r136, [%r134+1536];
	setp.eq.s32 	%p70, %r136, 0;
	@%p70 bra 	$L__BB11_118;
	cvt.u64.u32 	%rd93, %r136;
	atom.global.add.u64 	%rd94, [%rd15+3072], %rd93;
$L__BB11_118:
	ld.shared.u32 	%r137, [%r134+2560];
	setp.eq.s32 	%p71, %r137, 0;
	@%p71 bra 	$L__BB11_120;
	cvt.u64.u32 	%rd95, %r137;
	atom.global.add.u64 	%rd96, [%rd15+5120], %rd95;
$L__BB11_120:
	ld.shared.u32 	%r138, [%r134+3584];
	setp.eq.s32 	%p72, %r138, 0;
	@%p72 bra 	$L__BB11_122;
	cvt.u64.u32 	%rd97, %r138;
	atom.global.add.u64 	%rd98, [%rd15+7168], %rd97;
$L__BB11_122:
	ld.shared.u32 	%r139, [%r134+4608];
	setp.eq.s32 	%p73, %r139, 0;
	@%p73 bra 	$L__BB11_124;
	cvt.u64.u32 	%rd99, %r139;
	atom.global.add.u64 	%rd100, [%rd15+9216], %rd99;
$L__BB11_124:
	ld.shared.u32 	%r140, [%r134+5632];
	setp.eq.s32 	%p74, %r140, 0;
	@%p74 bra 	$L__BB11_126;
	cvt.u64.u32 	%rd101, %r140;
	atom.global.add.u64 	%rd102, [%rd15+11264], %rd101;
$L__BB11_126:
	ld.shared.u32 	%r141, [%r134+6656];
	setp.eq.s32 	%p75, %r141, 0;
	@%p75 bra 	$L__BB11_128;
	cvt.u64.u32 	%rd103, %r141;
	atom.global.add.u64 	%rd104, [%rd15+13312], %rd103;
$L__BB11_128:
	ld.shared.u32 	%r142, [%r134+7680];
	setp.eq.s32 	%p76, %r142, 0;
	@%p76 bra 	$L__BB11_130;
	cvt.u64.u32 	%rd105, %r142;
	atom.global.add.u64 	%rd106, [%rd15+15360], %rd105;
$L__BB11_130:
	add.s32 	%r466, %r466, 8;
	setp.ne.s32 	%p77, %r466, %r16;
	mov.u32 	%r468, %r16;
	@%p77 bra 	$L__BB11_114;
$L__BB11_131:
	setp.eq.s32 	%p78, %r3, 0;
	@%p78 bra 	$L__BB11_152;
	setp.lt.u32 	%p79, %r4, 3;
	@%p79 bra 	$L__BB11_142;
	shl.b32 	%r391, %r468, 10;
	add.s32 	%r145, %r6, %r391;
	ld.shared.u32 	%r146, [%r145+512];
	setp.eq.s32 	%p80, %r146, 0;
	@%p80 bra 	$L__BB11_135;
	shl.b32 	%r393, %r468, 8;
	add.s32 	%r394, %r393, %r384;
	mul.wide.u32 	%rd107, %r394, 8;
	add.s64 	%rd108, %rd2, %rd107;
	cvt.u64.u32 	%rd109, %r146;
	atom.global.add.u64 	%rd110, [%rd108+1024], %rd109;
$L__BB11_135:
	ld.shared.u32 	%r147, [%r145+1536];
	setp.eq.s32 	%p81, %r147, 0;
	@%p81 bra 	$L__BB11_137;
	shl.b32 	%r396, %r468, 8;
	add.s32 	%r397, %r396, %r384;
	add.s32 	%r398, %r397, 256;
	mul.wide.u32 	%rd111, %r398, 8;
	add.s64 	%rd112, %rd2, %rd111;
	cvt.u64.u32 	%rd113, %r147;
	atom.global.add.u64 	%rd114, [%rd112+1024], %rd113;
$L__BB11_137:
	ld.shared.u32 	%r148, [%r145+2560];
	setp.eq.s32 	%p82, %r148, 0;
	@%p82 bra 	$L__BB11_139;
	shl.b32 	%r400, %r468, 8;
	add.s32 	%r401, %r400, %r384;
	add.s32 	%r402, %r401, 512;
	mul.wide.u32 	%rd115, %r402, 8;
	add.s64 	%rd116, %rd2, %rd115;
	cvt.u64.u32 	%rd117, %r148;
	atom.global.add.u64 	%rd118, [%rd116+1024], %rd117;
$L__BB11_139:
	ld.shared.u32 	%r149, [%r145+3584];
	setp.eq.s32 	%p83, %r149, 0;
	@%p83 bra 	$L__BB11_141;
	shl.b32 	%r404, %r468, 8;
	add.s32 	%r405, %r404, %r384;
	add.s32 	%r406, %r405, 768;
	mul.wide.u32 	%rd119, %r406, 8;
	add.s64 	%rd120, %rd2, %rd119;
	cvt.u64.u32 	%rd121, %r149;
	atom.global.add.u64 	%rd122, [%rd120+1024], %rd121;
$L__BB11_141:
	add.s32 	%r468, %r468, 4;
$L__BB11_142:
	setp.eq.s32 	%p84, %r5, 0;
	@%p84 bra 	$L__BB11_152;
	setp.eq.s32 	%p85, %r119, 0;
	@%p85 bra 	$L__BB11_149;
	shl.b32 	%r407, %r468, 10;
	add.s32 	%r152, %r6, %r407;
	ld.shared.u32 	%r153, [%r152+512];
	setp.eq.s32 	%p86, %r153, 0;
	@%p86 bra 	$L__BB11_146;
	shl.b32 	%r409, %r468, 8;
	add.s32 	%r410, %r409, %r384;
	mul.wide.u32 	%rd123, %r410, 8;
	add.s64 	%rd124, %rd2, %rd123;
	cvt.u64.u32 	%rd125, %r153;
	atom.global.add.u64 	%rd126, [%rd124+1024], %rd125;
$L__BB11_146:
	ld.shared.u32 	%r154, [%r152+1536];
	setp.eq.s32 	%p87, %r154, 0;
	@%p87 bra 	$L__BB11_148;
	shl.b32 	%r412, %r468, 8;
	add.s32 	%r413, %r412, %r384;
	add.s32 	%r414, %r413, 256;
	mul.wide.u32 	%rd127, %r414, 8;
	add.s64 	%rd128, %rd2, %rd127;
	cvt.u64.u32 	%rd129, %r154;
	atom.global.add.u64 	%rd130, [%rd128+1024], %rd129;
$L__BB11_148:
	add.s32 	%r468, %r468, 2;
$L__BB11_149:
	setp.eq.s32 	%p88, %r17, 0;
	@%p88 bra 	$L__BB11_152;
	shl.b32 	%r415, %r468, 10;
	add.s32 	%r416, %r6, %r415;
	ld.shared.u32 	%r157, [%r416+512];
	setp.eq.s32 	%p89, %r157, 0;
	@%p89 bra 	$L__BB11_152;
	shl.b32 	%r418, %r468, 8;
	add.s32 	%r419, %r418, %r384;
	mul.wide.u32 	%rd131, %r419, 8;
	add.s64 	%rd132, %rd2, %rd131;
	cvt.u64.u32 	%rd133, %r157;
	atom.global.add.u64 	%rd134, [%rd132+1024], %rd133;
$L__BB11_152:
	bar.sync 	0;
	add.s64 	%rd135, %rd135, 1;
	setp.ne.s64 	%p90, %rd135, %rd6;
	@%p90 bra 	$L__BB11_2;
$L__BB11_153:
	ret;

}
	// .globl	_ZN3cub18CUB_300001_SM_10006detail10radix_sort33DeviceRadixSortExclusiveSumKernelINS1_5radix10policy_hubIjjyE10Policy1000EyEEvPT0_
.visible .entry _ZN3cub18CUB_300001_SM_10006detail10radix_sort33DeviceRadixSortExclusiveSumKernelINS1_5radix10policy_hubIjjyE10Policy1000EyEEvPT0_(
	.param .u64 .ptr .align 1 _ZN3cub18CUB_300001_SM_10006detail10radix_sort33DeviceRadixSortExclusiveSumKernelINS1_5radix10policy_hubIjjyE10Policy1000EyEEvPT0__param_0
)
{
	.reg .pred 	%p<4>;
	.reg .b32 	%r<28>;
	.reg .b64 	%rd<54>;
	// demoted variable
	.shared .align 16 .b8 _ZZN3cub18CUB_300001_SM_10006detail10radix_sort33DeviceRadixSortExclusiveSumKernelINS1_5radix10policy_hubIjjyE10Policy1000EyEEvPT0_E12temp_storage[2336];
	ld.param.u64 	%rd5, [_ZN3cub18CUB_300001_SM_10006detail10radix_sort33DeviceRadixSortExclusiveSumKernelINS1_5radix10policy_hubIjjyE10Policy1000EyEEvPT0__param_0];
	cvta.to.global.u64 	%rd6, %rd5;
	mov.u32 	%r3, %ctaid.x;
	shl.b32 	%r4, %r3, 8;
	mov.u32 	%r1, %tid.x;
	setp.gt.u32 	%p1, %r1, 255;
	add.s32 	%r5, %r4, %r1;
	mul.wide.s32 	%rd7, %r5, 8;
	add.s64 	%rd1, %rd6, %rd7;
	@%p1 bra 	$L__BB12_2;
	ld.global.u64 	%rd53, [%rd1];
$L__BB12_2:
	shr.u32 	%r6, %r1, 3;
	add.s32 	%r7, %r6, %r1;
	shl.b32 	%r8, %r7, 3;
	mov.u32 	%r9, _ZZN3cub18CUB_300001_SM_10006detail10radix_sort33DeviceRadixSortExclusiveSumKernelINS1_5radix10policy_hubIjjyE10Policy1000EyEEvPT0_E12temp_storage;
	add.s32 	%r10, %r9, %r8;
	add.s32 	%r2, %r10, 16;
	st.shared.u64 	[%r10+16], %rd53;
	bar.sync 	0;
	setp.gt.u32 	%p2, %r1, 31;
	@%p2 bra 	$L__BB12_4;
	mad.lo.s32 	%r27, %r1, 72, %r9;
	ld.shared.u64 	%rd23, [%r27+16];
	ld.shared.u64 	%rd24, [%r27+24];
	ld.shared.u64 	%rd25, [%r27+32];
	ld.shared.u64 	%rd26, [%r27+40];
	ld.shared.u64 	%rd27, [%r27+48];
	ld.shared.u64 	%rd28, [%r27+56];
	ld.shared.u64 	%rd29, [%r27+64];
	ld.shared.u64 	%rd30, [%r27+72];
	add.s64 	%rd31, %rd24, %rd23;
	add.s64 	%rd32, %rd31, %rd25;
	add.s64 	%rd33, %rd32, %rd26;
	add.s64 	%rd34, %rd33, %rd27;
	add.s64 	%rd35, %rd34, %rd28;
	add.s64 	%rd36, %rd35, %rd29;
	add.s64 	%rd10, %rd36, %rd30;
	mov.b32 	%r11, 1;
	mov.b32 	%r24, 0;
	mov.b32 	%r25, -1;
	// begin inline asm
	{  .reg .u64 r0;  .reg .u32 lo;  .reg .u32 hi;  .reg .pred p;  mov.b64 {lo, hi}, %rd10;  shfl.sync.up.b32 lo|p, lo, %r11, %r24, %r25;  shfl.sync.up.b32 hi|p, hi, %r11, %r24, %r25;  mov.b64 r0, {lo, hi};  @p add.u64 r0, r0, %rd10;  mov.u64 %rd8, r0;}
	// end inline asm
	mov.b32 	%r14, 2;
	// begin inline asm
	{  .reg .u64 r0;  .reg .u32 lo;  .reg .u32 hi;  .reg .pred p;  mov.b64 {lo, hi}, %rd8;  shfl.sync.up.b32 lo|p, lo, %r14, %r24, %r25;  shfl.sync.up.b32 hi|p, hi, %r14, %r24, %r25;  mov.b64 r0, {lo, hi};  @p add.u64 r0, r0, %rd8;  mov.u64 %rd11, r0;}
	// end inline asm
	mov.b32 	%r17, 4;
	// begin inline asm
	{  .reg .u64 r0;  .reg .u32 lo;  .reg .u32 hi;  .reg .pred p;  mov.b64 {lo, hi}, %rd11;  shfl.sync.up.b32 lo|p, lo, %r17, %r24, %r25;  shfl.sync.up.b32 hi|p, hi, %r17, %r24, %r25;  mov.b64 r0, {lo, hi};  @p add.u64 r0, r0, %rd11;  mov.u64 %rd14, r0;}
	// end inline asm
	mov.b32 	%r20, 8;
	// begin inline asm
	{  .reg .u64 r0;  .reg .u32 lo;  .reg .u32 hi;  .reg .pred p;  mov.b64 {lo, hi}, %rd14;  shfl.sync.up.b32 lo|p, lo, %r20, %r24, %r25;  shfl.sync.up.b32 hi|p, hi, %r20, %r24, %r25;  mov.b64 r0, {lo, hi};  @p add.u64 r0, r0, %rd14;  mov.u64 %rd17, r0;}
	// end inline asm
	mov.b32 	%r23, 16;
	// begin inline asm
	{  .reg .u64 r0;  .reg .u32 lo;  .reg .u32 hi;  .reg .pred p;  mov.b64 {lo, hi}, %rd17;  shfl.sync.up.b32 lo|p, lo, %r23, %r24, %r25;  shfl.sync.up.b32 hi|p, hi, %r23, %r24, %r25;  mov.b64 r0, {lo, hi};  @p add.u64 r0, r0, %rd17;  mov.u64 %rd20, r0;}
	// end inline asm
	sub.s64 	%rd37, %rd20, %rd10;
	ld.shared.u64 	%rd38, [%r27+16];
	ld.shared.u64 	%rd39, [%r27+24];
	ld.shared.u64 	%rd40, [%r27+32];
	ld.shared.u64 	%rd41, [%r27+40];
	ld.shared.u64 	%rd42, [%r27+48];
	ld.shared.u64 	%rd43, [%r27+56];
	ld.shared.u64 	%rd44, [%r27+64];
	add.s64 	%rd45, %rd38, %rd37;
	add.s64 	%rd46, %rd39, %rd45;
	add.s64 	%rd47, %rd40, %rd46;
	add.s64 	%rd48, %rd41, %rd47;
	add.s64 	%rd49, %rd42, %rd48;
	add.s64 	%rd50, %rd43, %rd49;
	add.s64 	%rd51, %rd44, %rd50;
	st.shared.u64 	[%r27+16], %rd37;
	st.shared.u64 	[%r27+24], %rd45;
	st.shared.u64 	[%r27+32], %rd46;
	st.shared.u64 	[%r27+40], %rd47;
	st.shared.u64 	[%r27+48], %rd48;
	st.shared.u64 	[%r27+56], %rd49;
	st.shared.u64 	[%r27+64], %rd50;
	st.shared.u64 	[%r27+72], %rd51;
$L__BB12_4:
	setp.gt.u32 	%p3, %r1, 255;
	bar.sync 	0;
	@%p3 bra 	$L__BB12_6;
	ld.shared.u64 	%rd52, [%r2];
	st.global.u64 	[%rd1], %rd52;
$L__BB12_6:
	ret;

}
	// .globl	_ZN3cub18CUB_300001_SM_10006detail10radix_sort29DeviceRadixSortOnesweepKernelINS1_5radix10policy_hubIjjyE10Policy1000ELNS0_9SortOrderE0EjjyiiNS1_21identity_decomposer_tEEEvPT5_SB_PT3_PKSC_PT1_PKSG_PT2_PKSK_T4_iiT6_
.visible .entry _ZN3cub18CUB_300001_SM_10006detail10radix_sort29DeviceRadixSortOnesweepKernelINS1_5radix10policy_hubIjjyE10Policy1000ELNS0_9SortOrderE0EjjyiiNS1_21identity_decomposer_tEEEvPT5_SB_PT3_PKSC_PT1_PKSG_PT2_PKSK_T4_iiT6_(
	.param .u64 .ptr .align 1 _ZN3cub18CUB_300001_SM_10006detail10radix_sort29DeviceRadixSortOnesweepKernelINS1_5radix10policy_hubIjjyE10Policy1000ELNS0_9SortOrderE0EjjyiiNS1_21identity_decomposer_tEEEvPT5_SB_PT3_PKSC_PT1_PKSG_PT2_PKSK_T4_iiT6__param_0,
	.param .u64 .ptr .align 1 _ZN3cub18CUB_300001_SM_10006detail10radix_sort29DeviceRadixSortOnesweepKernelINS1_5radix10policy_hubIjjyE10Policy1000ELNS0_9SortOrderE0EjjyiiNS1_21identity_decomposer_tEEEvPT5_SB_PT3_PKSC_PT1_PKSG_PT2_PKSK_T4_iiT6__param_1,
	.param .u64 .ptr .align 1 _ZN3cub18CUB_300001_SM_10006detail10radix_sort29DeviceRadixSortOnesweepKernelINS1_5radix10policy_hubIjjyE10Policy1000ELNS0_9SortOrderE0EjjyiiNS1_21identity_decomposer_tEEEvPT5_SB_PT3_PKSC_PT1_PKSG_PT2_PKSK_T4_iiT6__param_2,
	.param .u64 .ptr .align 1 _ZN3cub18CUB_300001_SM_10006detail10radix_sort29DeviceRadixSortOnesweepKernelINS1_5radix10policy_hubIjjyE10Policy1000ELNS0_9SortOrderE0EjjyiiNS1_21identity_decomposer_tEEEvPT5_SB_PT3_PKSC_PT1_PKSG_PT2_PKSK_T4_iiT6__param_3,
	.param .u64 .ptr .align 1 _ZN3cub18CUB_300001_SM_10006detail10radix_sort29DeviceRadixSortOnesweepKernelINS1_5radix10policy_hubIjjyE10Policy1000ELNS0_9SortOrderE0EjjyiiNS1_21identity_decomposer_tEEEvPT5_SB_PT3_PKSC_PT1_PKSG_PT2_PKSK_T4_iiT6__param_4,
	.param .u64 .ptr .align 1 _ZN3cub18CUB_300001_SM_10006detail10radix_sort29DeviceRadixSortOnesweepKernelINS1_5radix10policy_hubIjjyE10Policy1000ELNS0_9SortOrderE0EjjyiiNS1_21identity_decomposer_tEEEvPT5_SB_PT3_PKSC_PT1_PKSG_PT2_PKSK_T4_iiT6__param_5,
	.param .u64 .ptr .align 1 _ZN3cub18CUB_300001_SM_10006detail10radix_sort29DeviceRadixSortOnesweepKernelINS1_5radix10policy_hubIjjyE10Policy1000ELNS0_9SortOrderE0EjjyiiNS1_21identity_decomposer_tEEEvPT5_SB_PT3_PKSC_PT1_PKSG_PT2_PKSK_T4_iiT6__param_6,
	.param .u64 .ptr .align 1 _ZN3cub18CUB_300001_SM_10006detail10radix_sort29DeviceRadixSortOnesweepKernelINS1_5radix10policy_hubIjjyE10Policy1000ELNS0_9SortOrderE0EjjyiiNS1_21identity_decomposer_tEEEvPT5_SB_PT3_PKSC_PT1_PKSG_PT2_PKSK_T4_iiT6__param_7,
	.param .u32 _ZN3cub18CUB_300001_SM_10006detail10radix_sort29DeviceRadixSortOnesweepKernelINS1_5radix10policy_hubIjjyE10Policy1000ELNS0_9SortOrderE0EjjyiiNS1_21identity_decomposer_tEEEvPT5_SB_PT3_PKSC_PT1_PKSG_PT2_PKSK_T4_iiT6__param_8,
	.param .u32 _ZN3cub18CUB_300001_SM_10006detail10radix_sort29DeviceRadixSortOnesweepKernelINS1_5radix10policy_hubIjjyE10Policy1000ELNS0_9SortOrderE0EjjyiiNS1_21identity_decomposer_tEEEvPT5_SB_PT3_PKSC_PT1_PKSG_PT2_PKSK_T4_iiT6__param_9,
	.param .u32 _ZN3cub18CUB_300001_SM_10006detail10radix_sort29DeviceRadixSortOnesweepKernelINS1_5radix10policy_hubIjjyE10Policy1000ELNS0_9SortOrderE0EjjyiiNS1_21identity_decomposer_tEEEvPT5_SB_PT3_PKSC_PT1_PKSG_PT2_PKSK_T4_iiT6__param_10,
	.param .align 1 .b8 _ZN3cub18CUB_300001_SM_10006detail10radix_sort29DeviceRadixSortOnesweepKernelINS1_5radix10policy_hubIjjyE10Policy1000ELNS0_9SortOrderE0EjjyiiNS1_21identity_decomposer_tEEEvPT5_SB_PT3_PKSC_PT1_PKSG_PT2_PKSK_T4_iiT6__param_11[1]
)
.maxntid 384
{
	.reg .pred 	%p<205>;
	.reg .b32 	%r<2012>;
	.reg .b64 	%rd<372>;
	// demoted variable
	.shared .align 16 .b8 _ZZN3cub18CUB_300001_SM_10006detail10radix_sort29DeviceRadixSortOnesweepKernelINS1_5radix10policy_hubIjjyE10Policy1000ELNS0_9SortOrderE0EjjyiiNS1_21identity_decomposer_tEEEvPT5_SB_PT3_PKSC_PT1_PKSG_PT2_PKSK_T4_iiT6_E1s[28160];
	ld.param.u64 	%rd42, [_ZN3cub18CUB_300001_SM_10006detail10radix_sort29DeviceRadixSortOnesweepKernelINS1_5radix10policy_hubIjjyE10Policy1000ELNS0_9SortOrderE0EjjyiiNS1_21identity_decomposer_tEEEvPT5_SB_PT3_PKSC_PT1_PKSG_PT2_PKSK_T4_iiT6__param_1];
	ld.param.u64 	%rd46, [_ZN3cub18CUB_300001_SM_10006detail10radix_sort29DeviceRadixSortOnesweepKernelINS1_5radix10policy_hubIjjyE10Policy1000ELNS0_9SortOrderE0EjjyiiNS1_21identity_decomposer_tEEEvPT5_SB_PT3_PKSC_PT1_PKSG_PT2_PKSK_T4_iiT6__param_4];
	ld.param.u64 	%rd47, [_ZN3cub18CUB_300001_SM_10006detail10radix_sort29DeviceRadixSortOnesweepKernelINS1_5radix10policy_hubIjjyE10Policy1000ELNS0_9SortOrderE0EjjyiiNS1_21identity_decomposer_tEEEvPT5_SB_PT3_PKSC_PT1_PKSG_PT2_PKSK_T4_iiT6__param_5];
	ld.param.u64 	%rd48, [_ZN3cub18CUB_300001_SM_10006detail10radix_sort29DeviceRadixSortOnesweepKernelINS1_5radix10policy_hubIjjyE10Policy1000ELNS0_9SortOrderE0EjjyiiNS1_21identity_decomposer_tEEEvPT5_SB_PT3_PKSC_PT1_PKSG_PT2_PKSK_T4_iiT6__param_6];
	ld.param.u32 	%r399, [_ZN3cub18CUB_300001_SM_10006detail10radix_sort29DeviceRadixSortOnesweepKernelINS1_5radix10policy_hubIjjyE10Policy1000ELNS0_9SortOrderE0EjjyiiNS1_21identity_decomposer_tEEEvPT5_SB_PT3_PKSC_PT1_PKSG_PT2_PKSK_T4_iiT6__param_8];
	ld.param.u32 	%r400, [_ZN3cub18CUB_300001_SM_10006detail10radix_sort29DeviceRadixSortOnesweepKernelINS1_5radix10policy_hubIjjyE10Policy1000ELNS0_9SortOrderE0EjjyiiNS1_21identity_decomposer_tEEEvPT5_SB_PT3_PKSC_PT1_PKSG_PT2_PKSK_T4_iiT6__param_9];
	ld.param.u32 	%r401, [_ZN3cub18CUB_300001_SM_10006detail10radix_sort29DeviceRadixSortOnesweepKernelINS1_5radix10policy_hubIjjyE10Policy1000ELNS0_9SortOrderE0EjjyiiNS1_21identity_decomposer_tEEEvPT5_SB_PT3_PKSC_PT1_PKSG_PT2_PKSK_T4_iiT6__param_10];
	cvta.to.global.u64 	%rd1, %rd48;
	cvta.to.global.u64 	%rd2, %rd46;
	cvta.to.global.u64 	%rd3, %rd47;
	mov.u32 	%r1, %tid.x;
	shr.u32 	%r2, %r1, 5;
	// begin inline asm
	mov.u32 %r402, %laneid;
	// end inline asm
	setp.ne.s32 	%p1, %r1, 0;
	@%p1 bra 	$L__BB13_2;
	cvta.to.global.u64 	%rd49, %rd42;
	atom.global.add.u32 	%r403, [%rd49], 1;
	st.shared.u32 	[_ZZN3cub18CUB_300001_SM_10006detail10radix_sort29DeviceRadixSortOnesweepKernelINS1_5radix10policy_hubIjjyE10Policy1000ELNS0_9SortOrderE0EjjyiiNS1_21identity_decomposer_tEEEvPT5_SB_PT3_PKSC_PT1_PKSG_PT2_PKSK_T4_iiT6_E1s+26112], %r403;
$L__BB13_2:
	bar.sync 	0;
	ld.shared.u32 	%r4, [_ZZN3cub18CUB_300001_SM_10006detail10radix_sort29DeviceRadixSortOnesweepKernelINS1_5radix10policy_hubIjjyE10Policy1000ELNS0_9SortOrderE0EjjyiiNS1_21identity_decomposer_tEEEvPT5_SB_PT3_PKSC_PT1_PKSG_PT2_PKSK_T4_iiT6_E1s+26112];
	mul.lo.s32 	%r404, %r4, 6528;
	add.s32 	%r5, %r404, 6528;
	setp.gt.s32 	%p2, %r5, %r399;
	cvt.s64.s32 	%rd4, %r404;
	@%p2 bra 	$L__BB13_4;
	and.b32  	%r405, %r1, 31;
	and.b32  	%r406, %r1, 992;
	mul.lo.s32 	%r407, %r406, 17;
	or.b32  	%r408, %r407, %r405;
	cvt.u64.u32 	%rd50, %r408;
	add.s64 	%rd51, %rd50, %rd4;
	shl.b64 	%rd52, %rd51, 2;
	add.s64 	%rd53, %rd3, %rd52;
	ld.global.u32 	%r1911, [%rd53];
	ld.global.u32 	%r1910, [%rd53+128];
	ld.global.u32 	%r1909, [%rd53+256];
	ld.global.u32 	%r1908, [%rd53+384];
	ld.global.u32 	%r1907, [%rd53+512];
	ld.global.u32 	%r1906, [%rd53+640];
	ld.global.u32 	%r1905, [%rd53+768];
	ld.global.u32 	%r1904, [%rd53+896];
	ld.global.u32 	%r1903, [%rd53+1024];
	ld.global.u32 	%r1902, [%rd53+1152];
	ld.global.u32 	%r1901, [%rd53+1280];
	ld.global.u32 	%r1900, [%rd53+1408];
	ld.global.u32 	%r1899, [%rd53+1536];
	ld.global.u32 	%r1898, [%rd53+1664];
	ld.global.u32 	%r1897, [%rd53+1792];
	ld.global.u32 	%r1896, [%rd53+1920];
	ld.global.u32 	%r1895, [%rd53+2048];
	bra.uni 	$L__BB13_38;
$L__BB13_4:
	cvt.u32.u64 	%r410, %rd4;
	sub.s32 	%r23, %r399, %r410;
	and.b32  	%r411, %r1, 31;
	and.b32  	%r412, %r1, 992;
	mul.lo.s32 	%r413, %r412, 17;
	or.b32  	%r24, %r413, %r411;
	setp.ge.s32 	%p3, %r24, %r23;
	cvt.u64.u32 	%rd54, %r24;
	add.s64 	%rd55, %rd54, %rd4;
	shl.b64 	%rd56, %rd55, 2;
	add.s64 	%rd5, %rd3, %rd56;
	mov.b32 	%r1911, -1;
	@%p3 bra 	$L__BB13_6;
	ld.global.u32 	%r1911, [%rd5];
$L__BB13_6:
	add.s32 	%r415, %r24, 32;
	setp.ge.s32 	%p4, %r415, %r23;
	mov.b32 	%r1910, -1;
	@%p4 bra 	$L__BB13_8;
	ld.global.u32 	%r1910, [%rd5+128];
$L__BB13_8:
	add.s32 	%r417, %r24, 64;
	setp.ge.s32 	%p5, %r417, %r23;
	mov.b32 	%r1909, -1;
	@%p5 bra 	$L__BB13_10;
	ld.global.u32 	%r1909, [%rd5+256];
$L__BB13_10:
	add.s32 	%r419, %r24, 96;
	setp.ge.s32 	%p6, %r419, %r23;
	mov.b32 	%r1908, -1;
	@%p6 bra 	$L__BB13_12;
	ld.global.u32 	%r1908, [%rd5+384];
$L__BB13_12:
	add.s32 	%r421, %r24, 128;
	setp.ge.s32 	%p7, %r421, %r23;
	mov.b32 	%r1907, -1;
	@%p7 bra 	$L__BB13_14;
	ld.global.u32 	%r1907, [%rd5+512];
$L__BB13_14:
	add.s32 	%r423, %r24, 160;
	setp.ge.s32 	%p8, %r423, %r23;
	mov.b32 	%r1906, -1;
	@%p8 bra 	$L__BB13_16;
	ld.global.u32 	%r1906, [%rd5+640];
$L__BB13_16:
	add.s32 	%r425, %r24, 192;
	setp.ge.s32 	%p9, %r425, %r23;
	mov.b32 	%r1905, -1;
	@%p9 bra 	$L__BB13_18;
	ld.global.u32 	%r1905, [%rd5+768];
$L__BB13_18:
	add.s32 	%r427, %r24, 224;
	setp.ge.s32 	%p10, %r427, %r23;
	mov.b32 	%r1904, -1;
	@%p10 bra 	$L__BB13_20;
	ld.global.u32 	%r1904, [%rd5+896];
$L__BB13_20:
	add.s32 	%r429, %r24, 256;
	setp.ge.s32 	%p11, %r429, %r23;
	mov.b32 	%r1903, -1;
	@%p11 bra 	$L__BB13_22;
	ld.global.u32 	%r1903, [%rd5+1024];
$L__BB13_22:
	add.s32 	%r431, %r24, 288;
	setp.ge.s32 	%p12, %r431, %r23;
	mov.b32 	%r1902, -1;
	@%p12 bra 	$L__BB13_24;
	ld.global.u32 	%r1902, [%rd5+1152];
$L__BB13_24:
	add.s32 	%r433, %r24, 320;
	setp.ge.s32 	%p13, %r433, %r23;
	mov.b32 	%r1901, -1;
	@%p13 bra 	$L__BB13_26;
	ld.global.u32 	%r1901, [%rd5+1280];
$L__BB13_26:
	add.s32 	%r435, %r24, 352;
	setp.ge.s32 	%p14, %r435, %r23;
	mov.b32 	%r1900, -1;
	@%p14 bra 	$L__BB13_28;
	ld.global.u32 	%r1900, [%rd5+1408];
$L__BB13_28:
	add.s32 	%r437, %r24, 384;
	setp.ge.s32 	%p15, %r437, %r23;
	mov.b32 	%r1899, -1;
	@%p15 bra 	$L__BB13_30;
	ld.global.u32 	%r1899, [%rd5+1536];
$L__BB13_30:
	add.s32 	%r439, %r24, 416;
	setp.ge.s32 	%p16, %r439, %r23;
	mov.b32 	%r1898, -1;
	@%p16 bra 	$L__BB13_32;
	ld.global.u32 	%r1898, [%rd5+1664];
$L__BB13_32:
	add.s32 	%r441, %r24, 448;
	setp.ge.s32 	%p17, %r441, %r23;
	mov.b32 	%r1897, -1;
	@%p17 bra 	$L__BB13_34;
	ld.global.u32 	%r1897, [%rd5+1792];
$L__BB13_34:
	add.s32 	%r443, %r24, 480;
	setp.ge.s32 	%p18, %r443, %r23;
	mov.b32 	%r1896, -1;
	@%p18 bra 	$L__BB13_36;
	ld.global.u32 	%r1896, [%rd5+1920];
$L__BB13_36:
	add.s32 	%r445, %r24, 512;
	setp.ge.s32 	%p19, %r445, %r23;
	mov.b32 	%r1895, -1;
	@%p19 bra 	$L__BB13_38;
	ld.global.u32 	%r1895, [%rd5+2048];
$L__BB13_38:
	mov.b32 	%r446, -1;
	shl.b32 	%r447, %r446, %r401;
	not.b32 	%r75, %r447;
	shl.b32 	%r448, %r2, 10;
	mov.u32 	%r449, _ZZN3cub18CUB_300001_SM_10006detail10radix_sort29DeviceRadixSortOnesweepKernelINS1_5radix10policy_hubIjjyE10Policy1000ELNS0_9SortOrderE0EjjyiiNS1_21identity_decomposer_tEEEvPT5_SB_PT3_PKSC_PT1_PKSG_PT2_PKSK_T4_iiT6_E1s;
	add.s32 	%r76, %r449, %r448;
	setp.gt.s32 	%p20, %r402, 255;
	@%p20 bra 	$L__BB13_51;
	max.s32 	%r450, %r402, 224;
	sub.s32 	%r451, %r450, %r402;
	add.s32 	%r452, %r451, 31;
	shr.u32 	%r453, %r452, 5;
	add.s32 	%r77, %r453, 1;
	and.b32  	%r78, %r77, 15;
	setp.lt.u32 	%p21, %r452, 480;
	mov.u32 	%r1915, %r402;
	@%p21 bra 	$L__BB13_42;
	and.b32  	%r454, %r77, 268435440;
	neg.s32 	%r1913, %r454;
	shl.b32 	%r456, %r402, 2;
	add.s32 	%r457, %r448, %r456;
	add.s32 	%r459, %r457, %r449;
	add.s32 	%r1912, %r459, 1024;
	mov.u32 	%r1915, %r402;
$L__BB13_41:
	.pragma "nounroll";
	mov.b32 	%r460, 0;
	st.shared.u32 	[%r1912+-1024], %r460;
	st.shared.u32 	[%r1912+-896], %r460;
	st.shared.u32 	[%r1912+-768], %r460;
	st.shared.u32 	[%r1912+-640], %r460;
	st.shared.u32 	[%r1912+-512], %r460;
	st.shared.u32 	[%r1912+-384], %r460;
	st.shared.u32 	[%r1912+-256], %r460;
	st.shared.u32 	[%r1912+-128], %r460;
	st.shared.u32 	[%r1912], %r460;
	st.shared.u32 	[%r1912+128], %r460;
	st.shared.u32 	[%r1912+256], %r460;
	st.shared.u32 	[%r1912+384], %r460;
	st.shared.u32 	[%r1912+512], %r460;
	st.shared.u32 	[%r1912+640], %r460;
	st.shared.u32 	[%r1912+768], %r460;
	st.shared.u32 	[%r1912+896], %r460;
	add.s32 	%r1915, %r1915, 512;
	add.s32 	%r1913, %r1913, 16;
	add.s32 	%r1912, %r1912, 2048;
	setp.ne.s32 	%p22, %r1913, 0;
	@%p22 bra 	$L__BB13_41;
$L__BB13_42:
	setp.eq.s32 	%p23, %r78, 0;
	@%p23 bra 	$L__BB13_51;
	and.b32  	%r88, %r77, 7;
	setp.lt.u32 	%p24, %r78, 8;
	@%p24 bra 	$L__BB13_45;
	shl.b32 	%r461, %r1915, 2;
	add.s32 	%r462, %r76, %r461;
	mov.b32 	%r463, 0;
	st.shared.u32 	[%r462], %r463;
	st.shared.u32 	[%r462+128], %r463;
	st.shared.u32 	[%r462+256], %r463;
	st.shared.u32 	[%r462+384], %r463;
	st.shared.u32 	[%r462+512], %r463;
	st.shared.u32 	[%r462+640], %r463;
	st.shared.u32 	[%r462+768], %r463;
	st.shared.u32 	[%r462+896], %r463;
	add.s32 	%r1915, %r1915, 256;
$L__BB13_45:
	setp.eq.s32 	%p25, %r88, 0;
	@%p25 bra 	$L__BB13_51;
	and.b32  	%r91, %r77, 3;
	setp.lt.u32 	%p26, %r88, 4;
	@%p26 bra 	$L__BB13_48;
	shl.b32 	%r464, %r1915, 2;
	add.s32 	%r465, %r76, %r464;
	mov.b32 	%r466, 0;
	st.shared.u32 	[%r465], %r466;
	st.shared.u32 	[%r465+128], %r466;
	st.shared.u32 	[%r465+256], %r466;
	st.shared.u32 	[%r465+384], %r466;
	add.s32 	%r1915, %r1915, 128;
$L__BB13_48:
	setp.eq.s32 	%p27, %r91, 0;
	@%p27 bra 	$L__BB13_51;
	shl.b32 	%r468, %r1915, 2;
	add.s32 	%r469, %r448, %r468;
	add.s32 	%r1919, %r449, %r469;
	neg.s32 	%r1918, %r91;
$L__BB13_50:
	.pragma "nounroll";
	mov.b32 	%r471, 0;
	st.shared.u32 	[%r1919], %r471;
	add.s32 	%r1919, %r1919, 128;
	add.s32 	%r1918, %r1918, 1;
	setp.ne.s32 	%p28, %r1918, 0;
	@%p28 bra 	$L__BB13_50;
$L__BB13_51:
	bar.warp.sync 	-1;
	shr.u32 	%r473, %r1911, %r400;
	and.b32  	%r100, %r473, %r75;
	shl.b32 	%r474, %r1, 5;
	and.b32  	%r475, %r474, 31744;
	mov.u32 	%r476, _ZZN3cub18CUB_300001_SM_10006detail10radix_sort29DeviceRadixSortOnesweepKernelINS1_5radix10policy_hubIjjyE10Policy1000ELNS0_9SortOrderE0EjjyiiNS1_21identity_decomposer_tEEEvPT5_SB_PT3_PKSC_PT1_PKSG_PT2_PKSK_T4_iiT6_E1s;
	add.s32 	%r477, %r476, %r475;
	shl.b32 	%r478, %r100, 2;
	add.s32 	%r101, %r477, %r478;
	atom.shared.add.u32 	%r479, [%r101], 1;
	shr.u32 	%r480, %r1910, %r400;
	and.b32  	%r481, %r480, %r75;
	shl.b32 	%r482, %r481, 2;
	add.s32 	%r102, %r477, %r482;
	atom.shared.add.u32 	%r483, [%r102], 1;
	shr.u32 	%r484, %r1909, %r400;
	and.b32  	%r485, %r484, %r75;
	shl.b32 	%r486, %r485, 2;
	add.s32 	%r103, %r477, %r486;
	atom.shared.add.u32 	%r487, [%r103], 1;
	shr.u32 	%r488, %r1908, %r400;
	and.b32  	%r489, %r488, %r75;
	shl.b32 	%r490, %r489, 2;
	add.s32 	%r104, %r477, %r490;
	atom.shared.add.u32 	%r491, [%r104], 1;
	shr.u32 	%r492, %r1907, %r400;
	and.b32  	%r493, %r492, %r75;
	shl.b32 	%r494, %r493, 2;
	add.s32 	%r105, %r477, %r494;
	atom.shared.add.u32 	%r495, [%r105], 1;
	shr.u32 	%r496, %r1906, %r400;
	and.b32  	%r497, %r496, %r75;
	shl.b32 	%r498, %r497, 2;
	add.s32 	%r106, %r477, %r498;
	atom.shared.add.u32 	%r499, [%r106], 1;
	shr.u32 	%r500, %r1905, %r400;
	and.b32  	%r501, %r500, %r75;
	shl.b32 	%r502, %r501, 2;
	add.s32 	%r107, %r477, %r502;
	atom.shared.add.u32 	%r503, [%r107], 1;
	shr.u32 	%r504, %r1904, %r400;
	and.b32  	%r505, %r504, %r75;
	shl.b32 	%r506, %r505, 2;
	add.s32 	%r108, %r477, %r506;
	atom.shared.add.u32 	%r507, [%r108], 1;
	shr.u32 	%r508, %r1903, %r400;
	and.b32  	%r509, %r508, %r75;
	shl.b32 	%r510, %r509, 2;
	add.s32 	%r109, %r477, %r510;
	atom.shared.add.u32 	%r511, [%r109], 1;
	shr.u32 	%r512, %r1902, %r400;
	and.b32  	%r513, %r512, %r75;
	shl.b32 	%r514, %r513, 2;
	add.s32 	%r110, %r477, %r514;
	atom.shared.add.u32 	%r515, [%r110], 1;
	shr.u32 	%r516, %r1901, %r400;
	and.b32  	%r517, %r516, %r75;
	shl.b32 	%r518, %r517, 2;
	add.s32 	%r111, %r477, %r518;
	atom.shared.add.u32 	%r519, [%r111], 1;
	shr.u32 	%r520, %r1900, %r400;
	and.b32  	%r521, %r520, %r75;
	shl.b32 	%r522, %r521, 2;
	add.s32 	%r112, %r477, %r522;
	atom.shared.add.u32 	%r523, [%r112], 1;
	shr.u32 	%r524, %r1899, %r400;
	and.b32  	%r525, %r524, %r75;
	shl.b32 	%r526, %r525, 2;
	add.s32 	%r527, %r477, %r526;
	atom.shared.add.u32 	%r528, [%r527], 1;
	shr.u32 	%r529, %r1898, %r400;
	and.b32  	%r530, %r529, %r75;
	shl.b32 	%r531, %r530, 2;
	add.s32 	%r113, %r477, %r531;
	atom.shared.add.u32 	%r532, [%r113], 1;
	shr.u32 	%r533, %r1897, %r400;
	and.b32  	%r534, %r533, %r75;
	shl.b32 	%r535, %r534, 2;
	add.s32 	%r114, %r477, %r535;
	atom.shared.add.u32 	%r536, [%r114], 1;
	shr.u32 	%r537, %r1896, %r400;
	and.b32  	%r538, %r537, %r75;
	shl.b32 	%r539, %r538, 2;
	add.s32 	%r115, %r477, %r539;
	atom.shared.add.u32 	%r540, [%r115], 1;
	shr.u32 	%r541, %r1895, %r400;
	and.b32  	%r542, %r541, %r75;
	shl.b32 	%r543, %r542, 2;
	add.s32 	%r116, %r477, %r543;
	atom.shared.add.u32 	%r544, [%r116], 1;
	bar.sync 	0;
	setp.gt.u32 	%p29, %r1, 255;
	shl.b32 	%r545, %r1, 2;
	add.s32 	%r117, %r476, %r545;
	mov.b32 	%r1920, 0;
	@%p29 bra 	$L__BB13_53;
	ld.shared.u32 	%r546, [%r117];
	mov.b32 	%r547, 0;
	st.shared.u32 	[%r117], %r547;
	ld.shared.u32 	%r548, [%r117+1024];
	st.shared.u32 	[%r117+1024], %r546;
	add.s32 	%r549, %r548, %r546;
	ld.shared.u32 	%r550, [%r117+2048];
	st.shared.u32 	[%r117+2048], %r549;
	add.s32 	%r551, %r550, %r549;
	ld.shared.u32 	%r552, [%r117+3072];
	st.shared.u32 	[%r117+3072], %r551;
	add.s32 	%r553, %r552, %r551;
	ld.shared.u32 	%r554, [%r117+4096];
	st.shared.u32 	[%r117+4096], %r553;
	add.s32 	%r555, %r554, %r553;
	ld.shared.u32 	%r556, [%r117+5120];
	st.shared.u32 	[%r117+5120], %r555;
	add.s32 	%r557, %r556, %r555;
	ld.shared.u32 	%r558, [%r117+6144];
	st.shared.u32 	[%r117+6144], %r557;
	add.s32 	%r559, %r558, %r557;
	ld.shared.u32 	%r560, [%r117+7168];
	st.shared.u32 	[%r117+7168], %r559;
	add.s32 	%r561, %r560, %r559;
	ld.shared.u32 	%r562, [%r117+8192];
	st.shared.u32 	[%r117+8192], %r561;
	add.s32 	%r563, %r562, %r561;
	ld.shared.u32 	%r564, [%r117+9216];
	st.shared.u32 	[%r117+9216], %r563;
	add.s32 	%r565, %r564, %r563;
	ld.shared.u32 	%r566, [%r117+10240];
	st.shared.u32 	[%r117+10240], %r565;
	add.s32 	%r567, %r566, %r565;
	ld.shared.u32 	%r568, [%r117+11264];
	st.shared.u32 	[%r117+11264], %r567;
	add.s32 	%r1920, %r568, %r567;
$L__BB13_53:
	ld.param.u64 	%rd360, [_ZN3cub18CUB_300001_SM_10006detail10radix_sort29DeviceRadixSortOnesweepKernelINS1_5radix10policy_hubIjjyE10Policy1000ELNS0_9SortOrderE0EjjyiiNS1_21identity_decomposer_tEEEvPT5_SB_PT3_PKSC_PT1_PKSG_PT2_PKSK_T4_iiT6__param_0];
	shl.b32 	%r569, %r4, 8;
	add.s32 	%r570, %r569, %r1;
	cvta.to.global.u64 	%rd6, %rd360;
	mul.wide.s32 	%rd57, %r570, 4;
	add.s64 	%rd7, %rd6, %rd57;
	@%p29 bra 	$L__BB13_55;
	or.b32  	%r571, %r1920, 1073741824;
	st.volatile.global.u32 	[%rd7], %r571;
$L__BB13_55:
	ld.param.u64 	%rd369, [_ZN3cub18CUB_300001_SM_10006detail10radix_sort29DeviceRadixSortOnesweepKernelINS1_5radix10policy_hubIjjyE10Policy1000ELNS0_9SortOrderE0EjjyiiNS1_21identity_decomposer_tEEEvPT5_SB_PT3_PKSC_PT1_PKSG_PT2_PKSK_T4_iiT6__param_7];
	ld.param.u64 	%rd367, [_ZN3cub18CUB_300001_SM_10006detail10radix_sort29DeviceRadixSortOnesweepKernelINS1_5radix10policy_hubIjjyE10Policy1000ELNS0_9SortOrderE0EjjyiiNS1_21identity_decomposer_tEEEvPT5_SB_PT3_PKSC_PT1_PKSG_PT2_PKSK_T4_iiT6__param_3];
	ld.param.u64 	%rd363, [_ZN3cub18CUB_300001_SM_10006detail10radix_sort29DeviceRadixSortOnesweepKernelINS1_5radix10policy_hubIjjyE10Policy1000ELNS0_9SortOrderE0EjjyiiNS1_21identity_decomposer_tEEEvPT5_SB_PT3_PKSC_PT1_PKSG_PT2_PKSK_T4_iiT6__param_2];
	setp.lt.u32 	%p31, %r1, 256;
	setp.eq.s32 	%p32, %r1920, 6528;
	and.pred  	%p33, %p31, %p32;
	selp.u32 	%r572, 1, 0, %p33;
	{ 
	.reg .pred 	%p1; 
	.reg .pred 	%p2; 
	setp.ne.u32 	%p1, %r572, 0; 
	bar.red.or.pred 	%p2, 0, %p1; 
	selp.u32 	%r573, 1, 0, %p2; 
	}
	setp.eq.s32 	%p34, %r573, 0;
	and.b32  	%r574, %r1, 992;
	and.b32  	%r575, %r1, 31;
	mul.lo.s32 	%r576, %r574, 17;
	or.b32  	%r577, %r576, %r575;
	cvt.u64.u32 	%rd8, %r577;
	mul.lo.s32 	%r578, %r4, 6528;
	cvt.s64.s32 	%rd58, %r578;
	add.s64 	%rd59, %rd8, %rd58;
	cvta.to.global.u64 	%rd60, %rd369;
	shl.b64 	%rd61, %rd59, 2;
	add.s64 	%rd9, %rd60, %rd61;
	cvt.u64.u32 	%rd10, %r1;
	cvta.to.global.u64 	%rd62, %rd363;
	mul.wide.u32 	%rd63, %r1, 8;
	add.s64 	%rd11, %rd62, %rd63;
	cvta.to.global.u64 	%rd64, %rd367;
	add.s64 	%rd12, %rd64, %rd63;
	@%p34 bra 	$L__BB13_175;
	shl.b32 	%r579, %r1, 3;
	mov.u32 	%r580, _ZZN3cub18CUB_300001_SM_10006detail10radix_sort29DeviceRadixSortOnesweepKernelINS1_5radix10policy_hubIjjyE10Policy1000ELNS0_9SortOrderE0EjjyiiNS1_21identity_decomposer_tEEEvPT5_SB_PT3_PKSC_PT1_PKSG_PT2_PKSK_T4_iiT6_E1s;
	add.s32 	%r581, %r580, %r579;
	add.s32 	%r120, %r581, 26112;
	@%p29 bra 	$L__BB13_64;
	ld.global.u64 	%rd65, [%rd12];
	setp.gt.u32 	%p36, %r1, %r100;
	selp.b64 	%rd66, 6528, 0, %p36;
	sub.s64 	%rd370, %rd65, %rd66;
	st.shared.u64 	[%r120], %rd370;
	setp.lt.s32 	%p37, %r4, 1;
	mov.u32 	%r1924, %r1920;
	@%p37 bra 	$L__BB13_63;
	mov.b32 	%r1922, -1;
	mov.u32 	%r1921, %r4;
	mov.u32 	%r1924, %r1920;
$L__BB13_59:
	add.s32 	%r124, %r1921, -1;
	shl.b32 	%r583, %r124, 8;
	add.s32 	%r584, %r583, %r1;
	mul.wide.s32 	%rd67, %r584, 4;
	add.s64 	%rd14, %rd6, %rd67;
$L__BB13_60:
	membar.cta;
	ld.volatile.global.u32 	%r125, [%rd14];
	setp.eq.s32 	%p38, %r125, 0;
	@%p38 bra 	$L__BB13_60;
	and.b32  	%r585, %r125, 1073741823;
	add.s32 	%r1924, %r585, %r1924;
	setp.gt.s32 	%p39, %r125, -1;
	vote.sync.ballot.b32 	%r1922, %p39, %r1922;
	setp.gt.u32 	%p41, %r1921, 1;
	and.pred  	%p42, %p39, %p41;
	mov.u32 	%r1921, %r124;
	@%p42 bra 	$L__BB13_59;
	ld.shared.u64 	%rd370, [%r120];
$L__BB13_63:
	or.b32  	%r586, %r1924, -2147483648;
	st.volatile.global.u32 	[%rd7], %r586;
	sub.s32 	%r587, %r1924, %r1920;
	cvt.s64.s32 	%rd68, %r587;
	add.s64 	%rd69, %rd370, %rd68;
	st.shared.u64 	[%r120], %rd69;
$L__BB13_64:
	ld.param.u64 	%rd364, [_ZN3cub18CUB_300001_SM_10006detail10radix_sort29DeviceRadixSortOnesweepKernelINS1_5radix10policy_hubIjjyE10Policy1000ELNS0_9SortOrderE0EjjyiiNS1_21identity_decomposer_tEEEvPT5_SB_PT3_PKSC_PT1_PKSG_PT2_PKSK_T4_iiT6__param_2];
	setp.lt.s32 	%p44, %r5, %r399;
	setp.eq.s64 	%p45, %rd364, 0;
	or.pred  	%p46, %p45, %p44;
	or.pred  	%p47, %p29, %p46;
	@%p47 bra 	$L__BB13_66;
	ld.shared.u64 	%rd70, [%r120];
	setp.gt.u32 	%p48, %r1, %r100;
	selp.b64 	%rd71, 6528, 0, %p48;
	cvt.s64.s32 	%rd72, %r1920;
	add.s64 	%rd73, %rd71, %rd72;
	add.s64 	%rd74, %rd73, %rd70;
	st.global.u64 	[%rd11], %rd74;
$L__BB13_66:
	setp.gt.s32 	%p49, %r5, %r399;
	bar.sync 	0;
	shl.b32 	%r588, %r100, 3;
	mov.u32 	%r589, _ZZN3cub18CUB_300001_SM_10006detail10radix_sort29DeviceRadixSortOnesweepKernelINS1_5radix10policy_hubIjjyE10Policy1000ELNS0_9SortOrderE0EjjyiiNS1_21identity_decomposer_tEEEvPT5_SB_PT3_PKSC_PT1_PKSG_PT2_PKSK_T4_iiT6_E1s;
	add.s32 	%r590, %r589, %r588;
	ld.shared.u64 	%rd17, [%r590+26112];
	@%p49 bra 	$L__BB13_68;
	add.s64 	%rd75, %rd17, %rd8;
	shl.b64 	%rd76, %rd75, 2;
	add.s64 	%rd77, %rd2, %rd76;
	st.global.u32 	[%rd77], %r1911;
	st.global.u32 	[%rd77+128], %r1910;
	st.global.u32 	[%rd77+256], %r1909;
	st.global.u32 	[%rd77+384], %r1908;
	st.global.u32 	[%rd77+512], %r1907;
	st.global.u32 	[%rd77+640], %r1906;
	st.global.u32 	[%rd77+768], %r1905;
	st.global.u32 	[%rd77+896], %r1904;
	st.global.u32 	[%rd77+1024], %r1903;
	st.global.u32 	[%rd77+1152], %r1902;
	st.global.u32 	[%rd77+1280], %r1901;
	st.global.u32 	[%rd77+1408], %r1900;
	st.global.u32 	[%rd77+1536], %r1899;
	st.global.u32 	[%rd77+1664], %r1898;
	st.global.u32 	[%rd77+1792], %r1897;
	st.global.u32 	[%rd77+1920], %r1896;
	st.global.u32 	[%rd77+2048], %r1895;
	bra.uni 	$L__BB13_102;
$L__BB13_68:
	cvt.u32.u64 	%r591, %rd8;
	mad.lo.s32 	%r129, %r4, -6528, %r399;
	setp.ge.s32 	%p50, %r591, %r129;
	add.s64 	%rd78, %rd17, %rd8;
	shl.b64 	%rd79, %rd78, 2;
	add.s64 	%rd18, %rd2, %rd79;
	@%p50 bra 	$L__BB13_70;
	st.global.u32 	[%rd18], %r1911;
$L__BB13_70:
	cvt.u32.u64 	%r592, %rd8;
	add.s32 	%r593, %r592, 32;
	setp.ge.s32 	%p51, %r593, %r129;
	@%p51 bra 	$L__BB13_72;
	st.global.u32 	[%rd18+128], %r1910;
$L__BB13_72:
	cvt.u32.u64 	%r594, %rd8;
	add.s32 	%r595, %r594, 64;
	setp.ge.s32 	%p52, %r595, %r129;
	@%p52 bra 	$L__BB13_74;
	st.global.u32 	[%rd18+256], %r1909;
$L__BB13_74:
	cvt.u32.u64 	%r596, %rd8;
	add.s32 	%r597, %r596, 96;
	setp.ge.s32 	%p53, %r597, %r129;
	@%p53 bra 	$L__BB13_76;
	st.global.u32 	[%rd18+384], %r1908;
$L__BB13_76:
	cvt.u32.u64 	%r598, %rd8;
	add.s32 	%r599, %r598, 128;
	setp.ge.s32 	%p54, %r599, %r129;
	@%p54 bra 	$L__BB13_78;
	st.global.u32 	[%rd18+512], %r1907;
$L__BB13_78:
	cvt.u32.u64 	%r600, %rd8;
	add.s32 	%r601, %r600, 160;
	setp.ge.s32 	%p55, %r601, %r129;
	@%p55 bra 	$L__BB13_80;
	st.global.u32 	[%rd18+640], %r1906;
$L__BB13_80:
	cvt.u32.u64 	%r602, %rd8;
	add.s32 	%r603, %r602, 192;
	setp.ge.s32 	%p56, %r603, %r129;
	@%p56 bra 	$L__BB13_82;
	st.global.u32 	[%rd18+768], %r1905;
$L__BB13_82:
	cvt.u32.u64 	%r604, %rd8;
	add.s32 	%r605, %r604, 224;
	setp.ge.s32 	%p57, %r605, %r129;
	@%p57 bra 	$L__BB13_84;
	st.global.u32 	[%rd18+896], %r1904;
$L__BB13_84:
	cvt.u32.u64 	%r606, %rd8;
	add.s32 	%r607, %r606, 256;
	setp.ge.s32 	%p58, %r607, %r129;
	@%p58 bra 	$L__BB13_86;
	st.global.u32 	[%rd18+1024], %r1903;
$L__BB13_86:
	cvt.u32.u64 	%r608, %rd8;
	add.s32 	%r609, %r608, 288;
	setp.ge.s32 	%p59, %r609, %r129;
	@%p59 bra 	$L__BB13_88;
	st.global.u32 	[%rd18+1152], %r1902;
$L__BB13_88:
	cvt.u32.u64 	%r610, %rd8;
	add.s32 	%r611, %r610, 320;
	setp.ge.s32 	%p60, %r611, %r129;
	@%p60 bra 	$L__BB13_90;
	st.global.u32 	[%rd18+1280], %r1901;
$L__BB13_90:
	cvt.u32.u64 	%r612, %rd8;
	add.s32 	%r613, %r612, 352;
	setp.ge.s32 	%p61, %r613, %r129;
	@%p61 bra 	$L__BB13_92;
	st.global.u32 	[%rd18+1408], %r1900;
$L__BB13_92:
	cvt.u32.u64 	%r614, %rd8;
	add.s32 	%r615, %r614, 384;
	setp.ge.s32 	%p62, %r615, %r129;
	@%p62 bra 	$L__BB13_94;
	st.global.u32 	[%rd18+1536], %r1899;
$L__BB13_94:
	cvt.u32.u64 	%r616, %rd8;
	add.s32 	%r617, %r616, 416;
	setp.ge.s32 	%p63, %r617, %r129;
	@%p63 bra 	$L__BB13_96;
	st.global.u32 	[%rd18+1664], %r1898;
$L__BB13_96:
	cvt.u32.u64 	%r618, %rd8;
	add.s32 	%r619, %r618, 448;
	setp.ge.s32 	%p64, %r619, %r129;
	@%p64 bra 	$L__BB13_98;
	st.global.u32 	[%rd18+1792], %r1897;
$L__BB13_98:
	cvt.u32.u64 	%r620, %rd8;
	add.s32 	%r621, %r620, 480;
	setp.ge.s32 	%p65, %r621, %r129;
	@%p65 bra 	$L__BB13_100;
	st.global.u32 	[%rd18+1920], %r1896;
$L__BB13_100:
	cvt.u32.u64 	%r622, %rd8;
	add.s32 	%r623, %r622, 512;
	setp.ge.s32 	%p66, %r623, %r129;
	@%p66 bra 	$L__BB13_102;
	st.global.u32 	[%rd18+2048], %r1895;
$L__BB13_102:
	@%p49 bra 	$L__BB13_104;
	ld.global.u32 	%r1957, [%rd9];
	ld.global.u32 	%r1956, [%rd9+128];
	ld.global.u32 	%r1955, [%rd9+256];
	ld.global.u32 	%r1954, [%rd9+384];
	ld.global.u32 	%r1953, [%rd9+512];
	ld.global.u32 	%r1952, [%rd9+640];
	ld.global.u32 	%r1951, [%rd9+768];
	ld.global.u32 	%r1950, [%rd9+896];
	ld.global.u32 	%r1949, [%rd9+1024];
	ld.global.u32 	%r1948, [%rd9+1152];
	ld.global.u32 	%r1947, [%rd9+1280];
	ld.global.u32 	%r1946, [%rd9+1408];
	ld.global.u32 	%r1945, [%rd9+1536];
	ld.global.u32 	%r1944, [%rd9+1664];
	ld.global.u32 	%r1943, [%rd9+1792];
	ld.global.u32 	%r1942, [%rd9+1920];
	ld.global.u32 	%r1941, [%rd9+2048];
	bra.uni 	$L__BB13_138;
$L__BB13_104:
	cvt.u32.u64 	%r625, %rd8;
	mul.lo.s32 	%r626, %r4, 6528;
	sub.s32 	%r147, %r399, %r626;
	setp.ge.s32 	%p68, %r625, %r147;
	@%p68 bra 	$L__BB13_106;
	ld.global.u32 	%r1957, [%rd9];
$L__BB13_106:
	cvt.u32.u64 	%r628, %rd8;
	add.s32 	%r629, %r628, 32;
	setp.ge.s32 	%p69, %r629, %r147;
	@%p69 bra 	$L__BB13_108;
	ld.global.u32 	%r1956, [%rd9+128];
$L__BB13_108:
	cvt.u32.u64 	%r631, %rd8;
	add.s32 	%r632, %r631, 64;
	setp.ge.s32 	%p70, %r632, %r147;
	@%p70 bra 	$L__BB13_110;
	ld.global.u32 	%r1955, [%rd9+256];
$L__BB13_110:
	cvt.u32.u64 	%r634, %rd8;
	add.s32 	%r635, %r634, 96;
	setp.ge.s32 	%p71, %r635, %r147;
	@%p71 bra 	$L__BB13_112;
	ld.global.u32 	%r1954, [%rd9+384];
$L__BB13_112:
	cvt.u32.u64 	%r637, %rd8;
	add.s32 	%r638, %r637, 128;
	setp.ge.s32 	%p72, %r638, %r147;
	@%p72 bra 	$L__BB13_114;
	ld.global.u32 	%r1953, [%rd9+512];
$L__BB13_114:
	cvt.u32.u64 	%r640, %rd8;
	add.s32 	%r641, %r640, 160;
	setp.ge.s32 	%p73, %r641, %r147;
	@%p73 bra 	$L__BB13_116;
	ld.global.u32 	%r1952, [%rd9+640];
$L__BB13_116:
	cvt.u32.u64 	%r643, %rd8;
	add.s32 	%r644, %r643, 192;
	setp.ge.s32 	%p74, %r644, %r147;
	@%p74 bra 	$L__BB13_118;
	ld.global.u32 	%r1951, [%rd9+768];
$L__BB13_118:
	cvt.u32.u64 	%r646, %rd8;
	add.s32 	%r647, %r646, 224;
	setp.ge.s32 	%p75, %r647, %r147;
	@%p75 bra 	$L__BB13_120;
	ld.global.u32 	%r1950, [%rd9+896];
$L__BB13_120:
	cvt.u32.u64 	%r649, %rd8;
	add.s32 	%r650, %r649, 256;
	setp.ge.s32 	%p76, %r650, %r147;
	@%p76 bra 	$L__BB13_122;
	ld.global.u32 	%r1949, [%rd9+1024];
$L__BB13_122:
	cvt.u32.u64 	%r652, %rd8;
	add.s32 	%r653, %r652, 288;
	setp.ge.s32 	%p77, %r653, %r147;
	@%p77 bra 	$L__BB13_124;
	ld.global.u32 	%r1948, [%rd9+1152];
$L__BB13_124:
	cvt.u32.u64 	%r655, %rd8;
	add.s32 	%r656, %r655, 320;
	setp.ge.s32 	%p78, %r656, %r147;
	@%p78 bra 	$L__BB13_126;
	ld.global.u32 	%r1947, [%rd9+1280];
$L__BB13_126:
	cvt.u32.u64 	%r658, %rd8;
	add.s32 	%r659, %r658, 352;
	setp.ge.s32 	%p79, %r659, %r147;
	@%p79 bra 	$L__BB13_128;
	ld.global.u32 	%r1946, [%rd9+1408];
$L__BB13_128:
	cvt.u32.u64 	%r661, %rd8;
	add.s32 	%r662, %r661, 384;
	setp.ge.s32 	%p80, %r662, %r147;
	@%p80 bra 	$L__BB13_130;
	ld.global.u32 	%r1945, [%rd9+1536];
$L__BB13_130:
	cvt.u32.u64 	%r664, %rd8;
	add.s32 	%r665, %r664, 416;
	setp.ge.s32 	%p81, %r665, %r147;
	@%p81 bra 	$L__BB13_132;
	ld.global.u32 	%r1944, [%rd9+1664];
$L__BB13_132:
	cvt.u32.u64 	%r667, %rd8;
	add.s32 	%r668, %r667, 448;
	setp.ge.s32 	%p82, %r668, %r147;
	@%p82 bra 	$L__BB13_134;
	ld.global.u32 	%r1943, [%rd9+1792];
$L__BB13_134:
	cvt.u32.u64 	%r670, %rd8;
	add.s32 	%r671, %r670, 480;
	setp.ge.s32 	%p83, %r671, %r147;
	@%p83 bra 	$L__BB13_136;
	ld.global.u32 	%r1942, [%rd9+1920];
$L__BB13_136:
	cvt.u32.u64 	%r673, %rd8;
	add.s32 	%r674, %r673, 512;
	setp.ge.s32 	%p84, %r674, %r147;
	@%p84 bra 	$L__BB13_138;
	ld.global.u32 	%r1941, [%rd9+2048];
$L__BB13_138:
	@%p49 bra 	$L__BB13_140;
	add.s64 	%rd80, %rd17, %rd8;
	shl.b64 	%rd81, %rd80, 2;
	add.s64 	%rd82, %rd1, %rd81;
	st.global.u32 	[%rd82], %r1957;
	st.global.u32 	[%rd82+128], %r1956;
	st.global.u32 	[%rd82+256], %r1955;
	st.global.u32 	[%rd82+384], %r1954;
	st.global.u32 	[%rd82+512], %r1953;
	st.global.u32 	[%rd82+640], %r1952;
	st.global.u32 	[%rd82+768], %r1951;
	st.global.u32 	[%rd82+896], %r1950;
	st.global.u32 	[%rd82+1024], %r1949;
	st.global.u32 	[%rd82+1152], %r1948;
	st.global.u32 	[%rd82+1280], %r1947;
	st.global.u32 	[%rd82+1408], %r1946;
	st.global.u32 	[%rd82+1536], %r1945;
	st.global.u32 	[%rd82+1664], %r1944;
	st.global.u32 	[%rd82+1792], %r1943;
	st.global.u32 	[%rd82+1920], %r1942;
	st.global.u32 	[%rd82+2048], %r1941;
	bra.uni 	$L__BB13_174;
$L__BB13_140:
	cvt.u32.u64 	%r675, %rd8;
	mad.lo.s32 	%r198, %r4, -6528, %r399;
	setp.ge.s32 	%p86, %r675, %r198;
	add.s64 	%rd83, %rd17, %rd8;
	shl.b64 	%rd84, %rd83, 2;
	add.s64 	%rd19, %rd1, %rd84;
	@%p86 bra 	$L__BB13_142;
	st.global.u32 	[%rd19], %r1957;
$L__BB13_142:
	cvt.u32.u64 	%r676, %rd8;
	add.s32 	%r677, %r676, 32;
	setp.ge.s32 	%p87, %r677, %r198;
	@%p87 bra 	$L__BB13_144;
	st.global.u32 	[%rd19+128], %r1956;
$L__BB13_144:
	cvt.u32.u64 	%r678, %rd8;
	add.s32 	%r679, %r678, 64;
	setp.ge.s32 	%p88, %r679, %r198;
	@%p88 bra 	$L__BB13_146;
	st.global.u32 	[%rd19+256], %r1955;
$L__BB13_146:
	cvt.u32.u64 	%r680, %rd8;
	add.s32 	%r681, %r680, 96;
	setp.ge.s32 	%p89, %r681, %r198;
	@%p89 bra 	$L__BB13_148;
	st.global.u32 	[%rd19+384], %r1954;
$L__BB13_148:
	cvt.u32.u64 	%r682, %rd8;
	add.s32 	%r683, %r682, 128;
	setp.ge.s32 	%p90, %r683, %r198;
	@%p90 bra 	$L__BB13_150;
	st.global.u32 	[%rd19+512], %r1953;
$L__BB13_150:
	cvt.u32.u64 	%r684, %rd8;
	add.s32 	%r685, %r684, 160;
	setp.ge.s32 	%p91, %r685, %r198;
	@%p91 bra 	$L__BB13_152;
	st.global.u32 	[%rd19+640], %r1952;
$L__BB13_152:
	cvt.u32.u64 	%r686, %rd8;
	add.s32 	%r687, %r686, 192;
	setp.ge.s32 	%p92, %r687, %r198;
	@%p92 bra 	$L__BB13_154;
	st.global.u32 	[%rd19+768], %r1951;
$L__BB13_154:
	cvt.u32.u64 	%r688, %rd8;
	add.s32 	%r689, %r688, 224;
	setp.ge.s32 	%p93, %r689, %r198;
	@%p93 bra 	$L__BB13_156;
	st.global.u32 	[%rd19+896], %r1950;
$L__BB13_156:
	cvt.u32.u64 	%r690, %rd8;
	add.s32 	%r691, %r690, 256;
	setp.ge.s32 	%p94, %r691, %r198;
	@%p94 bra 	$L__BB13_158;
	st.global.u32 	[%rd19+1024], %r1949;
$L__BB13_158:
	cvt.u32.u64 	%r692, %rd8;
	add.s32 	%r693, %r692, 288;
	setp.ge.s32 	%p95, %r693, %r198;
	@%p95 bra 	$L__BB13_160;
	st.global.u32 	[%rd19+1152], %r1948;
$L__BB13_160:
	cvt.u32.u64 	%r694, %rd8;
	add.s32 	%r695, %r694, 320;
	setp.ge.s32 	%p96, %r695, %r198;
	@%p96 bra 	$L__BB13_162;
	st.global.u32 	[%rd19+1280], %r1947;
$L__BB13_162:
	cvt.u32.u64 	%r696, %rd8;
	add.s32 	%r697, %r696, 352;
	setp.ge.s32 	%p97, %r697, %r198;
	@%p97 bra 	$L__BB13_164;
	st.global.u32 	[%rd19+1408], %r1946;
$L__BB13_164:
	cvt.u32.u64 	%r698, %rd8;
	add.s32 	%r699, %r698, 384;
	setp.ge.s32 	%p98, %r699, %r198;
	@%p98 bra 	$L__BB13_166;
	st.global.u32 	[%rd19+1536], %r1945;
$L__BB13_166:
	cvt.u32.u64 	%r700, %rd8;
	add.s32 	%r701, %r700, 416;
	setp.ge.s32 	%p99, %r701, %r198;
	@%p99 bra 	$L__BB13_168;
	st.global.u32 	[%rd19+1664], %r1944;
$L__BB13_168:
	cvt.u32.u64 	%r702, %rd8;
	add.s32 	%r703, %r702, 448;
	setp.ge.s32 	%p100, %r703, %r198;
	@%p100 bra 	$L__BB13_170;
	st.global.u32 	[%rd19+1792], %r1943;
$L__BB13_170:
	cvt.u32.u64 	%r704, %rd8;
	add.s32 	%r705, %r704, 480;
	setp.ge.s32 	%p101, %r705, %r198;
	@%p101 bra 	$L__BB13_172;
	st.global.u32 	[%rd19+1920], %r1942;
$L__BB13_172:
	cvt.u32.u64 	%r706, %rd8;
	add.s32 	%r707, %r706, 512;
	setp.ge.s32 	%p102, %r707, %r198;
	@%p102 bra 	$L__BB13_174;
	st.global.u32 	[%rd19+2048], %r1941;
$L__BB13_174:
	// begin inline asm
	exit;
	// end inline asm
$L__BB13_175:
	mul.hi.u32 	%r708, %r1, 357913942;
	add.s32 	%r709, %r708, %r1;
	shl.b32 	%r710, %r709, 2;
	mov.u32 	%r711, _ZZN3cub18CUB_300001_SM_10006detail10radix_sort29DeviceRadixSortOnesweepKernelINS1_5radix10policy_hubIjjyE10Policy1000ELNS0_9SortOrderE0EjjyiiNS1_21identity_decomposer_tEEEvPT5_SB_PT3_PKSC_PT1_PKSG_PT2_PKSK_T4_iiT6_E1s;
	add.s32 	%r712, %r711, %r710;
	add.s32 	%r199, %r712, 13328;
	st.shared.u32 	[%r712+13328], %r1920;
	bar.sync 	0;
	setp.gt.u32 	%p103, %r1, 31;
	@%p103 bra 	$L__BB13_177;
	mov.u32 	%r743, _ZZN3cub18CUB_300001_SM_10006detail10radix_sort29DeviceRadixSortOnesweepKernelINS1_5radix10policy_hubIjjyE10Policy1000ELNS0_9SortOrderE0EjjyiiNS1_21identity_decomposer_tEEEvPT5_SB_PT3_PKSC_PT1_PKSG_PT2_PKSK_T4_iiT6_E1s;
	mad.lo.s32 	%r744, %r1, 52, %r743;
	ld.shared.u32 	%r745, [%r744+13328];
	ld.shared.u32 	%r746, [%r744+13332];
	ld.shared.u32 	%r747, [%r744+13336];
	ld.shared.u32 	%r748, [%r744+13340];
	ld.shared.u32 	%r749, [%r744+13344];
	ld.shared.u32 	%r750, [%r744+13348];
	ld.shared.u32 	%r751, [%r744+13352];
	ld.shared.u32 	%r752, [%r744+13356];
	ld.shared.u32 	%r753, [%r744+13360];
	ld.shared.u32 	%r754, [%r744+13364];
	ld.shared.u32 	%r755, [%r744+13368];
	ld.shared.u32 	%r756, [%r744+13372];
	add.s32 	%r757, %r746, %r745;
	add.s32 	%r758, %r757, %r747;
	add.s32 	%r759, %r758, %r748;
	add.s32 	%r760, %r759, %r749;
	add.s32 	%r761, %r760, %r750;
	add.s32 	%r762, %r761, %r751;
	add.s32 	%r763, %r762, %r752;
	add.s32 	%r764, %r763, %r753;
	add.s32 	%r765, %r764, %r754;
	add.s32 	%r766, %r765, %r755;
	add.s32 	%r717, %r766, %r756;
	mov.b32 	%r715, 1;
	mov.b32 	%r740, 0;
	mov.b32 	%r742, -1;
	// begin inline asm
	{  .reg .s32 r0;  .reg .pred p;  shfl.sync.up.b32 r0|p, %r717, %r715, %r740, %r742;  @p add.s32 r0, r0, %r717;  mov.s32 %r713, r0;}
	// end inline asm
	mov.b32 	%r721, 2;
	// begin inline asm
	{  .reg .s32 r0;  .reg .pred p;  shfl.sync.up.b32 r0|p, %r713, %r721, %r740, %r742;  @p add.s32 r0, r0, %r713;  mov.s32 %r719, r0;}
	// end inline asm
	mov.b32 	%r727, 4;
	// begin inline asm
	{  .reg .s32 r0;  .reg .pred p;  shfl.sync.up.b32 r0|p, %r719, %r727, %r740, %r742;  @p add.s32 r0, r0, %r719;  mov.s32 %r725, r0;}
	// end inline asm
	mov.b32 	%r733, 8;
	// begin inline asm
	{  .reg .s32 r0;  .reg .pred p;  shfl.sync.up.b32 r0|p, %r725, %r733, %r740, %r742;  @p add.s32 r0, r0, %r725;  mov.s32 %r731, r0;}
	// end inline asm
	mov.b32 	%r739, 16;
	// begin inline asm
	{  .reg .s32 r0;  .reg .pred p;  shfl.sync.up.b32 r0|p, %r731, %r739, %r740, %r742;  @p add.s32 r0, r0, %r731;  mov.s32 %r737, r0;}
	// end inline asm
	sub.s32 	%r767, %r737, %r717;
	add.s32 	%r768, %r745, %r767;
	add.s32 	%r769, %r746, %r768;
	add.s32 	%r770, %r747, %r769;
	add.s32 	%r771, %r748, %r770;
	add.s32 	%r772, %r749, %r771;
	add.s32 	%r773, %r750, %r772;
	add.s32 	%r774, %r751, %r773;
	add.s32 	%r775, %r752, %r774;
	add.s32 	%r776, %r753, %r775;
	add.s32 	%r777, %r754, %r776;
	add.s32 	%r778, %r755, %r777;
	st.shared.u32 	[%r744+13328], %r767;
	st.shared.u32 	[%r744+13332], %r768;
	st.shared.u32 	[%r744+13336], %r769;
	st.shared.u32 	[%r744+13340], %r770;
	st.shared.u32 	[%r744+13344], %r771;
	st.shared.u32 	[%r744+13348], %r772;
	st.shared.u32 	[%r744+13352], %r773;
	st.shared.u32 	[%r744+13356], %r774;
	st.shared.u32 	[%r744+13360], %r775;
	st.shared.u32 	[%r744+13364], %r776;
	st.shared.u32 	[%r744+13368], %r777;
	st.shared.u32 	[%r744+13372], %r778;
$L__BB13_177:
	bar.sync 	0;
	ld.shared.u32 	%r200, [%r199];
	@%p29 bra 	$L__BB13_179;
	ld.shared.u32 	%r779, [%r117];
	add.s32 	%r780, %r779, %r200;
	st.shared.u32 	[%r117], %r780;
	ld.shared.u32 	%r781, [%r117+1024];
	add.s32 	%r782, %r781, %r200;
	st.shared.u32 	[%r117+1024], %r782;
	ld.shared.u32 	%r783, [%r117+2048];
	add.s32 	%r784, %r783, %r200;
	st.shared.u32 	[%r117+2048], %r784;
	ld.shared.u32 	%r785, [%r117+3072];
	add.s32 	%r786, %r785, %r200;
	st.shared.u32 	[%r117+3072], %r786;
	ld.shared.u32 	%r787, [%r117+4096];
	add.s32 	%r788, %r787, %r200;
	st.shared.u32 	[%r117+4096], %r788;
	ld.shared.u32 	%r789, [%r117+5120];
	add.s32 	%r790, %r789, %r200;
	st.shared.u32 	[%r117+5120], %r790;
	ld.shared.u32 	%r791, [%r117+6144];
	add.s32 	%r792, %r791, %r200;
	st.shared.u32 	[%r117+6144], %r792;
	ld.shared.u32 	%r793, [%r117+7168];
	add.s32 	%r794, %r793, %r200;
	st.shared.u32 	[%r117+7168], %r794;
	ld.shared.u32 	%r795, [%r117+8192];
	add.s32 	%r796, %r795, %r200;
	st.shared.u32 	[%r117+8192], %r796;
	ld.shared.u32 	%r797, [%r117+9216];
	add.s32 	%r798, %r797, %r200;
	st.shared.u32 	[%r117+9216], %r798;
	ld.shared.u32 	%r799, [%r117+10240];
	add.s32 	%r800, %r799, %r200;
	st.shared.u32 	[%r117+10240], %r800;
	ld.shared.u32 	%r801, [%r117+11264];
	add.s32 	%r802, %r801, %r200;
	st.shared.u32 	[%r117+11264], %r802;
$L__BB13_179:
	bar.sync 	0;
	// begin inline asm
	mov.u32 %r803, %lanemask_le;
	// end inline asm
	mov.b32 	%r806, 1;
	// begin inline asm
	{
    .reg .pred p;
    and.b32 %r804, %r100, %r806;    setp.ne.u32 p, %r804, 0;
    vote.ballot.sync.b32 %r804, p, 0xffffffff;
    @!p not.b32 %r804, %r804;
}

	// end inline asm
	mov.b32 	%r809, 2;
	// begin inline asm
	{
    .reg .pred p;
    and.b32 %r807, %r100, %r809;    setp.ne.u32 p, %r807, 0;
    vote.ballot.sync.b32 %r807, p, 0xffffffff;
    @!p not.b32 %r807, %r807;
}

	// end inline asm
	and.b32  	%r829, %r807, %r804;
	mov.b32 	%r812, 4;
	// begin inline asm
	{
    .reg .pred p;
    and.b32 %r810, %r100, %r812;    setp.ne.u32 p, %r810, 0;
    vote.ballot.sync.b32 %r810, p, 0xffffffff;
    @!p not.b32 %r810, %r810;
}

	// end inline asm
	and.b32  	%r830, %r810, %r829;
	mov.b32 	%r815, 8;
	// begin inline asm
	{
    .reg .pred p;
    and.b32 %r813, %r100, %r815;    setp.ne.u32 p, %r813, 0;
    vote.ballot.sync.b32 %r813, p, 0xffffffff;
    @!p not.b32 %r813, %r813;
}

	// end inline asm
	and.b32  	%r831, %r813, %r830;
	mov.b32 	%r818, 16;
	// begin inline asm
	{
    .reg .pred p;
    and.b32 %r816, %r100, %r818;    setp.ne.u32 p, %r816, 0;
    vote.ballot.sync.b32 %r816, p, 0xffffffff;
    @!p not.b32 %r816, %r816;
}

	// end inline asm
	and.b32  	%r832, %r816, %r831;
	mov.b32 	%r821, 32;
	// begin inline asm
	{
    .reg .pred p;
    and.b32 %r819, %r100, %r821;    setp.ne.u32 p, %r819, 0;
    vote.ballot.sync.b32 %r819, p, 0xffffffff;
    @!p not.b32 %r819, %r819;
}

	// end inline asm
	and.b32  	%r833, %r819, %r832;
	mov.b32 	%r824, 64;
	// begin inline asm
	{
    .reg .pred p;
    and.b32 %r822, %r100, %r824;    setp.ne.u32 p, %r822, 0;
    vote.ballot.sync.b32 %r822, p, 0xffffffff;
    @!p not.b32 %r822, %r822;
}

	// end inline asm
	and.b32  	%r834, %r822, %r833;
	mov.b32 	%r827, 128;
	// begin inline asm
	{
    .reg .pred p;
    and.b32 %r825, %r100, %r827;    setp.ne.u32 p, %r825, 0;
    vote.ballot.sync.b32 %r825, p, 0xffffffff;
    @!p not.b32 %r825, %r825;
}

	// end inline asm
	and.b32  	%r835, %r825, %r834;
	clz.b32 	%r836, %r835;
	sub.s32 	%r202, 31, %r836;
	and.b32  	%r837, %r803, %r835;
	popc.b32 	%r203, %r837;
	setp.ne.s32 	%p105, %r402, %r202;
	mov.b32 	%r1958, 0;
	@%p105 bra 	$L__BB13_181;
	atom.shared.add.u32 	%r1958, [%r101], %r203;
$L__BB13_181:
	shfl.sync.idx.b32	%r863|%p106, %r1958, %r202, 31, -1;
	add.s32 	%r206, %r203, %r863;
	shr.u32 	%r864, %r1910, %r400;
	and.b32  	%r860, %r864, %r75;
	mov.b32 	%r840, 1;
	// begin inline asm
	{
    .reg .pred p;
    and.b32 %r838, %r860, %r840;    setp.ne.u32 p, %r838, 0;
    vote.ballot.sync.b32 %r838, p, 0xffffffff;
    @!p not.b32 %r838, %r838;
}

	// end inline asm
	mov.b32 	%r843, 2;
	// begin inline asm
	{
    .reg .pred p;
    and.b32 %r841, %r860, %r843;    setp.ne.u32 p, %r841, 0;
    vote.ballot.sync.b32 %r841, p, 0xffffffff;
    @!p not.b32 %r841, %r841;
}

	// end inline asm
	and.b32  	%r865, %r841, %r838;
	mov.b32 	%r846, 4;
	// begin inline asm
	{
    .reg .pred p;
    and.b32 %r844, %r860, %r846;    setp.ne.u32 p, %r844, 0;
    vote.ballot.sync.b32 %r844, p, 0xffffffff;
    @!p not.b32 %r844, %r844;
}

	// end inline asm
	and.b32  	%r866, %r844, %r865;
	mov.b32 	%r849, 8;
	// begin inline asm
	{
    .reg .pred p;
    and.b32 %r847, %r860, %r849;    setp.ne.u32 p, %r847, 0;
    vote.ballot.sync.b32 %r847, p, 0xffffffff;
    @!p not.b32 %r847, %r847;
}

	// end inline asm
	and.b32  	%r867, %r847, %r866;
	mov.b32 	%r852, 16;
	// begin inline asm
	{
    .reg .pred p;
    and.b32 %r850, %r860, %r852;    setp.ne.u32 p, %r850, 0;
    vote.ballot.sync.b32 %r850, p, 0xffffffff;
    @!p not.b32 %r850, %r850;
}

	// end inline asm
	and.b32  	%r868, %r850, %r867;
	mov.b32 	%r855, 32;
	// begin inline asm
	{
    .reg .pred p;
    and.b32 %r853, %r860, %r855;    setp.ne.u32 p, %r853, 0;
    vote.ballot.sync.b32 %r853, p, 0xffffffff;
    @!p not.b32 %r853, %r853;
}

	// end inline asm
	and.b32  	%r869, %r853, %r868;
	mov.b32 	%r858, 64;
	// begin inline asm
	{
    .reg .pred p;
    and.b32 %r856, %r860, %r858;    setp.ne.u32 p, %r856, 0;
    vote.ballot.sync.b32 %r856, p, 0xffffffff;
    @!p not.b32 %r856, %r856;
}

	// end inline asm
	and.b32  	%r870, %r856, %r869;
	mov.b32 	%r861, 128;
	// begin inline asm
	{
    .reg .pred p;
    and.b32 %r859, %r860, %r861;    setp.ne.u32 p, %r859, 0;
    vote.ballot.sync.b32 %r859, p, 0xffffffff;
    @!p not.b32 %r859, %r859;
}

	// end inline asm
	and.b32  	%r871, %r859, %r870;
	clz.b32 	%r872, %r871;
	sub.s32 	%r207, 31, %r872;
	and.b32  	%r873, %r803, %r871;
	popc.b32 	%r208, %r873;
	setp.ne.s32 	%p107, %r402, %r207;
	mov.b32 	%r1959, 0;
	@%p107 bra 	$L__BB13_183;
	atom.shared.add.u32 	%r1959, [%r102], %r208;
$L__BB13_183:
	shfl.sync.idx.b32	%r899|%p108, %r1959, %r207, 31, -1;
	add.s32 	%r211, %r208, %r899;
	shr.u32 	%r900, %r1909, %r400;
	and.b32  	%r896, %r900, %r75;
	mov.b32 	%r876, 1;
	// begin inline asm
	{
    .reg .pred p;
    and.b32 %r874, %r896, %r876;    setp.ne.u32 p, %r874, 0;
    vote.ballot.sync.b32 %r874, p, 0xffffffff;
    @!p not.b32 %r874, %r874;
}

	// end inline asm
	mov.b32 	%r879, 2;
	// begin inline asm
	{
    .reg .pred p;
    and.b32 %r877, %r896, %r879;    setp.ne.u32 p, %r877, 0;
    vote.ballot.sync.b32 %r877, p, 0xffffffff;
    @!p not.b32 %r877, %r877;
}

	// end inline asm
	and.b32  	%r901, %r877, %r874;
	mov.b32 	%r882, 4;
	// begin inline asm
	{
    .reg .pred p;
    and.b32 %r880, %r896, %r882;    setp.ne.u32 p, %r880, 0;
    vote.ballot.sync.b32 %r880, p, 0xffffffff;
    @!p not.b32 %r880, %r880;
}

	// end inline asm
	and.b32  	%r902, %r880, %r901;
	mov.b32 	%r885, 8;
	// begin inline asm
	{
    .reg .pred p;
    and.b32 %r883, %r896, %r885;    setp.ne.u32 p, %r883, 0;
    vote.ballot.sync.b32 %r883, p, 0xffffffff;
    @!p not.b32 %r883, %r883;
}

	// end inline asm
	and.b32  	%r903, %r883, %r902;
	mov.b32 	%r888, 16;
	// begin inline asm
	{
    .reg .pred p;
    and.b32 %r886, %r896, %r888;    setp.ne.u32 p, %r886, 0;
    vote.ballot.sync.b32 %r886, p, 0xffffffff;
    @!p not.b32 %r886, %r886;
}

	// end inline asm
	and.b32  	%r904, %r886, %r903;
	mov.b32 	%r891, 32;
	// begin inline asm
	{
    .reg .pred p;
    and.b32 %r889, %r896, %r891;    setp.ne.u32 p, %r889, 0;
    vote.ballot.sync.b32 %r889, p, 0xffffffff;
    @!p not.b32 %r889, %r889;
}

	// end inline asm
	and.b32  	%r905, %r889, %r904;
	mov.b32 	%r894, 64;
	// begin inline asm
	{
    .reg .pred p;
    and.b32 %r892, %r896, %r894;    setp.ne.u32 p, %r892, 0;
    vote.ballot.sync.b32 %r892, p, 0xffffffff;
    @!p not.b32 %r892, %r892;
}

	// end inline asm
	and.b32  	%r906, %r892, %r905;
	mov.b32 	%r897, 128;
	// begin inline asm
	{
    .reg .pred p;
    and.b32 %r895, %r896, %r897;    setp.ne.u32 p, %r895, 0;
    vote.ballot.sync.b32 %r895, p, 0xffffffff;
    @!p not.b32 %r895, %r895;
}

	// end inline asm
	and.b32  	%r907, %r895, %r906;
	clz.b32 	%r908, %r907;
	sub.s32 	%r212, 31, %r908;
	and.b32  	%r909, %r803, %r907;
	popc.b32 	%r213, %r909;
	setp.ne.s32 	%p109, %r402, %r212;
	mov.b32 	%r1960, 0;
	@%p109 bra 	$L__BB13_185;
	atom.shared.add.u32 	%r1960, [%r103], %r213;
$L__BB13_185:
	shfl.sync.idx.b32	%r935|%p110, %r1960, %r212, 31, -1;
	add.s32 	%r216, %r213, %r935;
	shr.u32 	%r936, %r1908, %r400;
	and.b32  	%r932, %r936, %r75;
	mov.b32 	%r912, 1;
	// begin inline asm
	{
    .reg .pred p;
    and.b32 %r910, %r932, %r912;    setp.ne.u32 p, %r910, 0;
    vote.ballot.sync.b32 %r910, p, 0xffffffff;
    @!p not.b32 %r910, %r910;
}

	// end inline asm
	mov.b32 	%r915, 2;
	// begin inline asm
	{
    .reg .pred p;
    and.b32 %r913, %r932, %r915;    setp.ne.u32 p, %r913, 0;
    vote.ballot.sync.b32 %r913, p, 0xffffffff;
    @!p not.b32 %r913, %r913;
}

	// end inline asm
	and.b32  	%r937, %r913, %r910;
	mov.b32 	%r918, 4;
	// begin inline asm
	{
    .reg .pred p;
    and.b32 %r916, %r932, %r918;    setp.ne.u32 p, %r916, 0;
    vote.ballot.sync.b32 %r916, p, 0xffffffff;
    @!p not.b32 %r916, %r916;
}

	// end inline asm
	and.b32  	%r938, %r916, %r937;
	mov.b32 	%r921, 8;
	// begin inline asm
	{
    .reg .pred p;
    and.b32 %r919, %r932, %r921;    setp.ne.u32 p, %r919, 0;
    vote.ballot.sync.b32 %r919, p, 0xffffffff;
    @!p not.b32 %r919, %r919;
}

	// end inline asm
	and.b32  	%r939, %r919, %r938;
	mov.b32 	%r924, 16;
	// begin inline asm
	{
    .reg .pred p;
    and.b32 %r922, %r932, %r924;    setp.ne.u32 p, %r922, 0;
    vote.ballot.sync.b32 %r922, p, 0xffffffff;
    @!p not.b32 %r922, %r922;
}

	// end inline asm
	and.b32  	%r940, %r922, %r939;
	mov.b32 	%r927, 32;
	// begin inline asm
	{
    .reg .pred p;
    and.b32 %r925, %r932, %r927;    setp.ne.u32 p, %r925, 0;
    vote.ballot.sync.b32 %r925, p, 0xffffffff;
    @!p not.b32 %r925, %r925;
}

	// end inline asm
	and.b32  	%r941, %r925, %r940;
	mov.b32 	%r930, 64;
	// begin inline asm
	{
    .reg .pred p;
    and.b32 %r928, %r932, %r930;    setp.ne.u32 p, %r928, 0;
    vote.ballot.sync.b32 %r928, p, 0xffffffff;
    @!p not.b32 %r928, %r928;
}

	// end inline asm
	and.b32  	%r942, %r928, %r941;
	mov.b32 	%r933, 128;
	// begin inline asm
	{
    .reg .pred p;
    and.b32 %r931, %r932, %r933;    setp.ne.u32 p, %r931, 0;
    vote.ballot.sync.b32 %r931, p, 0xffffffff;
    @!p not.b32 %r931, %r931;
}

	// end inline asm
	and.b32  	%r943, %r931, %r942;
	clz.b32 	%r944, %r943;
	sub.s32 	%r217, 31, %r944;
	and.b32  	%r945, %r803, %r943;
	popc.b32 	%r218, %r945;
	setp.ne.s32 	%p111, %r402, %r217;
	mov.b32 	%r1961, 0;
	@%p111 bra 	$L__BB13_187;
	atom.shared.add.u32 	%r1961, [%r104], %r218;
$L__BB13_187:
	shfl.sync.idx.b32	%r971|%p112, %r1961, %r217, 31, -1;
	add.s32 	%r221, %r218, %r971;
	shr.u32 	%r972, %r1907, %r400;
	and.b32  	%r968, %r972, %r75;
	mov.b32 	%r948, 1;
	// begin inline asm
	{
    .reg .pred p;
    and.b32 %r946, %r968, %r948;    setp.ne.u32 p, %r946, 0;
    vote.ballot.sync.b32 %r946, p, 0xffffffff;
    @!p not.b32 %r946, %r946;
}

	// end inline asm
	mov.b32 	%r951, 2;
	// begin inline asm
	{
    .reg .pred p;
    and.b32 %r949, %r968, %r951;    setp.ne.u32 p, %r949, 0;
    vote.ballot.sync.b32 %r949, p, 0xffffffff;
    @!p not.b32 %r949, %r949;
}

	// end inline asm
	and.b32  	%r973, %r949, %r946;
	mov.b32 	%r954, 4;
	// begin inline asm
	{
    .reg .pred p;
    and.b32 %r952, %r968, %r954;    setp.ne.u32 p, %r952, 0;
    vote.ballot.sync.b32 %r952, p, 0xffffffff;
    @!p not.b32 %r952, %r952;
}

	// end inline asm
	and.b32  	%r974, %r952, %r973;
	mov.b32 	%r957, 8;
	// begin inline asm
	{
    .reg .pred p;
    and.b32 %r955, %r968, %r957;    setp.ne.u32 p, %r955, 0;
    vote.ballot.sync.b32 %r955, p, 0xffffffff;
    @!p not.b32 %r955, %r955;
}

	// end inline asm
	and.b32  	%r975, %r955, %r974;
	mov.b32 	%r960, 16;
	// begin inline asm
	{
    .reg .pred p;
    and.b32 %r958, %r968, %r960;    setp.ne.u32 p, %r958, 0;
    vote.ballot.sync.b32 %r958, p, 0xffffffff;
    @!p not.b32 %r958, %r958;
}

	// end inline asm
	and.b32  	%r976, %r958, %r975;
	mov.b32 	%r963, 32;
	// begin inline asm
	{
    .reg .pred p;
    and.b32 %r961, %r968, %r963;    setp.ne.u32 p, %r961, 0;
    vote.ballot.sync.b32 %r961, p, 0xffffffff;
    @!p not.b32 %r961, %r961;
}

	// end inline asm
	and.b32  	%r977, %r961, %r976;
	mov.b32 	%r966, 64;
	// begin inline asm
	{
    .reg .pred p;
    and.b32 %r964, %r968, %r966;    setp.ne.u32 p, %r964, 0;
    vote.ballot.sync.b32 %r964, p, 0xffffffff;
    @!p not.b32 %r964, %r964;
}

	// end inline asm
	and.b32  	%r978, %r964, %r977;
	mov.b32 	%r969, 128;
	// begin inline asm
	{
    .reg .pred p;
    and.b32 %r967, %r968, %r969;    setp.ne.u32 p, %r967, 0;
    vote.ballot.sync.b32 %r967, p, 0xffffffff;
    @!p not.b32 %r967, %r967;
}

	// end inline asm
	and.b32  	%r979, %r967, %r978;
	clz.b32 	%r980, %r979;
	sub.s32 	%r222, 31, %r980;
	and.b32  	%r981, %r803, %r979;
	popc.b32 	%r223, %r981;
	setp.ne.s32 	%p113, %r402, %r222;
	mov.b32 	%r1962, 0;
	@%p113 bra 	$L__BB13_189;
	atom.shared.add.u32 	%r1962, [%r105], %r223;
$L__BB13_189:
	shfl.sync.idx.b32	%r1007|%p114, %r1962, %r222, 31, -1;
	add.s32 	%r226, %r223, %r1007;
	shr.u32 	%r1008, %r1906, %r400;
	and.b32  	%r1004, %r1008, %r75;
	mov.b32 	%r984, 1;
	// begin inline asm
	{
    .reg .pred p;
    and.b32 %r982, %r1004, %r984;    setp.ne.u32 p, %r982, 0;
    vote.ballot.sync.b32 %r982, p, 0xffffffff;
    @!p not.b32 %r982, %r982;
}

	// end inline asm
	mov.b32 	%r987, 2;
	// begin inline asm
	{
    .reg .pred p;
    and.b32 %r985, %r1004, %r987;    setp.ne.u32 p, %r985, 0;
    vote.ballot.sync.b32 %r985, p, 0xffffffff;
    @!p not.b32 %r985, %r985;
}

	// end inline asm
	and.b32  	%r1009, %r985, %r982;
	mov.b32 	%r990, 4;
	// begin inline asm
	{
    .reg .pred p;
    and.b32 %r988, %r1004, %r990;    setp.ne.u32 p, %r988, 0;
    vote.ballot.sync.b32 %r988, p, 0xffffffff;
    @!p not.b32 %r988, %r988;
}

	// end inline asm
	and.b32  	%r1010, %r988, %r1009;
	mov.b32 	%r993, 8;
	// begin inline asm
	{
    .reg .pred p;
    and.b32 %r991, %r1004, %r993;    setp.ne.u32 p, %r991, 0;
    vote.ballot.sync.b32 %r991, p, 0xffffffff;
    @!p not.b32 %r991, %r991;
}

	// end inline asm
	and.b32  	%r1011, %r991, %r1010;
	mov.b32 	%r996, 16;
	// begin inline asm
	{
    .reg .pred p;
    and.b32 %r994, %r1004, %r996;    setp.ne.u32 p, %r994, 0;
    vote.ballot.sync.b32 %r994, p, 0xffffffff;
    @!p not.b32 %r994, %r994;
}

	// end inline asm
	and.b32  	%r1012, %r994, %r1011;
	mov.b32 	%r999, 32;
	// begin inline asm
	{
    .reg .pred p;
    and.b32 %r997, %r1004, %r999;    setp.ne.u32 p, %r997, 0;
    vote.ballot.sync.b32 %r997, p, 0xffffffff;
    @!p not.b32 %r997, %r997;
}

	// end inline asm
	and.b32  	%r1013, %r997, %r1012;
	mov.b32 	%r1002, 64;
	// begin inline asm
	{
    .reg .pred p;
    and.b32 %r1000, %r1004, %r1002;    setp.ne.u32 p, %r1000, 0;
    vote.ballot.sync.b32 %r1000, p, 0xffffffff;
    @!p not.b32 %r1000, %r1000;
}

	// end inline asm
	and.b32  	%r1014, %r1000, %r1013;
	mov.b32 	%r1005, 128;
	// begin inline asm
	{
    .reg .pred p;
    and.b32 %r1003, %r1004, %r1005;    setp.ne.u32 p, %r1003, 0;
    vote.ballot.sync.b32 %r1003, p, 0xffffffff;
    @!p not.b32 %r1003, %r1003;
}

	// end inline asm
	and.b32  	%r1015, %r1003, %r1014;
	clz.b32 	%r1016, %r1015;
	sub.s32 	%r227, 31, %r1016;
	and.b32  	%r1017, %r803, %r1015;
	popc.b32 	%r228, %r1017;
	setp.ne.s32 	%p115, %r402, %r227;
	mov.b32 	%r1963, 0;
	@%p115 bra 	$L__BB13_191;
	atom.shared.add.u32 	%r1963, [%r106], %r228;
$L__BB13_191:
	shfl.sync.idx.b32	%r1043|%p116, %r1963, %r227, 31, -1;
	add.s32 	%r231, %r228, %r1043;
	shr.u32 	%r1044, %r1905, %r400;
	and.b32  	%r1040, %r1044, %r75;
	mov.b32 	%r1020, 1;
	// begin inline asm
	{
    .reg .pred p;
    and.b32 %r1018, %r1040, %r1020;    setp.ne.u32 p, %r1018, 0;
    vote.ballot.sync.b32 %r1018, p, 0xffffffff;
    @!p not.b32 %r1018, %r1018;
}

	// end inline asm
	mov.b32 	%r1023, 2;
	// begin inline asm
	{
    .reg .pred p;
    and.b32 %r1021, %r1040, %r1023;    setp.ne.u32 p, %r1021, 0;
    vote.ballot.sync.b32 %r1021, p, 0xffffffff;
    @!p not.b32 %r1021, %r1021;
}

	// end inline asm
	and.b32  	%r1045, %r1021, %r1018;
	mov.b32 	%r1026, 4;
	// begin inline asm
	{
    .reg .pred p;
    and.b32 %r1024, %r1040, %r1026;    setp.ne.u32 p, %r1024, 0;
    vote.ballot.sync.b32 %r1024, p, 0xffffffff;
    @!p not.b32 %r1024, %r1024;
}

	// end inline asm
	and.b32  	%r1046, %r1024, %r1045;
	mov.b32 	%r1029, 8;
	// begin inline asm
	{
    .reg .pred p;
    and.b32 %r1027, %r1040, %r1029;    setp.ne.u32 p, %r1027, 0;
    vote.ballot.sync.b32 %r1027, p, 0xffffffff;
    @!p not.b32 %r1027, %r1027;
}

	// end inline asm
	and.b32  	%r1047, %r1027, %r1046;
	mov.b32 	%r1032, 16;
	// begin inline asm
	{
    .reg .pred p;
    and.b32 %r1030, %r1040, %r1032;    setp.ne.u32 p, %r1030, 0;
    vote.ballot.sync.b32 %r1030, p, 0xffffffff;
    @!p not.b32 %r1030, %r1030;
}

	// end inline asm
	and.b32  	%r1048, %r1030, %r1047;
	mov.b32 	%r1035, 32;
	// begin inline asm
	{
    .reg .pred p;
    and.b32 %r1033, %r1040, %r1035;    setp.ne.u32 p, %r1033, 0;
    vote.ballot.sync.b32 %r1033, p, 0xffffffff;
    @!p not.b32 %r1033, %r1033;
}

	// end inline asm
	and.b32  	%r1049, %r1033, %r1048;
	mov.b32 	%r1038, 64;
	// begin inline asm
	{
    .reg .pred p;
    and.b32 %r1036, %r1040, %r1038;    setp.ne.u32 p, %r1036, 0;
    vote.ballot.sync.b32 %r1036, p, 0xffffffff;
    @!p not.b32 %r1036, %r1036;
}

	// end inline asm
	and.b32  	%r1050, %r1036, %r1049;
	mov.b32 	%r1041, 128;
	// begin inline asm
	{
    .reg .pred p;
    and.b32 %r1039, %r1040, %r1041;    setp.ne.u32 p, %r1039, 0;
    vote.ballot.sync.b32 %r1039, p, 0xffffffff;
    @!p not.b32 %r1039, %r1039;
}

	// end inline asm
	and.b32  	%r1051, %r1039, %r1050;
	clz.b32 	%r1052, %r1051;
	sub.s32 	%r232, 31, %r1052;
	and.b32  	%r1053, %r803, %r1051;
	popc.b32 	%r233, %r1053;
	setp.ne.s32 	%p117, %r402, %r232;
	mov.b32 	%r1964, 0;
	@%p117 bra 	$L__BB13_193;
	atom.shared.add.u32 	%r1964, [%r107], %r233;
$L__BB13_193:
	shfl.sync.idx.b32	%r1079|%p118, %r1964, %r232, 31, -1;
	add.s32 	%r236, %r233, %r1079;
	shr.u32 	%r1080, %r1904, %r400;
	and.b32  	%r1076, %r1080, %r75;
	mov.b32 	%r1056, 1;
	// begin inline asm
	{
    .reg .pred p;
    and.b32 %r1054, %r1076, %r1056;    setp.ne.u32 p, %r1054, 0;
    vote.ballot.sync.b32 %r1054, p, 0xffffffff;
    @!p not.b32 %r1054, %r1054;
}

	// end inline asm
	mov.b32 	%r1059, 2;
	// begin inline asm
	{
    .reg .pred p;
    and.b32 %r1057, %r1076, %r1059;    setp.ne.u32 p, %r1057, 0;
    vote.ballot.sync.b32 %r1057, p, 0xffffffff;
    @!p not.b32 %r1057, %r1057;
}

	// end inline asm
	and.b32  	%r1081, %r1057, %r1054;
	mov.b32 	%r1062, 4;
	// begin inline asm
	{
    .reg .pred p;
    and.b32 %r1060, %r1076, %r1062;    setp.ne.u32 p, %r1060, 0;
    vote.ballot.sync.b32 %r1060, p, 0xffffffff;
    @!p not.b32 %r1060, %r1060;
}

	// end inline asm
	and.b32  	%r1082, %r1060, %r1081;
	mov.b32 	%r1065, 8;
	// begin inline asm
	{
    .reg .pred p;
    and.b32 %r1063, %r1076, %r1065;    setp.ne.u32 p, %r1063, 0;
    vote.ballot.sync.b32 %r1063, p, 0xffffffff;
    @!p not.b32 %r1063, %r1063;
}

	// end inline asm
	and.b32  	%r1083, %r1063, %r1082;
	mov.b32 	%r1068, 16;
	// begin inline asm
	{
    .reg .pred p;
    and.b32 %r1066, %r1076, %r1068;    setp.ne.u32 p, %r1066, 0;
    vote.ballot.sync.b32 %r1066, p, 0xffffffff;
    @!p not.b32 %r1066, %r1066;
}

	// end inline asm
	and.b32  	%r1084, %r1066, %r1083;
	mov.b32 	%r1071, 32;
	// begin inline asm
	{
    .reg .pred p;
    and.b32 %r1069, %r1076, %r1071;    setp.ne.u32 p, %r1069, 0;
    vote.ballot.sync.b32 %r1069, p, 0xffffffff;
    @!p not.b32 %r1069, %r1069;
}

	// end inline asm
	and.b32  	%r1085, %r1069, %r1084;
	mov.b32 	%r1074, 64;
	// begin inline asm
	{
    .reg .pred p;
    and.b32 %r1072, %r1076, %r1074;    setp.ne.u32 p, %r1072, 0;
    vote.ballot.sync.b32 %r1072, p, 0xffffffff;
    @!p not.b32 %r1072, %r1072;
}

	// end inline asm
	and.b32  	%r1086, %r1072, %r1085;
	mov.b32 	%r1077, 128;
	// begin inline asm
	{
    .reg .pred p;
    and.b32 %r1075, %r1076, %r1077;    setp.ne.u32 p, %r1075, 0;
    vote.ballot.sync.b32 %r1075, p, 0xffffffff;
    @!p not.b32 %r1075, %r1075;
}

	// end inline asm
	and.b32  	%r1087, %r1075, %r1086;
	clz.b32 	%r1088, %r1087;
	sub.s32 	%r237, 31, %r1088;
	and.b32  	%r1089, %r803, %r1087;
	popc.b32 	%r238, %r1089;
	setp.ne.s32 	%p119, %r402, %r237;
	mov.b32 	%r1965, 0;
	@%p119 bra 	$L__BB13_195;
	atom.shared.add.u32 	%r1965, [%r108], %r238;
$L__BB13_195:
	shfl.sync.idx.b32	%r1115|%p120, %r1965, %r237, 31, -1;
	add.s32 	%r241, %r238, %r1115;
	shr.u32 	%r1116, %r1903, %r400;
	and.b32  	%r1112, %r1116, %r75;
	mov.b32 	%r1092, 1;
	// begin inline asm
	{
    .reg .pred p;
    and.b32 %r1090, %r1112, %r1092;    setp.ne.u32 p, %r1090, 0;
    vote.ballot.sync.b32 %r1090, p, 0xffffffff;
    @!p not.b32 %r1090, %r1090;
}

	// end inline asm
	mov.b32 	%r1095, 2;
	// begin inline asm
	{
    .reg .pred p;
    and.b32 %r1093, %r1112, %r1095;    setp.ne.u32 p, %r1093, 0;
    vote.ballot.sync.b32 %r1093, p, 0xffffffff;
    @!p not.b32 %r1093, %r1093;
}

	// end inline asm
	and.b32  	%r1117, %r1093, %r1090;
	mov.b32 	%r1098, 4;
	// begin inline asm
	{
    .reg .pred p;
    and.b32 %r1096, %r1112, %r1098;    setp.ne.u32 p, %r1096, 0;
    vote.ballot.sync.b32 %r1096, p, 0xffffffff;
    @!p not.b32 %r1096, %r1096;
}

	// end inline asm
	and.b32  	%r1118, %r1096, %r1117;
	mov.b32 	%r1101, 8;
	// begin inline asm
	{
    .reg .pred p;
    and.b32 %r1099, %r1112, %r1101;    setp.ne.u32 p, %r1099, 0;
    vote.ballot.sync.b32 %r1099, p, 0xffffffff;
    @!p not.b32 %r1099, %r1099;
}

	// end inline asm
	and.b32  	%r1119, %r1099, %r1118;
	mov.b32 	%r1104, 16;
	// begin inline asm
	{
    .reg .pred p;
    and.b32 %r1102, %r1112, %r1104;    setp.ne.u32 p, %r1102, 0;
    vote.ballot.sync.b32 %r1102, p, 0xffffffff;
    @!p not.b32 %r1102, %r1102;
}

	// end inline asm
	and.b32  	%r1120, %r1102, %r1119;
	mov.b32 	%r1107, 32;
	// begin inline asm
	{
    .reg .pred p;
    and.b32 %r1105, %r1112, %r1107;    setp.ne.u32 p, %r1105, 0;
    vote.ballot.sync.b32 %r1105, p, 0xffffffff;
    @!p not.b32 %r1105, %r1105;
}

	// end inline asm
	and.b32  	%r1121, %r1105, %r1120;
	mov.b32 	%r1110, 64;
	// begin inline asm
	{
    .reg .pred p;
    and.b32 %r1108, %r1112, %r1110;    setp.ne.u32 p, %r1108, 0;
    vote.ballot.sync.b32 %r1108, p, 0xffffffff;
    @!p not.b32 %r1108, %r1108;
}

	// end inline asm
	and.b32  	%r1122, %r1108, %r1121;
	mov.b32 	%r1113, 128;
	// begin inline asm
	{
    .reg .pred p;
    and.b32 %r1111, %r1112, %r1113;    setp.ne.u32 p, %r1111, 0;
    vote.ballot.sync.b32 %r1111, p, 0xffffffff;
    @!p not.b32 %r1111, %r1111;
}

	// end inline asm
	and.b32  	%r1123, %r1111, %r1122;
	clz.b32 	%r1124, %r1123;
	sub.s32 	%r242, 31, %r1124;
	and.b32  	%r1125, %r803, %r1123;
	popc.b32 	%r243, %r1125;
	setp.ne.s32 	%p121, %r402, %r242;
	mov.b32 	%r1966, 0;
	@%p121 bra 	$L__BB13_197;
	atom.shared.add.u32 	%r1966, [%r109], %r243;
$L__BB13_197:
	shfl.sync.idx.b32	%r1151|%p122, %r1966, %r242, 31, -1;
	add.s32 	%r246, %r243, %r1151;
	shr.u32 	%r1152, %r1902, %r400;
	and.b32  	%r1148, %r1152, %r75;
	mov.b32 	%r1128, 1;
	// begin inline asm
	{
    .reg .pred p;
    and.b32 %r1126, %r1148, %r1128;    setp.ne.u32 p, %r1126, 0;
    vote.ballot.sync.b32 %r1126, p, 0xffffffff;
    @!p not.b32 %r1126, %r1126;
}

	// end inline asm
	mov.b32 	%r1131, 2;
	// begin inline asm
	{
    .reg .pred p;
    and.b32 %r1129, %r1148, %r1131;    setp.ne.u32 p, %r1129, 0;
    vote.ballot.sync.b32 %r1129, p, 0xffffffff;
    @!p not.b32 %r1129, %r1129;
}

	// end inline asm
	and.b32  	%r1153, %r1129, %r1126;
	mov.b32 	%r1134, 4;
	// begin inline asm
	{
    .reg .pred p;
    and.b32 %r1132, %r1148, %r1134;    setp.ne.u32 p, %r1132, 0;
    vote.ballot.sync.b32 %r1132, p, 0xffffffff;
    @!p not.b32 %r1132, %r1132;
}

	// end inline asm
	and.b32  	%r1154, %r1132, %r1153;
	mov.b32 	%r1137, 8;
	// begin inline asm
	{
    .reg .pred p;
    and.b32 %r1135, %r1148, %r1137;    setp.ne.u32 p, %r1135, 0;
    vote.ballot.sync.b32 %r1135, p, 0xffffffff;
    @!p not.b32 %r1135, %r1135;
}

	// end inline asm
	and.b32  	%r1155, %r1135, %r1154;
	mov.b32 	%r1140, 16;
	// begin inline asm
	{
    .reg .pred p;
    and.b32 %r1138, %r1148, %r1140;    setp.ne.u32 p, %r1138, 0;
    vote.ballot.sync.b32 %r1138, p, 0xffffffff;
    @!p not.b32 %r1138, %r1138;
}

	// end inline asm
	and.b32  	%r1156, %r1138, %r1155;
	mov.b32 	%r1143, 32;
	// begin inline asm
	{
    .reg .pred p;
    and.b32 %r1141, %r1148, %r1143;    setp.ne.u32 p, %r1141, 0;
    vote.ballot.sync.b32 %r1141, p, 0xffffffff;
    @!p not.b32 %r1141, %r1141;
}

	// end inline asm
	and.b32  	%r1157, %r1141, %r1156;
	mov.b32 	%r1146, 64;
	// begin inline asm
	{
    .reg .pred p;
    and.b32 %r1144, %r1148, %r1146;    setp.ne.u32 p, %r1144, 0;
    vote.ballot.sync.b32 %r1144, p, 0xffffffff;
    @!p not.b32 %r1144, %r1144;
}

	// end inline asm
	and.b32  	%r1158, %r1144, %r1157;
	mov.b32 	%r1149, 128;
	// begin inline asm
	{
    .reg .pred p;
    and.b32 %r1147, %r1148, %r1149;    setp.ne.u32 p, %r1147, 0;
    vote.ballot.sync.b32 %r1147, p, 0xffffffff;
    @!p not.b32 %r1147, %r1147;
}

	// end inline asm
	and.b32  	%r1159, %r1147, %r1158;
	clz.b32 	%r1160, %r1159;
	sub.s32 	%r247, 31, %r1160;
	and.b32  	%r1161, %r803, %r1159;
	popc.b32 	%r248, %r1161;
	setp.ne.s32 	%p123, %r402, %r247;
	mov.b32 	%r1967, 0;
	@%p123 bra 	$L__BB13_199;
	atom.shared.add.u32 	%r1967, [%r110], %r248;
$L__BB13_199:
	shfl.sync.idx.b32	%r1187|%p124, %r1967, %r247, 31, -1;
	add.s32 	%r251, %r248, %r1187;
	shr.u32 	%r1188, %r1901, %r400;
	and.b32  	%r1184, %r1188, %r75;
	mov.b32 	%r1164, 1;
	// begin inline asm
	{
    .reg .pred p;
    and.b32 %r1162, %r1184, %r1164;    setp.ne.u32 p, %r1162, 0;
    vote.ballot.sync.b32 %r1162, p, 0xffffffff;
    @!p not.b32 %r1162, %r1162;
}

	// end inline asm
	mov.b32 	%r1167, 2;
	// begin inline asm
	{
    .reg .pred p;
    and.b32 %r1165, %r1184, %r1167;    setp.ne.u32 p, %r1165, 0;
    vote.ballot.sync.b32 %r1165, p, 0xffffffff;
    @!p not.b32 %r1165, %r1165;
}

	// end inline asm
	and.b32  	%r1189, %r1165, %r1162;
	mov.b32 	%r1170, 4;
	// begin inline asm
	{
    .reg .pred p;
    and.b32 %r1168, %r1184, %r1170;    setp.ne.u32 p, %r1168, 0;
    vote.ballot.sync.b32 %r1168, p, 0xffffffff;
    @!p not.b32 %r1168, %r1168;
}

	// end inline asm
	and.b32  	%r1190, %r1168, %r1189;
	mov.b32 	%r1173, 8;
	// begin inline asm
	{
    .reg .pred p;
    and.b32 %r1171, %r1184, %r1173;    setp.ne.u32 p, %r1171, 0;
    vote.ballot.sync.b32 %r1171, p, 0xffffffff;
    @!p not.b32 %r1171, %r1171;
}

	// end inline asm
	and.b32  	%r1191, %r1171, %r1190;
	mov.b32 	%r1176, 16;
	// begin inline asm
	{
    .reg .pred p;
    and.b32 %r1174, %r1184, %r1176;    setp.ne.u32 p, %r1174, 0;
    vote.ballot.sync.b32 %r1174, p, 0xffffffff;
    @!p not.b32 %r1174, %r1174;
}

	// end inline asm
	and.b32  	%r1192, %r1174, %r1191;
	mov.b32 	%r1179, 32;
	// begin inline asm
	{
    .reg .pred p;
    and.b32 %r1177, %r1184, %r1179;    setp.ne.u32 p, %r1177, 0;
    vote.ballot.sync.b32 %r1177, p, 0xffffffff;
    @!p not.b32 %r1177, %r1177;
}

	// end inline asm
	and.b32  	%r1193, %r1177, %r1192;
	mov.b32 	%r1182, 64;
	// begin inline asm
	{
    .reg .pred p;
    and.b32 %r1180, %r1184, %r1182;    setp.ne.u32 p, %r1180, 0;
    vote.ballot.sync.b32 %r1180, p, 0xffffffff;
    @!p not.b32 %r1180, %r1180;
}

	// end inline asm
	and.b32  	%r1194, %r1180, %r1193;
	mov.b32 	%r1185, 128;
	// begin inline asm
	{
    .reg .pred p;
    and.b32 %r1183, %r1184, %r1185;    setp.ne.u32 p, %r1183, 0;
    vote.ballot.sync.b32 %r1183, p, 0xffffffff;
    @!p not.b32 %r1183, %r1183;
}

	// end inline asm
	and.b32  	%r1195, %r1183, %r1194;
	clz.b32 	%r1196, %r1195;
	sub.s32 	%r252, 31, %r1196;
	and.b32  	%r1197, %r803, %r1195;
	popc.b32 	%r253, %r1197;
	setp.ne.s32 	%p125, %r402, %r252;
	mov.b32 	%r1968, 0;
	@%p125 bra 	$L__BB13_201;
	atom.shared.add.u32 	%r1968, [%r111], %r253;
$L__BB13_201:
	shfl.sync.idx.b32	%r1223|%p126, %r1968, %r252, 31, -1;
	add.s32 	%r256, %r253, %r1223;
	shr.u32 	%r1224, %r1900, %r400;
	and.b32  	%r1220, %r1224, %r75;
	mov.b32 	%r1200, 1;
	// begin inline asm
	{
    .reg .pred p;
    and.b32 %r1198, %r1220, %r1200;    setp.ne.u32 p, %r1198, 0;
    vote.ballot.sync.b32 %r1198, p, 0xffffffff;
    @!p not.b32 %r1198, %r1198;
}

	// end inline asm
	mov.b32 	%r1203, 2;
	// begin inline asm
	{
    .reg .pred p;
    and.b32 %r1201, %r1220, %r1203;    setp.ne.u32 p, %r1201, 0;
    vote.ballot.sync.b32 %r1201, p, 0xffffffff;
    @!p not.b32 %r1201, %r1201;
}

	// end inline asm
	and.b32  	%r1225, %r1201, %r1198;
	mov.b32 	%r1206, 4;
	// begin inline asm
	{
    .reg .pred p;
    and.b32 %r1204, %r1220, %r1206;    setp.ne.u32 p, %r1204, 0;
    vote.ballot.sync.b32 %r1204, p, 0xffffffff;
    @!p not.b32 %r1204, %r1204;
}

	// end inline asm
	and.b32  	%r1226, %r1204, %r1225;
	mov.b32 	%r1209, 8;
	// begin inline asm
	{
    .reg .pred p;
    and.b32 %r1207, %r1220, %r1209;    setp.ne.u32 p, %r1207, 0;
    vote.ballot.sync.b32 %r1207, p, 0xffffffff;
    @!p not.b32 %r1207, %r1207;
}

	// end inline asm
	and.b32  	%r1227, %r1207, %r1226;
	mov.b32 	%r1212, 16;
	// begin inline asm
	{
    .reg .pred p;
    and.b32 %r1210, %r1220, %r1212;    setp.ne.u32 p, %r1210, 0;
    vote.ballot.sync.b32 %r1210, p, 0xffffffff;
    @!p not.b32 %r1210, %r1210;
}

	// end inline asm
	and.b32  	%r1228, %r1210, %r1227;
	mov.b32 	%r1215, 32;
	// begin inline asm
	{
    .reg .pred p;
    and.b32 %r1213, %r1220, %r1215;    setp.ne.u32 p, %r1213, 0;
    vote.ballot.sync.b32 %r1213, p, 0xffffffff;
    @!p not.b32 %r1213, %r1213;
}

	// end inline asm
	and.b32  	%r1229, %r1213, %r1228;
	mov.b32 	%r1218, 64;
	// begin inline asm
	{
    .reg .pred p;
    and.b32 %r1216, %r1220, %r1218;    setp.ne.u32 p, %r1216, 0;
    vote.ballot.sync.b32 %r1216, p, 0xffffffff;
    @!p not.b32 %r1216, %r1216;
}

	// end inline asm
	and.b32  	%r1230, %r1216, %r1229;
	mov.b32 	%r1221, 128;
	// begin inline asm
	{
    .reg .pred p;
    and.b32 %r1219, %r1220, %r1221;    setp.ne.u32 p, %r1219, 0;
    vote.ballot.sync.b32 %r1219, p, 0xffffffff;
    @!p not.b32 %r1219, %r1219;
}

	// end inline asm
	and.b32  	%r1231, %r1219, %r1230;
	clz.b32 	%r1232, %r1231;
	sub.s32 	%r257, 31, %r1232;
	and.b32  	%r1233, %r803, %r1231;
	popc.b32 	%r258, %r1233;
	setp.ne.s32 	%p127, %r402, %r257;
	mov.b32 	%r1969, 0;
	@%p127 bra 	$L__BB13_203;
	atom.shared.add.u32 	%r1969, [%r112], %r258;
$L__BB13_203:
	shfl.sync.idx.b32	%r1259|%p128, %r1969, %r257, 31, -1;
	add.s32 	%r261, %r258, %r1259;
	shr.u32 	%r1260, %r1899, %r400;
	and.b32  	%r1256, %r1260, %r75;
	mov.b32 	%r1236, 1;
	// begin inline asm
	{
    .reg .pred p;
    and.b32 %r1234, %r1256, %r1236;    setp.ne.u32 p, %r1234, 0;
    vote.ballot.sync.b32 %r1234, p, 0xffffffff;
    @!p not.b32 %r1234, %r1234;
}

	// end inline asm
	mov.b32 	%r1239, 2;
	// begin inline asm
	{
    .reg .pred p;
    and.b32 %r1237, %r1256, %r1239;    setp.ne.u32 p, %r1237, 0;
    vote.ballot.sync.b32 %r1237, p, 0xffffffff;
    @!p not.b32 %r1237, %r1237;
}

	// end inline asm
	and.b32  	%r1261, %r1237, %r1234;
	mov.b32 	%r1242, 4;
	// begin inline asm
	{
    .reg .pred p;
    and.b32 %r1240, %r1256, %r1242;    setp.ne.u32 p, %r1240, 0;
    vote.ballot.sync.b32 %r1240, p, 0xffffffff;
    @!p not.b32 %r1240, %r1240;
}

	// end inline asm
	and.b32  	%r1262, %r1240, %r1261;
	mov.b32 	%r1245, 8;
	// begin inline asm
	{
    .reg .pred p;
    and.b32 %r1243, %r1256, %r1245;    setp.ne.u32 p, %r1243, 0;
    vote.ballot.sync.b32 %r1243, p, 0xffffffff;
    @!p not.b32 %r1243, %r1243;
}

	// end inline asm
	and.b32  	%r1263, %r1243, %r1262;
	mov.b32 	%r1248, 16;
	// begin inline asm
	{
    .reg .pred p;
    and.b32 %r1246, %r1256, %r1248;    setp.ne.u32 p, %r1246, 0;
    vote.ballot.sync.b32 %r1246, p, 0xffffffff;
    @!p not.b32 %r1246, %r1246;
}

	// end inline asm
	and.b32  	%r1264, %r1246, %r1263;
	mov.b32 	%r1251, 32;
	// begin inline asm
	{
    .reg .pred p;
    and.b32 %r1249, %r1256, %r1251;    setp.ne.u32 p, %r1249, 0;
    vote.ballot.sync.b32 %r1249, p, 0xffffffff;
    @!p not.b32 %r1249, %r1249;
}

	// end inline asm
	and.b32  	%r1265, %r1249, %r1264;
	mov.b32 	%r1254, 64;
	// begin inline asm
	{
    .reg .pred p;
    and.b32 %r1252, %r1256, %r1254;    setp.ne.u32 p, %r1252, 0;
    vote.ballot.sync.b32 %r1252, p, 0xffffffff;
    @!p not.b32 %r1252, %r1252;
}

	// end inline asm
	and.b32  	%r1266, %r1252, %r1265;
	mov.b32 	%r1257, 128;
	// begin inline asm
	{
    .reg .pred p;
    and.b32 %r1255, %r1256, %r1257;    setp.ne.u32 p, %r1255, 0;
    vote.ballot.sync.b32 %r1255, p, 0xffffffff;
    @!p not.b32 %r1255, %r1255;
}

	// end inline asm
	and.b32  	%r1267, %r1255, %r1266;
	clz.b32 	%r1268, %r1267;
	sub.s32 	%r262, 31, %r1268;
	and.b32  	%r1269, %r803, %r1267;
	popc.b32 	%r263, %r1269;
	setp.ne.s32 	%p129, %r402, %r262;
	mov.b32 	%r1970, 0;
	@%p129 bra 	$L__BB13_205;
	shl.b32 	%r1270, %r1, 5;
	and.b32  	%r1271, %r1270, 31744;
	mov.u32 	%r1272, _ZZN3cub18CUB_300001_SM_10006detail10radix_sort29DeviceRadixSortOnesweepKernelINS1_5radix10policy_hubIjjyE10Policy1000ELNS0_9SortOrderE0EjjyiiNS1_21identity_decomposer_tEEEvPT5_SB_PT3_PKSC_PT1_PKSG_PT2_PKSK_T4_iiT6_E1s;
	add.s32 	%r1273, %r1272, %r1271;
	shr.u32 	%r1274, %r1899, %r400;
	and.b32  	%r1275, %r1274, %r75;
	shl.b32 	%r1276, %r1275, 2;
	add.s32 	%r1277, %r1273, %r1276;
	atom.shared.add.u32 	%r1970, [%r1277], %r263;
$L__BB13_205:
	shfl.sync.idx.b32	%r1303|%p130, %r1970, %r262, 31, -1;
	add.s32 	%r266, %r263, %r1303;
	shr.u32 	%r1304, %r1898, %r400;
	and.b32  	%r1300, %r1304, %r75;
	mov.b32 	%r1280, 1;
	// begin inline asm
	{
    .reg .pred p;
    and.b32 %r1278, %r1300, %r1280;    setp.ne.u32 p, %r1278, 0;
    vote.ballot.sync.b32 %r1278, p, 0xffffffff;
    @!p not.b32 %r1278, %r1278;
}

	// end inline asm
	mov.b32 	%r1283, 2;
	// begin inline asm
	{
    .reg .pred p;
    and.b32 %r1281, %r1300, %r1283;    setp.ne.u32 p, %r1281, 0;
    vote.ballot.sync.b32 %r1281, p, 0xffffffff;
    @!p not.b32 %r1281, %r1281;
}

	// end inline asm
	and.b32  	%r1305, %r1281, %r1278;
	mov.b32 	%r1286, 4;
	// begin inline asm
	{
    .reg .pred p;
    and.b32 %r1284, %r1300, %r1286;    setp.ne.u32 p, %r1284, 0;
    vote.ballot.sync.b32 %r1284, p, 0xffffffff;
    @!p not.b32 %r1284, %r1284;
}

	// end inline asm
	and.b32  	%r1306, %r1284, %r1305;
	mov.b32 	%r1289, 8;
	// begin inline asm
	{
    .reg .pred p;
    and.b32 %r1287, %r1300, %r1289;    setp.ne.u32 p, %r1287, 0;
    vote.ballot.sync.b32 %r1287, p, 0xffffffff;
    @!p not.b32 %r1287, %r1287;
}

	// end inline asm
	and.b32  	%r1307, %r1287, %r1306;
	mov.b32 	%r1292, 16;
	// begin inline asm
	{
    .reg .pred p;
    and.b32 %r1290, %r1300, %r1292;    setp.ne.u32 p, %r1290, 0;
    vote.ballot.sync.b32 %r1290, p, 0xffffffff;
    @!p not.b32 %r1290, %r1290;
}

	// end inline asm
	and.b32  	%r1308, %r1290, %r1307;
	mov.b32 	%r1295, 32;
	// begin inline asm
	{
    .reg .pred p;
    and.b32 %r1293, %r1300, %r1295;    setp.ne.u32 p, %r1293, 0;
    vote.ballot.sync.b32 %r1293, p, 0xffffffff;
    @!p not.b32 %r1293, %r1293;
}

	// end inline asm
	and.b32  	%r1309, %r1293, %r1308;
	mov.b32 	%r1298, 64;
	// begin inline asm
	{
    .reg .pred p;
    and.b32 %r1296, %r1300, %r1298;    setp.ne.u32 p, %r1296, 0;
    vote.ballot.sync.b32 %r1296, p, 0xffffffff;
    @!p not.b32 %r1296, %r1296;
}

	// end inline asm
	and.b32  	%r1310, %r1296, %r1309;
	mov.b32 	%r1301, 128;
	// begin inline asm
	{
    .reg .pred p;
    and.b32 %r1299, %r1300, %r1301;    setp.ne.u32 p, %r1299, 0;
    vote.ballot.sync.b32 %r1299, p, 0xffffffff;
    @!p not.b32 %r1299, %r1299;
}

	// end inline asm
	and.b32  	%r1311, %r1299, %r1310;
	clz.b32 	%r1312, %r1311;
	sub.s32 	%r267, 31, %r1312;
	and.b32  	%r1313, %r803, %r1311;
	popc.b32 	%r268, %r1313;
	setp.ne.s32 	%p131, %r402, %r267;
	mov.b32 	%r1971, 0;
	@%p131 bra 	$L__BB13_207;
	atom.shared.add.u32 	%r1971, [%r113], %r268;
$L__BB13_207:
	shfl.sync.idx.b32	%r1339|%p132, %r1971, %r267, 31, -1;
	add.s32 	%r271, %r268, %r1339;
	shr.u32 	%r1340, %r1897, %r400;
	and.b32  	%r1336, %r1340, %r75;
	mov.b32 	%r1316, 1;
	// begin inline asm
	{
    .reg .pred p;
    and.b32 %r1314, %r1336, %r1316;    setp.ne.u32 p, %r1314, 0;
    vote.ballot.sync.b32 %r1314, p, 0xffffffff;
    @!p not.b32 %r1314, %r1314;
}

	// end inline asm
	mov.b32 	%r1319, 2;
	// begin inline asm
	{
    .reg .pred p;
    and.b32 %r1317, %r1336, %r1319;    setp.ne.u32 p, %r1317, 0;
    vote.ballot.sync.b32 %r1317, p, 0xffffffff;
    @!p not.b32 %r1317, %r1317;
}

	// end inline asm
	and.b32  	%r1341, %r1317, %r1314;
	mov.b32 	%r1322, 4;
	// begin inline asm
	{
    .reg .pred p;
    and.b32 %r1320, %r1336, %r1322;    setp.ne.u32 p, %r1320, 0;
    vote.ballot.sync.b32 %r1320, p, 0xffffffff;
    @!p not.b32 %r1320, %r1320;
}

	// end inline asm
	and.b32  	%r1342, %r1320, %r1341;
	mov.b32 	%r1325, 8;
	// begin inline asm
	{
    .reg .pred p;
    and.b32 %r1323, %r1336, %r1325;    setp.ne.u32 p, %r1323, 0;
    vote.ballot.sync.b32 %r1323, p, 0xffffffff;
    @!p not.b32 %r1323, %r1323;
}

	// end inline asm
	and.b32  	%r1343, %r1323, %r1342;
	mov.b32 	%r1328, 16;
	// begin inline asm
	{
    .reg .pred p;
    and.b32 %r1326, %r1336, %r1328;    setp.ne.u32 p, %r1326, 0;
    vote.ballot.sync.b32 %r1326, p, 0xffffffff;
    @!p not.b32 %r1326, %r1326;
}

	// end inline asm
	and.b32  	%r1344, %r1326, %r1343;
	mov.b32 	%r1331, 32;
	// begin inline asm
	{
    .reg .pred p;
    and.b32 %r1329, %r1336, %r1331;    setp.ne.u32 p, %r1329, 0;
    vote.ballot.sync.b32 %r1329, p, 0xffffffff;
    @!p not.b32 %r1329, %r1329;
}

	// end inline asm
	and.b32  	%r1345, %r1329, %r1344;
	mov.b32 	%r1334, 64;
	// begin inline asm
	{
    .reg .pred p;
    and.b32 %r1332, %r1336, %r1334;    setp.ne.u32 p, %r1332, 0;
    vote.ballot.sync.b32 %r1332, p, 0xffffffff;
    @!p not.b32 %r1332, %r1332;
}

	// end inline asm
	and.b32  	%r1346, %r1332, %r1345;
	mov.b32 	%r1337, 128;
	// begin inline asm
	{
    .reg .pred p;
    and.b32 %r1335, %r1336, %r1337;    setp.ne.u32 p, %r1335, 0;
    vote.ballot.sync.b32 %r1335, p, 0xffffffff;
    @!p not.b32 %r1335, %r1335;
}

	// end inline asm
	and.b32  	%r1347, %r1335, %r1346;
	clz.b32 	%r1348, %r1347;
	sub.s32 	%r272, 31, %r1348;
	and.b32  	%r1349, %r803, %r1347;
	popc.b32 	%r273, %r1349;
	setp.ne.s32 	%p133, %r402, %r272;
	mov.b32 	%r1972, 0;
	@%p133 bra 	$L__BB13_209;
	atom.shared.add.u32 	%r1972, [%r114], %r273;
$L__BB13_209:
	shfl.sync.idx.b32	%r1375|%p134, %r1972, %r272, 31, -1;
	add.s32 	%r276, %r273, %r1375;
	shr.u32 	%r1376, %r1896, %r400;
	and.b32  	%r1372, %r1376, %r75;
	mov.b32 	%r1352, 1;
	// begin inline asm
	{
    .reg .pred p;
    and.b32 %r1350, %r1372, %r1352;    setp.ne.u32 p, %r1350, 0;
    vote.ballot.sync.b32 %r1350, p, 0xffffffff;
    @!p not.b32 %r1350, %r1350;
}

	// end inline asm
	mov.b32 	%r1355, 2;
	// begin inline asm
	{
    .reg .pred p;
    and.b32 %r1353, %r1372, %r1355;    setp.ne.u32 p, %r1353, 0;
    vote.ballot.sync.b32 %r1353, p, 0xffffffff;
    @!p not.b32 %r1353, %r1353;
}

	// end inline asm
	and.b32  	%r1377, %r1353, %r1350;
	mov.b32 	%r1358, 4;
	// begin inline asm
	{
    .reg .pred p;
    and.b32 %r1356, %r1372, %r1358;    setp.ne.u32 p, %r1356, 0;
    vote.ballot.sync.b32 %r1356, p, 0xffffffff;
    @!p not.b32 %r1356, %r1356;
}

	// end inline asm
	and.b32  	%r1378, %r1356, %r1377;
	mov.b32 	%r1361, 8;
	// begin inline asm
	{
    .reg .pred p;
    and.b32 %r1359, %r1372, %r1361;    setp.ne.u32 p, %r1359, 0;
    vote.ballot.sync.b32 %r1359, p, 0xffffffff;
    @!p not.b32 %r1359, %r1359;
}

	// end inline asm
	and.b32  	%r1379, %r1359, %r1378;
	mov.b32 	%r1364, 16;
	// begin inline asm
	{
    .reg .pred p;
    and.b32 %r1362, %r1372, %r1364;    setp.ne.u32 p, %r1362, 0;
    vote.ballot.sync.b32 %r1362, p, 0xffffffff;
    @!p not.b32 %r1362, %r1362;
}

	// end inline asm
	and.b32  	%r1380, %r1362, %r1379;
	mov.b32 	%r1367, 32;
	// begin inline asm
	{
    .reg .pred p;
    and.b32 %r1365, %r1372, %r1367;    setp.ne.u32 p, %r1365, 0;
    vote.ballot.sync.b32 %r1365, p, 0xffffffff;
    @!p not.b32 %r1365, %r1365;
}

	// end inline asm
	and.b32  	%r1381, %r1365, %r1380;
	mov.b32 	%r1370, 64;
	// begin inline asm
	{
    .reg .pred p;
    and.b32 %r1368, %r1372, %r1370;    setp.ne.u32 p, %r1368, 0;
    vote.ballot.sync.b32 %r1368, p, 0xffffffff;
    @!p not.b32 %r1368, %r1368;
}

	// end inline asm
	and.b32  	%r1382, %r1368, %r1381;
	mov.b32 	%r1373, 128;
	// begin inline asm
	{
    .reg .pred p;
    and.b32 %r1371, %r1372, %r1373;    setp.ne.u32 p, %r1371, 0;
    vote.ballot.sync.b32 %r1371, p, 0xffffffff;
    @!p not.b32 %r1371, %r1371;
}

	// end inline asm
	and.b32  	%r1383, %r1371, %r1382;
	clz.b32 	%r1384, %r1383;
	sub.s32 	%r277, 31, %r1384;
	and.b32  	%r1385, %r803, %r1383;
	popc.b32 	%r278, %r1385;
	setp.ne.s32 	%p135, %r402, %r277;
	mov.b32 	%r1973, 0;
	@%p135 bra 	$L__BB13_211;
	atom.shared.add.u32 	%r1973, [%r115], %r278;
$L__BB13_211:
	shfl.sync.idx.b32	%r1411|%p136, %r1973, %r277, 31, -1;
	add.s32 	%r281, %r278, %r1411;
	shr.u32 	%r1412, %r1895, %r400;
	and.b32  	%r1408, %r1412, %r75;
	mov.b32 	%r1388, 1;
	// begin inline asm
	{
    .reg .pred p;
    and.b32 %r1386, %r1408, %r1388;    setp.ne.u32 p, %r1386, 0;
    vote.ballot.sync.b32 %r1386, p, 0xffffffff;
    @!p not.b32 %r1386, %r1386;
}

	// end inline asm
	mov.b32 	%r1391, 2;
	// begin inline asm
	{
    .reg .pred p;
    and.b32 %r1389, %r1408, %r1391;    setp.ne.u32 p, %r1389, 0;
    vote.ballot.sync.b32 %r1389, p, 0xffffffff;
    @!p not.b32 %r1389, %r1389;
}

	// end inline asm
	and.b32  	%r1413, %r1389, %r1386;
	mov.b32 	%r1394, 4;
	// begin inline asm
	{
    .reg .pred p;
    and.b32 %r1392, %r1408, %r1394;    setp.ne.u32 p, %r1392, 0;
    vote.ballot.sync.b32 %r1392, p, 0xffffffff;
    @!p not.b32 %r1392, %r1392;
}

	// end inline asm
	and.b32  	%r1414, %r1392, %r1413;
	mov.b32 	%r1397, 8;
	// begin inline asm
	{
    .reg .pred p;
    and.b32 %r1395, %r1408, %r1397;    setp.ne.u32 p, %r1395, 0;
    vote.ballot.sync.b32 %r1395, p, 0xffffffff;
    @!p not.b32 %r1395, %r1395;
}

	// end inline asm
	and.b32  	%r1415, %r1395, %r1414;
	mov.b32 	%r1400, 16;
	// begin inline asm
	{
    .reg .pred p;
    and.b32 %r1398, %r1408, %r1400;    setp.ne.u32 p, %r1398, 0;
    vote.ballot.sync.b32 %r1398, p, 0xffffffff;
    @!p not.b32 %r1398, %r1398;
}

	// end inline asm
	and.b32  	%r1416, %r1398, %r1415;
	mov.b32 	%r1403, 32;
	// begin inline asm
	{
    .reg .pred p;
    and.b32 %r1401, %r1408, %r1403;    setp.ne.u32 p, %r1401, 0;
    vote.ballot.sync.b32 %r1401, p, 0xffffffff;
    @!p not.b32 %r1401, %r1401;
}

	// end inline asm
	and.b32  	%r1417, %r1401, %r1416;
	mov.b32 	%r1406, 64;
	// begin inline asm
	{
    .reg .pred p;
    and.b32 %r1404, %r1408, %r1406;    setp.ne.u32 p, %r1404, 0;
    vote.ballot.sync.b32 %r1404, p, 0xffffffff;
    @!p not.b32 %r1404, %r1404;
}

	// end inline asm
	and.b32  	%r1418, %r1404, %r1417;
	mov.b32 	%r1409, 128;
	// begin inline asm
	{
    .reg .pred p;
    and.b32 %r1407, %r1408, %r1409;    setp.ne.u32 p, %r1407, 0;
    vote.ballot.sync.b32 %r1407, p, 0xffffffff;
    @!p not.b32 %r1407, %r1407;
}

	// end inline asm
	and.b32  	%r1419, %r1407, %r1418;
	clz.b32 	%r1420, %r1419;
	sub.s32 	%r282, 31, %r1420;
	and.b32  	%r1421, %r803, %r1419;
	popc.b32 	%r283, %r1421;
	setp.ne.s32 	%p137, %r402, %r282;
	mov.b32 	%r1974, 0;
	@%p137 bra 	$L__BB13_213;
	atom.shared.add.u32 	%r1974, [%r116], %r283;
$L__BB13_213:
	shfl.sync.idx.b32	%r1422|%p139, %r1974, %r282, 31, -1;
	add.s32 	%r1423, %r283, %r1422;
	bar.sync 	0;
	shl.b32 	%r1424, %r206, 2;
	mov.u32 	%r1425, _ZZN3cub18CUB_300001_SM_10006detail10radix_sort29DeviceRadixSortOnesweepKernelINS1_5radix10policy_hubIjjyE10Policy1000ELNS0_9SortOrderE0EjjyiiNS1_21identity_decomposer_tEEEvPT5_SB_PT3_PKSC_PT1_PKSG_PT2_PKSK_T4_iiT6_E1s;
	add.s32 	%r286, %r1425, %r1424;
	st.shared.u32 	[%r286+-4], %r1911;
	shl.b32 	%r1426, %r211, 2;
	add.s32 	%r287, %r1425, %r1426;
	st.shared.u32 	[%r287+-4], %r1910;
	shl.b32 	%r1427, %r216, 2;
	add.s32 	%r288, %r1425, %r1427;
	st.shared.u32 	[%r288+-4], %r1909;
	shl.b32 	%r1428, %r221, 2;
	add.s32 	%r289, %r1425, %r1428;
	st.shared.u32 	[%r289+-4], %r1908;
	shl.b32 	%r1429, %r226, 2;
	add.s32 	%r290, %r1425, %r1429;
	st.shared.u32 	[%r290+-4], %r1907;
	shl.b32 	%r1430, %r231, 2;
	add.s32 	%r291, %r1425, %r1430;
	st.shared.u32 	[%r291+-4], %r1906;
	shl.b32 	%r1431, %r236, 2;
	add.s32 	%r292, %r1425, %r1431;
	st.shared.u32 	[%r292+-4], %r1905;
	shl.b32 	%r1432, %r241, 2;
	add.s32 	%r293, %r1425, %r1432;
	st.shared.u32 	[%r293+-4], %r1904;
	shl.b32 	%r1433, %r246, 2;
	add.s32 	%r294, %r1425, %r1433;
	st.shared.u32 	[%r294+-4], %r1903;
	shl.b32 	%r1434, %r251, 2;
	add.s32 	%r295, %r1425, %r1434;
	st.shared.u32 	[%r295+-4], %r1902;
	shl.b32 	%r1435, %r256, 2;
	add.s32 	%r296, %r1425, %r1435;
	st.shared.u32 	[%r296+-4], %r1901;
	shl.b32 	%r1436, %r261, 2;
	add.s32 	%r297, %r1425, %r1436;
	st.shared.u32 	[%r297+-4], %r1900;
	shl.b32 	%r1437, %r266, 2;
	add.s32 	%r298, %r1425, %r1437;
	st.shared.u32 	[%r298+-4], %r1899;
	shl.b32 	%r1438, %r271, 2;
	add.s32 	%r299, %r1425, %r1438;
	st.shared.u32 	[%r299+-4], %r1898;
	shl.b32 	%r1439, %r276, 2;
	add.s32 	%r300, %r1425, %r1439;
	st.shared.u32 	[%r300+-4], %r1897;
	shl.b32 	%r1440, %r281, 2;
	add.s32 	%r301, %r1425, %r1440;
	st.shared.u32 	[%r301+-4], %r1896;
	shl.b32 	%r1441, %r1423, 2;
	add.s32 	%r302, %r1425, %r1441;
	st.shared.u32 	[%r302+-4], %r1895;
	shl.b32 	%r1442, %r1, 3;
	add.s32 	%r1443, %r1425, %r1442;
	add.s32 	%r303, %r1443, 26112;
	@%p29 bra 	$L__BB13_221;
	ld.param.u64 	%rd368, [_ZN3cub18CUB_300001_SM_10006detail10radix_sort29DeviceRadixSortOnesweepKernelINS1_5radix10policy_hubIjjyE10Policy1000ELNS0_9SortOrderE0EjjyiiNS1_21identity_decomposer_tEEEvPT5_SB_PT3_PKSC_PT1_PKSG_PT2_PKSK_T4_iiT6__param_3];
	cvta.to.global.u64 	%rd85, %rd368;
	shl.b64 	%rd86, %rd10, 3;
	add.s64 	%rd87, %rd85, %rd86;
	ld.global.u64 	%rd88, [%rd87];
	cvt.s64.s32 	%rd89, %r200;
	sub.s64 	%rd371, %rd88, %rd89;
	st.shared.u64 	[%r303], %rd371;
	setp.lt.s32 	%p140, %r4, 1;
	mov.u32 	%r1978, %r1920;
	@%p140 bra 	$L__BB13_220;
	mov.b32 	%r1976, -1;
	mov.u32 	%r1975, %r4;
	mov.u32 	%r1978, %r1920;
$L__BB13_216:
	ld.param.u64 	%rd361, [_ZN3cub18CUB_300001_SM_10006detail10radix_sort29DeviceRadixSortOnesweepKernelINS1_5radix10policy_hubIjjyE10Policy1000ELNS0_9SortOrderE0EjjyiiNS1_21identity_decomposer_tEEEvPT5_SB_PT3_PKSC_PT1_PKSG_PT2_PKSK_T4_iiT6__param_0];
	add.s32 	%r307, %r1975, -1;
	shl.b32 	%r1445, %r307, 8;
	add.s32 	%r1446, %r1445, %r1;
	cvta.to.global.u64 	%rd90, %rd361;
	mul.wide.s32 	%rd91, %r1446, 4;
	add.s64 	%rd21, %rd90, %rd91;
$L__BB13_217:
	membar.cta;
	ld.volatile.global.u32 	%r308, [%rd21];
	setp.eq.s32 	%p141, %r308, 0;
	@%p141 bra 	$L__BB13_217;
	and.b32  	%r1447, %r308, 1073741823;
	add.s32 	%r1978, %r1447, %r1978;
	setp.gt.s32 	%p142, %r308, -1;
	vote.sync.ballot.b32 	%r1976, %p142, %r1976;
	setp.gt.u32 	%p144, %r1975, 1;
	and.pred  	%p145, %p142, %p144;
	mov.u32 	%r1975, %r307;
	@%p145 bra 	$L__BB13_216;
	ld.shared.u64 	%rd371, [%r303];
$L__BB13_220:
	ld.param.u64 	%rd362, [_ZN3cub18CUB_300001_SM_10006detail10radix_sort29DeviceRadixSortOnesweepKernelINS1_5radix10policy_hubIjjyE10Policy1000ELNS0_9SortOrderE0EjjyiiNS1_21identity_decomposer_tEEEvPT5_SB_PT3_PKSC_PT1_PKSG_PT2_PKSK_T4_iiT6__param_0];
	or.b32  	%r1448, %r1978, -2147483648;
	cvta.to.global.u64 	%rd92, %rd362;
	shl.b32 	%r1449, %r4, 8;
	add.s32 	%r1450, %r1449, %r1;
	mul.wide.s32 	%rd93, %r1450, 4;
	add.s64 	%rd94, %rd92, %rd93;
	st.volatile.global.u32 	[%rd94], %r1448;
	sub.s32 	%r1451, %r1978, %r1920;
	cvt.s64.s32 	%rd95, %r1451;
	add.s64 	%rd96, %rd371, %rd95;
	st.shared.u64 	[%r303], %rd96;
$L__BB13_221:
	ld.param.u64 	%rd365, [_ZN3cub18CUB_300001_SM_10006detail10radix_sort29DeviceRadixSortOnesweepKernelINS1_5radix10policy_hubIjjyE10Policy1000ELNS0_9SortOrderE0EjjyiiNS1_21identity_decomposer_tEEEvPT5_SB_PT3_PKSC_PT1_PKSG_PT2_PKSK_T4_iiT6__param_2];
	setp.gt.u32 	%p146, %r1, 255;
	setp.lt.s32 	%p147, %r5, %r399;
	setp.eq.s64 	%p148, %rd365, 0;
	or.pred  	%p149, %p148, %p147;
	or.pred  	%p150, %p146, %p149;
	@%p150 bra 	$L__BB13_223;
	ld.param.u64 	%rd366, [_ZN3cub18CUB_300001_SM_10006detail10radix_sort29DeviceRadixSortOnesweepKernelINS1_5radix10policy_hubIjjyE10Policy1000ELNS0_9SortOrderE0EjjyiiNS1_21identity_decomposer_tEEEvPT5_SB_PT3_PKSC_PT1_PKSG_PT2_PKSK_T4_iiT6__param_2];
	ld.shared.u64 	%rd97, [%r303];
	cvt.s64.s32 	%rd98, %r1920;
	cvt.s64.s32 	%rd99, %r200;
	add.s64 	%rd100, %rd99, %rd98;
	add.s64 	%rd101, %rd100, %rd97;
	cvta.to.global.u64 	%rd102, %rd366;
	shl.b64 	%rd103, %rd10, 3;
	add.s64 	%rd104, %rd102, %rd103;
	st.global.u64 	[%rd104], %rd101;
$L__BB13_223:
	setp.gt.s32 	%p151, %r5, %r399;
	bar.sync 	0;
	@%p151 bra 	$L__BB13_225;
	ld.shared.u32 	%r1452, [%r117];
	shr.u32 	%r1453, %r1452, %r400;
	and.b32  	%r1454, %r1453, %r75;
	shl.b32 	%r1455, %r1454, 3;
	add.s32 	%r1457, %r1425, 26112;
	add.s32 	%r1458, %r1457, %r1455;
	ld.shared.u64 	%rd105, [%r1458];
	add.s64 	%rd106, %rd105, %rd10;
	shl.b64 	%rd107, %rd106, 2;
	add.s64 	%rd108, %rd2, %rd107;
	st.global.u32 	[%rd108], %r1452;
	bar.warp.sync 	-1;
	ld.shared.u32 	%r1459, [%r117+1536];
	shr.u32 	%r1460, %r1459, %r400;
	and.b32  	%r1461, %r1460, %r75;
	shl.b32 	%r1462, %r1461, 3;
	add.s32 	%r1463, %r1457, %r1462;
	ld.shared.u64 	%rd109, [%r1463];
	add.s64 	%rd110, %rd109, %rd10;
	shl.b64 	%rd111, %rd110, 2;
	add.s64 	%rd112, %rd2, %rd111;
	st.global.u32 	[%rd112+1536], %r1459;
	bar.warp.sync 	-1;
	ld.shared.u32 	%r1464, [%r117+3072];
	shr.u32 	%r1465, %r1464, %r400;
	and.b32  	%r1466, %r1465, %r75;
	shl.b32 	%r1467, %r1466, 3;
	add.s32 	%r1468, %r1457, %r1467;
	ld.shared.u64 	%rd113, [%r1468];
	add.s64 	%rd114, %rd113, %rd10;
	shl.b64 	%rd115, %rd114, 2;
	add.s64 	%rd116, %rd2, %rd115;
	st.global.u32 	[%rd116+3072], %r1464;
	bar.warp.sync 	-1;
	ld.shared.u32 	%r1469, [%r117+4608];
	shr.u32 	%r1470, %r1469, %r400;
	and.b32  	%r1471, %r1470, %r75;
	shl.b32 	%r1472, %r1471, 3;
	add.s32 	%r1473, %r1457, %r1472;
	ld.shared.u64 	%rd117, [%r1473];
	add.s64 	%rd118, %rd117, %rd10;
	shl.b64 	%rd119, %rd118, 2;
	add.s64 	%rd120, %rd2, %rd119;
	st.global.u32 	[%rd120+4608], %r1469;
	bar.warp.sync 	-1;
	ld.shared.u32 	%r1474, [%r117+6144];
	shr.u32 	%r1475, %r1474, %r400;
	and.b32  	%r1476, %r1475, %r75;
	shl.b32 	%r1477, %r1476, 3;
	add.s32 	%r1478, %r1457, %r1477;
	ld.shared.u64 	%rd121, [%r1478];
	add.s64 	%rd122, %rd121, %rd10;
	shl.b64 	%rd123, %rd122, 2;
	add.s64 	%rd124, %rd2, %rd123;
	st.global.u32 	[%rd124+6144], %r1474;
	bar.warp.sync 	-1;
	ld.shared.u32 	%r1479, [%r117+7680];
	shr.u32 	%r1480, %r1479, %r400;
	and.b32  	%r1481, %r1480, %r75;
	shl.b32 	%r1482, %r1481, 3;
	add.s32 	%r1483, %r1457, %r1482;
	ld.shared.u64 	%rd125, [%r1483];
	add.s64 	%rd126, %rd125, %rd10;
	shl.b64 	%rd127, %rd126, 2;
	add.s64 	%rd128, %rd2, %rd127;
	st.global.u32 	[%rd128+7680], %r1479;
	bar.warp.sync 	-1;
	ld.shared.u32 	%r1484, [%r117+9216];
	shr.u32 	%r1485, %r1484, %r400;
	and.b32  	%r1486, %r1485, %r75;
	shl.b32 	%r1487, %r1486, 3;
	add.s32 	%r1488, %r1457, %r1487;
	ld.shared.u64 	%rd129, [%r1488];
	add.s64 	%rd130, %rd129, %rd10;
	shl.b64 	%rd131, %rd130, 2;
	add.s64 	%rd132, %rd2, %rd131;
	st.global.u32 	[%rd132+9216], %r1484;
	bar.warp.sync 	-1;
	ld.shared.u32 	%r1489, [%r117+10752];
	shr.u32 	%r1490, %r1489, %r400;
	and.b32  	%r1491, %r1490, %r75;
	shl.b32 	%r1492, %r1491, 3;
	add.s32 	%r1493, %r1457, %r1492;
	ld.shared.u64 	%rd133, [%r1493];
	add.s64 	%rd134, %rd133, %rd10;
	shl.b64 	%rd135, %rd134, 2;
	add.s64 	%rd136, %rd2, %rd135;
	st.global.u32 	[%rd136+10752], %r1489;
	bar.warp.sync 	-1;
	ld.shared.u32 	%r1494, [%r117+12288];
	shr.u32 	%r1495, %r1494, %r400;
	and.b32  	%r1496, %r1495, %r75;
	shl.b32 	%r1497, %r1496, 3;
	add.s32 	%r1498, %r1457, %r1497;
	ld.shared.u64 	%rd137, [%r1498];
	add.s64 	%rd138, %rd137, %rd10;
	shl.b64 	%rd139, %rd138, 2;
	add.s64 	%rd140, %rd2, %rd139;
	st.global.u32 	[%rd140+12288], %r1494;
	bar.warp.sync 	-1;
	ld.shared.u32 	%r1499, [%r117+13824];
	shr.u32 	%r1500, %r1499, %r400;
	and.b32  	%r1501, %r1500, %r75;
	shl.b32 	%r1502, %r1501, 3;
	add.s32 	%r1503, %r1457, %r1502;
	ld.shared.u64 	%rd141, [%r1503];
	add.s64 	%rd142, %rd141, %rd10;
	shl.b64 	%rd143, %rd142, 2;
	add.s64 	%rd144, %rd2, %rd143;
	st.global.u32 	[%rd144+13824], %r1499;
	bar.warp.sync 	-1;
	ld.shared.u32 	%r1504, [%r117+15360];
	shr.u32 	%r1505, %r1504, %r400;
	and.b32  	%r1506, %r1505, %r75;
	shl.b32 	%r1507, %r1506, 3;
	add.s32 	%r1508, %r1457, %r1507;
	ld.shared.u64 	%rd145, [%r1508];
	add.s64 	%rd146, %rd145, %rd10;
	shl.b64 	%rd147, %rd146, 2;
	add.s64 	%rd148, %rd2, %rd147;
	st.global.u32 	[%rd148+15360], %r1504;
	bar.warp.sync 	-1;
	ld.shared.u32 	%r1509, [%r117+16896];
	shr.u32 	%r1510, %r1509, %r400;
	and.b32  	%r1511, %r1510, %r75;
	shl.b32 	%r1512, %r1511, 3;
	add.s32 	%r1513, %r1457, %r1512;
	ld.shared.u64 	%rd149, [%r1513];
	add.s64 	%rd150, %rd149, %rd10;
	shl.b64 	%rd151, %rd150, 2;
	add.s64 	%rd152, %rd2, %rd151;
	st.global.u32 	[%rd152+16896], %r1509;
	bar.warp.sync 	-1;
	ld.shared.u32 	%r1514, [%r117+18432];
	shr.u32 	%r1515, %r1514, %r400;
	and.b32  	%r1516, %r1515, %r75;
	shl.b32 	%r1517, %r1516, 3;
	add.s32 	%r1518, %r1457, %r1517;
	ld.shared.u64 	%rd153, [%r1518];
	add.s64 	%rd154, %rd153, %rd10;
	shl.b64 	%rd155, %rd154, 2;
	add.s64 	%rd156, %rd2, %rd155;
	st.global.u32 	[%rd156+18432], %r1514;
	bar.warp.sync 	-1;
	ld.shared.u32 	%r1519, [%r117+19968];
	shr.u32 	%r1520, %r1519, %r400;
	and.b32  	%r1521, %r1520, %r75;
	shl.b32 	%r1522, %r1521, 3;
	add.s32 	%r1523, %r1457, %r1522;
	ld.shared.u64 	%rd157, [%r1523];
	add.s64 	%rd158, %rd157, %rd10;
	shl.b64 	%rd159, %rd158, 2;
	add.s64 	%rd160, %rd2, %rd159;
	st.global.u32 	[%rd160+19968], %r1519;
	bar.warp.sync 	-1;
	ld.shared.u32 	%r1524, [%r117+21504];
	shr.u32 	%r1525, %r1524, %r400;
	and.b32  	%r1526, %r1525, %r75;
	shl.b32 	%r1527, %r1526, 3;
	add.s32 	%r1528, %r1457, %r1527;
	ld.shared.u64 	%rd161, [%r1528];
	add.s64 	%rd162, %rd161, %rd10;
	shl.b64 	%rd163, %rd162, 2;
	add.s64 	%rd164, %rd2, %rd163;
	st.global.u32 	[%rd164+21504], %r1524;
	bar.warp.sync 	-1;
	ld.shared.u32 	%r1529, [%r117+23040];
	shr.u32 	%r1530, %r1529, %r400;
	and.b32  	%r1531, %r1530, %r75;
	shl.b32 	%r1532, %r1531, 3;
	add.s32 	%r1533, %r1457, %r1532;
	ld.shared.u64 	%rd165, [%r1533];
	add.s64 	%rd166, %rd165, %rd10;
	shl.b64 	%rd167, %rd166, 2;
	add.s64 	%rd168, %rd2, %rd167;
	st.global.u32 	[%rd168+23040], %r1529;
	bar.warp.sync 	-1;
	ld.shared.u32 	%r1534, [%r117+24576];
	shr.u32 	%r1535, %r1534, %r400;
	and.b32  	%r1536, %r1535, %r75;
	shl.b32 	%r1537, %r1536, 3;
	add.s32 	%r1538, %r1457, %r1537;
	ld.shared.u64 	%rd169, [%r1538];
	add.s64 	%rd170, %rd169, %rd10;
	shl.b64 	%rd171, %rd170, 2;
	add.s64 	%rd172, %rd2, %rd171;
	st.global.u32 	[%rd172+24576], %r1534;
	bar.warp.sync 	-1;
	bra.uni 	$L__BB13_260;
$L__BB13_225:
	mad.lo.s32 	%r312, %r4, -6528, %r399;
	setp.ge.s32 	%p152, %r1, %r312;
	@%p152 bra 	$L__BB13_227;
	ld.shared.u32 	%r1539, [%r117];
	shr.u32 	%r1540, %r1539, %r400;
	and.b32  	%r1541, %r1540, %r75;
	shl.b32 	%r1542, %r1541, 3;
	add.s32 	%r1544, %r1425, %r1542;
	ld.shared.u64 	%rd173, [%r1544+26112];
	add.s64 	%rd174, %rd173, %rd10;
	shl.b64 	%rd175, %rd174, 2;
	add.s64 	%rd176, %rd2, %rd175;
	st.global.u32 	[%rd176], %r1539;
$L__BB13_227:
	bar.warp.sync 	-1;
	add.s32 	%r1545, %r1, 384;
	setp.ge.s32 	%p153, %r1545, %r312;
	@%p153 bra 	$L__BB13_229;
	ld.shared.u32 	%r1546, [%r117+1536];
	shr.u32 	%r1547, %r1546, %r400;
	and.b32  	%r1548, %r1547, %r75;
	shl.b32 	%r1549, %r1548, 3;
	add.s32 	%r1551, %r1425, %r1549;
	ld.shared.u64 	%rd177, [%r1551+26112];
	add.s64 	%rd178, %rd177, %rd10;
	shl.b64 	%rd179, %rd178, 2;
	add.s64 	%rd180, %rd2, %rd179;
	st.global.u32 	[%rd180+1536], %r1546;
$L__BB13_229:
	bar.warp.sync 	-1;
	add.s32 	%r1552, %r1, 768;
	setp.ge.s32 	%p154, %r1552, %r312;
	@%p154 bra 	$L__BB13_231;
	ld.shared.u32 	%r1553, [%r117+3072];
	shr.u32 	%r1554, %r1553, %r400;
	and.b32  	%r1555, %r1554, %r75;
	shl.b32 	%r1556, %r1555, 3;
	add.s32 	%r1558, %r1425, %r1556;
	ld.shared.u64 	%rd181, [%r1558+26112];
	add.s64 	%rd182, %rd181, %rd10;
	shl.b64 	%rd183, %rd182, 2;
	add.s64 	%rd184, %rd2, %rd183;
	st.global.u32 	[%rd184+3072], %r1553;
$L__BB13_231:
	bar.warp.sync 	-1;
	add.s32 	%r1559, %r1, 1152;
	setp.ge.s32 	%p155, %r1559, %r312;
	@%p155 bra 	$L__BB13_233;
	ld.shared.u32 	%r1560, [%r117+4608];
	shr.u32 	%r1561, %r1560, %r400;
	and.b32  	%r1562, %r1561, %r75;
	shl.b32 	%r1563, %r1562, 3;
	add.s32 	%r1565, %r1425, %r1563;
	ld.shared.u64 	%rd185, [%r1565+26112];
	add.s64 	%rd186, %rd185, %rd10;
	shl.b64 	%rd187, %rd186, 2;
	add.s64 	%rd188, %rd2, %rd187;
	st.global.u32 	[%rd188+4608], %r1560;
$L__BB13_233:
	bar.warp.sync 	-1;
	add.s32 	%r1566, %r1, 1536;
	setp.ge.s32 	%p156, %r1566, %r312;
	@%p156 bra 	$L__BB13_235;
	ld.shared.u32 	%r1567, [%r117+6144];
	shr.u32 	%r1568, %r1567, %r400;
	and.b32  	%r1569, %r1568, %r75;
	shl.b32 	%r1570, %r1569, 3;
	add.s32 	%r1572, %r1425, %r1570;
	ld.shared.u64 	%rd189, [%r1572+26112];
	add.s64 	%rd190, %rd189, %rd10;
	shl.b64 	%rd191, %rd190, 2;
	add.s64 	%rd192, %rd2, %rd191;
	st.global.u32 	[%rd192+6144], %r1567;
$L__BB13_235:
	bar.warp.sync 	-1;
	add.s32 	%r1573, %r1, 1920;
	setp.ge.s32 	%p157, %r1573, %r312;
	@%p157 bra 	$L__BB13_237;
	ld.shared.u32 	%r1574, [%r117+7680];
	shr.u32 	%r1575, %r1574, %r400;
	and.b32  	%r1576, %r1575, %r75;
	shl.b32 	%r1577, %r1576, 3;
	add.s32 	%r1579, %r1425, %r1577;
	ld.shared.u64 	%rd193, [%r1579+26112];
	add.s64 	%rd194, %rd193, %rd10;
	shl.b64 	%rd195, %rd194, 2;
	add.s64 	%rd196, %rd2, %rd195;
	st.global.u32 	[%rd196+7680], %r1574;
$L__BB13_237:
	bar.warp.sync 	-1;
	add.s32 	%r1580, %r1, 2304;
	setp.ge.s32 	%p158, %r1580, %r312;
	@%p158 bra 	$L__BB13_239;
	ld.shared.u32 	%r1581, [%r117+9216];
	shr.u32 	%r1582, %r1581, %r400;
	and.b32  	%r1583, %r1582, %r75;
	shl.b32 	%r1584, %r1583, 3;
	add.s32 	%r1586, %r1425, %r1584;
	ld.shared.u64 	%rd197, [%r1586+26112];
	add.s64 	%rd198, %rd197, %rd10;
	shl.b64 	%rd199, %rd198, 2;
	add.s64 	%rd200, %rd2, %rd199;
	st.global.u32 	[%rd200+9216], %r1581;
$L__BB13_239:
	bar.warp.sync 	-1;
	add.s32 	%r1587, %r1, 2688;
	setp.ge.s32 	%p159, %r1587, %r312;
	@%p159 bra 	$L__BB13_241;
	ld.shared.u32 	%r1588, [%r117+10752];
	shr.u32 	%r1589, %r1588, %r400;
	and.b32  	%r1590, %r1589, %r75;
	shl.b32 	%r1591, %r1590, 3;
	add.s32 	%r1593, %r1425, %r1591;
	ld.shared.u64 	%rd201, [%r1593+26112];
	add.s64 	%rd202, %rd201, %rd10;
	shl.b64 	%rd203, %rd202, 2;
	add.s64 	%rd204, %rd2, %rd203;
	st.global.u32 	[%rd204+10752], %r1588;
$L__BB13_241:
	bar.warp.sync 	-1;
	or.b32  	%r1594, %r1, 3072;
	setp.ge.s32 	%p160, %r1594, %r312;
	@%p160 bra 	$L__BB13_243;
	ld.shared.u32 	%r1595, [%r117+12288];
	shr.u32 	%r1596, %r1595, %r400;
	and.b32  	%r1597, %r1596, %r75;
	shl.b32 	%r1598, %r1597, 3;
	add.s32 	%r1600, %r1425, %r1598;
	ld.shared.u64 	%rd205, [%r1600+26112];
	add.s64 	%rd206, %rd205, %rd10;
	shl.b64 	%rd207, %rd206, 2;
	add.s64 	%rd208, %rd2, %rd207;
	st.global.u32 	[%rd208+12288], %r1595;
$L__BB13_243:
	bar.warp.sync 	-1;
	add.s32 	%r1601, %r1, 3456;
	setp.ge.s32 	%p161, %r1601, %r312;
	@%p161 bra 	$L__BB13_245;
	ld.shared.u32 	%r1602, [%r117+13824];
	shr.u32 	%r1603, %r1602, %r400;
	and.b32  	%r1604, %r1603, %r75;
	shl.b32 	%r1605, %r1604, 3;
	add.s32 	%r1607, %r1425, %r1605;
	ld.shared.u64 	%rd209, [%r1607+26112];
	add.s64 	%rd210, %rd209, %rd10;
	shl.b64 	%rd211, %rd210, 2;
	add.s64 	%rd212, %rd2, %rd211;
	st.global.u32 	[%rd212+13824], %r1602;
$L__BB13_245:
	bar.warp.sync 	-1;
	add.s32 	%r1608, %r1, 3840;
	setp.ge.s32 	%p162, %r1608, %r312;
	@%p162 bra 	$L__BB13_247;
	ld.shared.u32 	%r1609, [%r117+15360];
	shr.u32 	%r1610, %r1609, %r400;
	and.b32  	%r1611, %r1610, %r75;
	shl.b32 	%r1612, %r1611, 3;
	add.s32 	%r1614, %r1425, %r1612;
	ld.shared.u64 	%rd213, [%r1614+26112];
	add.s64 	%rd214, %rd213, %rd10;
	shl.b64 	%rd215, %rd214, 2;
	add.s64 	%rd216, %rd2, %rd215;
	st.global.u32 	[%rd216+15360], %r1609;
$L__BB13_247:
	bar.warp.sync 	-1;
	add.s32 	%r1615, %r1, 4224;
	setp.ge.s32 	%p163, %r1615, %r312;
	@%p163 bra 	$L__BB13_249;
	ld.shared.u32 	%r1616, [%r117+16896];
	shr.u32 	%r1617, %r1616, %r400;
	and.b32  	%r1618, %r1617, %r75;
	shl.b32 	%r1619, %r1618, 3;
	add.s32 	%r1621, %r1425, %r1619;
	ld.shared.u64 	%rd217, [%r1621+26112];
	add.s64 	%rd218, %rd217, %rd10;
	shl.b64 	%rd219, %rd218, 2;
	add.s64 	%rd220, %rd2, %rd219;
	st.global.u32 	[%rd220+16896], %r1616;
$L__BB13_249:
	bar.warp.sync 	-1;
	add.s32 	%r1622, %r1, 4608;
	setp.ge.s32 	%p164, %r1622, %r312;
	@%p164 bra 	$L__BB13_251;
	ld.shared.u32 	%r1623, [%r117+18432];
	shr.u32 	%r1624, %r1623, %r400;
	and.b32  	%r1625, %r1624, %r75;
	shl.b32 	%r1626, %r1625, 3;
	add.s32 	%r1628, %r1425, %r1626;
	ld.shared.u64 	%rd221, [%r1628+26112];
	add.s64 	%rd222, %rd221, %rd10;
	shl.b64 	%rd223, %rd222, 2;
	add.s64 	%rd224, %rd2, %rd223;
	st.global.u32 	[%rd224+18432], %r1623;
$L__BB13_251:
	bar.warp.sync 	-1;
	add.s32 	%r1629, %r1, 4992;
	setp.ge.s32 	%p165, %r1629, %r312;
	@%p165 bra 	$L__BB13_253;
	ld.shared.u32 	%r1630, [%r117+19968];
	shr.u32 	%r1631, %r1630, %r400;
	and.b32  	%r1632, %r1631, %r75;
	shl.b32 	%r1633, %r1632, 3;
	add.s32 	%r1635, %r1425, %r1633;
	ld.shared.u64 	%rd225, [%r1635+26112];
	add.s64 	%rd226, %rd225, %rd10;
	shl.b64 	%rd227, %rd226, 2;
	add.s64 	%rd228, %rd2, %rd227;
	st.global.u32 	[%rd228+19968], %r1630;
$L__BB13_253:
	bar.warp.sync 	-1;
	add.s32 	%r1636, %r1, 5376;
	setp.ge.s32 	%p166, %r1636, %r312;
	@%p166 bra 	$L__BB13_255;
	ld.shared.u32 	%r1637, [%r117+21504];
	shr.u32 	%r1638, %r1637, %r400;
	and.b32  	%r1639, %r1638, %r75;
	shl.b32 	%r1640, %r1639, 3;
	add.s32 	%r1642, %r1425, %r1640;
	ld.shared.u64 	%rd229, [%r1642+26112];
	add.s64 	%rd230, %rd229, %rd10;
	shl.b64 	%rd231, %rd230, 2;
	add.s64 	%rd232, %rd2, %rd231;
	st.global.u32 	[%rd232+21504], %r1637;
$L__BB13_255:
	bar.warp.sync 	-1;
	add.s32 	%r1643, %r1, 5760;
	setp.ge.s32 	%p167, %r1643, %r312;
	@%p167 bra 	$L__BB13_257;
	ld.shared.u32 	%r1644, [%r117+23040];
	shr.u32 	%r1645, %r1644, %r400;
	and.b32  	%r1646, %r1645, %r75;
	shl.b32 	%r1647, %r1646, 3;
	add.s32 	%r1649, %r1425, %r1647;
	ld.shared.u64 	%rd233, [%r1649+26112];
	add.s64 	%rd234, %rd233, %rd10;
	shl.b64 	%rd235, %rd234, 2;
	add.s64 	%rd236, %rd2, %rd235;
	st.global.u32 	[%rd236+23040], %r1644;
$L__BB13_257:
	bar.warp.sync 	-1;
	or.b32  	%r1650, %r1, 6144;
	setp.ge.s32 	%p168, %r1650, %r312;
	@%p168 bra 	$L__BB13_259;
	ld.shared.u32 	%r1651, [%r117+24576];
	shr.u32 	%r1652, %r1651, %r400;
	and.b32  	%r1653, %r1652, %r75;
	shl.b32 	%r1654, %r1653, 3;
	add.s32 	%r1656, %r1425, %r1654;
	ld.shared.u64 	%rd237, [%r1656+26112];
	add.s64 	%rd238, %rd237, %rd10;
	shl.b64 	%rd239, %rd238, 2;
	add.s64 	%rd240, %rd2, %rd239;
	st.global.u32 	[%rd240+24576], %r1651;
$L__BB13_259:
	bar.warp.sync 	-1;
$L__BB13_260:
	setp.gt.s32 	%p169, %r5, %r399;
	ld.shared.u32 	%r1657, [%r117];
	shr.u32 	%r1658, %r1657, %r400;
	and.b32  	%r313, %r1658, %r75;
	ld.shared.u32 	%r1659, [%r117+1536];
	shr.u32 	%r1660, %r1659, %r400;
	and.b32  	%r314, %r1660, %r75;
	ld.shared.u32 	%r1661, [%r117+3072];
	shr.u32 	%r1662, %r1661, %r400;
	and.b32  	%r315, %r1662, %r75;
	ld.shared.u32 	%r1663, [%r117+4608];
	shr.u32 	%r1664, %r1663, %r400;
	and.b32  	%r316, %r1664, %r75;
	ld.shared.u32 	%r1665, [%r117+6144];
	shr.u32 	%r1666, %r1665, %r400;
	and.b32  	%r317, %r1666, %r75;
	ld.shared.u32 	%r1667, [%r117+7680];
	shr.u32 	%r1668, %r1667, %r400;
	and.b32  	%r318, %r1668, %r75;
	ld.shared.u32 	%r1669, [%r117+9216];
	shr.u32 	%r1670, %r1669, %r400;
	and.b32  	%r319, %r1670, %r75;
	ld.shared.u32 	%r1671, [%r117+10752];
	shr.u32 	%r1672, %r1671, %r400;
	and.b32  	%r320, %r1672, %r75;
	ld.shared.u32 	%r1673, [%r117+12288];
	shr.u32 	%r1674, %r1673, %r400;
	and.b32  	%r321, %r1674, %r75;
	ld.shared.u32 	%r1675, [%r117+13824];
	shr.u32 	%r1676, %r1675, %r400;
	and.b32  	%r322, %r1676, %r75;
	ld.shared.u32 	%r1677, [%r117+15360];
	shr.u32 	%r1678, %r1677, %r400;
	and.b32  	%r323, %r1678, %r75;
	ld.shared.u32 	%r1679, [%r117+16896];
	shr.u32 	%r1680, %r1679, %r400;
	and.b32  	%r324, %r1680, %r75;
	ld.shared.u32 	%r1681, [%r117+18432];
	shr.u32 	%r1682, %r1681, %r400;
	and.b32  	%r325, %r1682, %r75;
	ld.shared.u32 	%r1683, [%r117+19968];
	shr.u32 	%r1684, %r1683, %r400;
	and.b32  	%r326, %r1684, %r75;
	ld.shared.u32 	%r1685, [%r117+21504];
	shr.u32 	%r1686, %r1685, %r400;
	and.b32  	%r327, %r1686, %r75;
	ld.shared.u32 	%r1687, [%r117+23040];
	shr.u32 	%r1688, %r1687, %r400;
	and.b32  	%r328, %r1688, %r75;
	ld.shared.u32 	%r1689, [%r117+24576];
	shr.u32 	%r1690, %r1689, %r400;
	and.b32  	%r329, %r1690, %r75;
	@%p169 bra 	$L__BB13_262;
	ld.global.u32 	%r1995, [%rd9];
	ld.global.u32 	%r1996, [%rd9+128];
	ld.global.u32 	%r1997, [%rd9+256];
	ld.global.u32 	%r1998, [%rd9+384];
	ld.global.u32 	%r1999, [%rd9+512];
	ld.global.u32 	%r2000, [%rd9+640];
	ld.global.u32 	%r2001, [%rd9+768];
	ld.global.u32 	%r2002, [%rd9+896];
	ld.global.u32 	%r2003, [%rd9+1024];
	ld.global.u32 	%r2004, [%rd9+1152];
	ld.global.u32 	%r2005, [%rd9+1280];
	ld.global.u32 	%r2006, [%rd9+1408];
	ld.global.u32 	%r2007, [%rd9+1536];
	ld.global.u32 	%r2008, [%rd9+1664];
	ld.global.u32 	%r2009, [%rd9+1792];
	ld.global.u32 	%r2010, [%rd9+1920];
	ld.global.u32 	%r2011, [%rd9+2048];
	bra.uni 	$L__BB13_296;
$L__BB13_262:
	cvt.u32.u64 	%r1692, %rd8;
	mul.lo.s32 	%r1693, %r4, 6528;
	sub.s32 	%r347, %r399, %r1693;
	setp.ge.s32 	%p170, %r1692, %r347;
	@%p170 bra 	$L__BB13_264;
	ld.global.u32 	%r1995, [%rd9];
$L__BB13_264:
	add.s32 	%r1696, %r1692, 32;
	setp.ge.s32 	%p171, %r1696, %r347;
	@%p171 bra 	$L__BB13_266;
	ld.global.u32 	%r1996, [%rd9+128];
$L__BB13_266:
	add.s32 	%r1699, %r1692, 64;
	setp.ge.s32 	%p172, %r1699, %r347;
	@%p172 bra 	$L__BB13_268;
	ld.global.u32 	%r1997, [%rd9+256];
$L__BB13_268:
	add.s32 	%r1702, %r1692, 96;
	setp.ge.s32 	%p173, %r1702, %r347;
	@%p173 bra 	$L__BB13_270;
	ld.global.u32 	%r1998, [%rd9+384];
$L__BB13_270:
	add.s32 	%r1705, %r1692, 128;
	setp.ge.s32 	%p174, %r1705, %r347;
	@%p174 bra 	$L__BB13_272;
	ld.global.u32 	%r1999, [%rd9+512];
$L__BB13_272:
	add.s32 	%r1708, %r1692, 160;
	setp.ge.s32 	%p175, %r1708, %r347;
	@%p175 bra 	$L__BB13_274;
	ld.global.u32 	%r2000, [%rd9+640];
$L__BB13_274:
	add.s32 	%r1711, %r1692, 192;
	setp.ge.s32 	%p176, %r1711, %r347;
	@%p176 bra 	$L__BB13_276;
	ld.global.u32 	%r2001, [%rd9+768];
$L__BB13_276:
	cvt.u32.u64 	%r1713, %rd8;
	add.s32 	%r1714, %r1713, 224;
	setp.ge.s32 	%p177, %r1714, %r347;
	@%p177 bra 	$L__BB13_278;
	ld.global.u32 	%r2002, [%rd9+896];
$L__BB13_278:
	cvt.u32.u64 	%r1716, %rd8;
	add.s32 	%r1717, %r1716, 256;
	setp.ge.s32 	%p178, %r1717, %r347;
	@%p178 bra 	$L__BB13_280;
	ld.global.u32 	%r2003, [%rd9+1024];
$L__BB13_280:
	cvt.u32.u64 	%r1719, %rd8;
	add.s32 	%r1720, %r1719, 288;
	setp.ge.s32 	%p179, %r1720, %r347;
	@%p179 bra 	$L__BB13_282;
	ld.global.u32 	%r2004, [%rd9+1152];
$L__BB13_282:
	cvt.u32.u64 	%r1722, %rd8;
	add.s32 	%r1723, %r1722, 320;
	setp.ge.s32 	%p180, %r1723, %r347;
	@%p180 bra 	$L__BB13_284;
	ld.global.u32 	%r2005, [%rd9+1280];
$L__BB13_284:
	cvt.u32.u64 	%r1725, %rd8;
	add.s32 	%r1726, %r1725, 352;
	setp.ge.s32 	%p181, %r1726, %r347;
	@%p181 bra 	$L__BB13_286;
	ld.global.u32 	%r2006, [%rd9+1408];
$L__BB13_286:
	cvt.u32.u64 	%r1728, %rd8;
	add.s32 	%r1729, %r1728, 384;
	setp.ge.s32 	%p182, %r1729, %r347;
	@%p182 bra 	$L__BB13_288;
	ld.global.u32 	%r2007, [%rd9+1536];
$L__BB13_288:
	cvt.u32.u64 	%r1731, %rd8;
	add.s32 	%r1732, %r1731, 416;
	setp.ge.s32 	%p183, %r1732, %r347;
	@%p183 bra 	$L__BB13_290;
	ld.global.u32 	%r2008, [%rd9+1664];
$L__BB13_290:
	cvt.u32.u64 	%r1734, %rd8;
	add.s32 	%r1735, %r1734, 448;
	setp.ge.s32 	%p184, %r1735, %r347;
	@%p184 bra 	$L__BB13_292;
	ld.global.u32 	%r2009, [%rd9+1792];
$L__BB13_292:
	cvt.u32.u64 	%r1737, %rd8;
	add.s32 	%r1738, %r1737, 480;
	setp.ge.s32 	%p185, %r1738, %r347;
	@%p185 bra 	$L__BB13_294;
	ld.global.u32 	%r2010, [%rd9+1920];
$L__BB13_294:
	cvt.u32.u64 	%r1740, %rd8;
	add.s32 	%r1741, %r1740, 512;
	setp.ge.s32 	%p186, %r1741, %r347;
	@%p186 bra 	$L__BB13_296;
	ld.global.u32 	%r2011, [%rd9+2048];
$L__BB13_296:
	bar.sync 	0;
	st.shared.u32 	[%r286+-4], %r1995;
	st.shared.u32 	[%r287+-4], %r1996;
	st.shared.u32 	[%r288+-4], %r1997;
	st.shared.u32 	[%r289+-4], %r1998;
	st.shared.u32 	[%r290+-4], %r1999;
	st.shared.u32 	[%r291+-4], %r2000;
	st.shared.u32 	[%r292+-4], %r2001;
	st.shared.u32 	[%r293+-4], %r2002;
	st.shared.u32 	[%r294+-4], %r2003;
	st.shared.u32 	[%r295+-4], %r2004;
	st.shared.u32 	[%r296+-4], %r2005;
	st.shared.u32 	[%r297+-4], %r2006;
	st.shared.u32 	[%r298+-4], %r2007;
	st.shared.u32 	[%r299+-4], %r2008;
	st.shared.u32 	[%r300+-4], %r2009;
	st.shared.u32 	[%r301+-4], %r2010;
	st.shared.u32 	[%r302+-4], %r2011;
	bar.sync 	0;
	@%p169 bra 	$L__BB13_298;
	ld.shared.u32 	%r1742, [%r117];
	shl.b32 	%r1743, %r313, 3;
	mov.u32 	%r1744, _ZZN3cub18CUB_300001_SM_10006detail10radix_sort29DeviceRadixSortOnesweepKernelINS1_5radix10policy_hubIjjyE10Policy1000ELNS0_9SortOrderE0EjjyiiNS1_21identity_decomposer_tEEEvPT5_SB_PT3_PKSC_PT1_PKSG_PT2_PKSK_T4_iiT6_E1s;
	add.s32 	%r1745, %r1744, 26112;
	add.s32 	%r1746, %r1745, %r1743;
	ld.shared.u64 	%rd241, [%r1746];
	add.s64 	%rd242, %rd241, %rd10;
	shl.b64 	%rd243, %rd242, 2;
	add.s64 	%rd244, %rd1, %rd243;
	st.global.u32 	[%rd244], %r1742;
	bar.warp.sync 	-1;
	ld.shared.u32 	%r1747, [%r117+1536];
	shl.b32 	%r1748, %r314, 3;
	add.s32 	%r1749, %r1745, %r1748;
	ld.shared.u64 	%rd245, [%r1749];
	add.s64 	%rd246, %rd245, %rd10;
	shl.b64 	%rd247, %rd246, 2;
	add.s64 	%rd248, %rd1, %rd247;
	st.global.u32 	[%rd248+1536], %r1747;
	bar.warp.sync 	-1;
	ld.shared.u32 	%r1750, [%r117+3072];
	shl.b32 	%r1751, %r315, 3;
	add.s32 	%r1752, %r1745, %r1751;
	ld.shared.u64 	%rd249, [%r1752];
	add.s64 	%rd250, %rd249, %rd10;
	shl.b64 	%rd251, %rd250, 2;
	add.s64 	%rd252, %rd1, %rd251;
	st.global.u32 	[%rd252+3072], %r1750;
	bar.warp.sync 	-1;
	ld.shared.u32 	%r1753, [%r117+4608];
	shl.b32 	%r1754, %r316, 3;
	add.s32 	%r1755, %r1745, %r1754;
	ld.shared.u64 	%rd253, [%r1755];
	add.s64 	%rd254, %rd253, %rd10;
	shl.b64 	%rd255, %rd254, 2;
	add.s64 	%rd256, %rd1, %rd255;
	st.global.u32 	[%rd256+4608], %r1753;
	bar.warp.sync 	-1;
	ld.shared.u32 	%r1756, [%r117+6144];
	shl.b32 	%r1757, %r317, 3;
	add.s32 	%r1758, %r1745, %r1757;
	ld.shared.u64 	%rd257, [%r1758];
	add.s64 	%rd258, %rd257, %rd10;
	shl.b64 	%rd259, %rd258, 2;
	add.s64 	%rd260, %rd1, %rd259;
	st.global.u32 	[%rd260+6144], %r1756;
	bar.warp.sync 	-1;
	ld.shared.u32 	%r1759, [%r117+7680];
	shl.b32 	%r1760, %r318, 3;
	add.s32 	%r1761, %r1745, %r1760;
	ld.shared.u64 	%rd261, [%r1761];
	add.s64 	%rd262, %rd261, %rd10;
	shl.b64 	%rd263, %rd262, 2;
	add.s64 	%rd264, %rd1, %rd263;
	st.global.u32 	[%rd264+7680], %r1759;
	bar.warp.sync 	-1;
	ld.shared.u32 	%r1762, [%r117+9216];
	shl.b32 	%r1763, %r319, 3;
	add.s32 	%r1764, %r1745, %r1763;
	ld.shared.u64 	%rd265, [%r1764];
	add.s64 	%rd266, %rd265, %rd10;
	shl.b64 	%rd267, %rd266, 2;
	add.s64 	%rd268, %rd1, %rd267;
	st.global.u32 	[%rd268+9216], %r1762;
	bar.warp.sync 	-1;
	ld.shared.u32 	%r1765, [%r117+10752];
	shl.b32 	%r1766, %r320, 3;
	add.s32 	%r1767, %r1745, %r1766;
	ld.shared.u64 	%rd269, [%r1767];
	add.s64 	%rd270, %rd269, %rd10;
	shl.b64 	%rd271, %rd270, 2;
	add.s64 	%rd272, %rd1, %rd271;
	st.global.u32 	[%rd272+10752], %r1765;
	bar.warp.sync 	-1;
	ld.shared.u32 	%r1768, [%r117+12288];
	shl.b32 	%r1769, %r321, 3;
	add.s32 	%r1770, %r1745, %r1769;
	ld.shared.u64 	%rd273, [%r1770];
	add.s64 	%rd274, %rd273, %rd10;
	shl.b64 	%rd275, %rd274, 2;
	add.s64 	%rd276, %rd1, %rd275;
	st.global.u32 	[%rd276+12288], %r1768;
	bar.warp.sync 	-1;
	ld.shared.u32 	%r1771, [%r117+13824];
	shl.b32 	%r1772, %r322, 3;
	add.s32 	%r1773, %r1745, %r1772;
	ld.shared.u64 	%rd277, [%r1773];
	add.s64 	%rd278, %rd277, %rd10;
	shl.b64 	%rd279, %rd278, 2;
	add.s64 	%rd280, %rd1, %rd279;
	st.global.u32 	[%rd280+13824], %r1771;
	bar.warp.sync 	-1;
	ld.shared.u32 	%r1774, [%r117+15360];
	shl.b32 	%r1775, %r323, 3;
	add.s32 	%r1776, %r1745, %r1775;
	ld.shared.u64 	%rd281, [%r1776];
	add.s64 	%rd282, %rd281, %rd10;
	shl.b64 	%rd283, %rd282, 2;
	add.s64 	%rd284, %rd1, %rd283;
	st.global.u32 	[%rd284+15360], %r1774;
	bar.warp.sync 	-1;
	ld.shared.u32 	%r1777, [%r117+16896];
	shl.b32 	%r1778, %r324, 3;
	add.s32 	%r1779, %r1745, %r1778;
	ld.shared.u64 	%rd285, [%r1779];
	add.s64 	%rd286, %rd285, %rd10;
	shl.b64 	%rd287, %rd286, 2;
	add.s64 	%rd288, %rd1, %rd287;
	st.global.u32 	[%rd288+16896], %r1777;
	bar.warp.sync 	-1;
	ld.shared.u32 	%r1780, [%r117+18432];
	shl.b32 	%r1781, %r325, 3;
	add.s32 	%r1782, %r1745, %r1781;
	ld.shared.u64 	%rd289, [%r1782];
	add.s64 	%rd290, %rd289, %rd10;
	shl.b64 	%rd291, %rd290, 2;
	add.s64 	%rd292, %rd1, %rd291;
	st.global.u32 	[%rd292+18432], %r1780;
	bar.warp.sync 	-1;
	ld.shared.u32 	%r1783, [%r117+19968];
	shl.b32 	%r1784, %r326, 3;
	add.s32 	%r1785, %r1745, %r1784;
	ld.shared.u64 	%rd293, [%r1785];
	add.s64 	%rd294, %rd293, %rd10;
	shl.b64 	%rd295, %rd294, 2;
	add.s64 	%rd296, %rd1, %rd295;
	st.global.u32 	[%rd296+19968], %r1783;
	bar.warp.sync 	-1;
	ld.shared.u32 	%r1786, [%r117+21504];
	shl.b32 	%r1787, %r327, 3;
	add.s32 	%r1788, %r1745, %r1787;
	ld.shared.u64 	%rd297, [%r1788];
	add.s64 	%rd298, %rd297, %rd10;
	shl.b64 	%rd299, %rd298, 2;
	add.s64 	%rd300, %rd1, %rd299;
	st.global.u32 	[%rd300+21504], %r1786;
	bar.warp.sync 	-1;
	ld.shared.u32 	%r1789, [%r117+23040];
	shl.b32 	%r1790, %r328, 3;
	add.s32 	%r1791, %r1745, %r1790;
	ld.shared.u64 	%rd301, [%r1791];
	add.s64 	%rd302, %rd301, %rd10;
	shl.b64 	%rd303, %rd302, 2;
	add.s64 	%rd304, %rd1, %rd303;
	st.global.u32 	[%rd304+23040], %r1789;
	bar.warp.sync 	-1;
	ld.shared.u32 	%r1792, [%r117+24576];
	shl.b32 	%r1793, %r329, 3;
	add.s32 	%r1794, %r1745, %r1793;
	ld.shared.u64 	%rd305, [%r1794];
	add.s64 	%rd306, %rd305, %rd10;
	shl.b64 	%rd307, %rd306, 2;
	add.s64 	%rd308, %rd1, %rd307;
	st.global.u32 	[%rd308+24576], %r1792;
	bar.warp.sync 	-1;
	bra.uni 	$L__BB13_333;
$L__BB13_298:
	mad.lo.s32 	%r398, %r4, -6528, %r399;
	shl.b32 	%r1795, %r313, 3;
	mov.u32 	%r1796, _ZZN3cub18CUB_300001_SM_10006detail10radix_sort29DeviceRadixSortOnesweepKernelINS1_5radix10policy_hubIjjyE10Policy1000ELNS0_9SortOrderE0EjjyiiNS1_21identity_decomposer_tEEEvPT5_SB_PT3_PKSC_PT1_PKSG_PT2_PKSK_T4_iiT6_E1s;
	add.s32 	%r1797, %r1796, %r1795;
	ld.shared.u64 	%rd24, [%r1797+26112];
	setp.ge.s32 	%p188, %r1, %r398;
	@%p188 bra 	$L__BB13_300;
	ld.shared.u32 	%r1798, [%r117];
	add.s64 	%rd309, %rd24, %rd10;
	shl.b64 	%rd310, %rd309, 2;
	add.s64 	%rd311, %rd1, %rd310;
	st.global.u32 	[%rd311], %r1798;
$L__BB13_300:
	bar.warp.sync 	-1;
	shl.b32 	%r1799, %r314, 3;
	add.s32 	%r1801, %r1796, %r1799;
	ld.shared.u64 	%rd25, [%r1801+26112];
	add.s32 	%r1802, %r1, 384;
	setp.ge.s32 	%p189, %r1802, %r398;
	@%p189 bra 	$L__BB13_302;
	ld.shared.u32 	%r1803, [%r117+1536];
	add.s64 	%rd312, %rd25, %rd10;
	shl.b64 	%rd313, %rd312, 2;
	add.s64 	%rd314, %rd1, %rd313;
	st.global.u32 	[%rd314+1536], %r1803;
$L__BB13_302:
	bar.warp.sync 	-1;
	shl.b32 	%r1804, %r315, 3;
	add.s32 	%r1806, %r1796, %r1804;
	ld.shared.u64 	%rd26, [%r1806+26112];
	add.s32 	%r1807, %r1, 768;
	setp.ge.s32 	%p190, %r1807, %r398;
	@%p190 bra 	$L__BB13_304;
	ld.shared.u32 	%r1808, [%r117+3072];
	add.s64 	%rd315, %rd26, %rd10;
	shl.b64 	%rd316, %rd315, 2;
	add.s64 	%rd317, %rd1, %rd316;
	st.global.u32 	[%rd317+3072], %r1808;
$L__BB13_304:
	bar.warp.sync 	-1;
	shl.b32 	%r1809, %r316, 3;
	add.s32 	%r1811, %r1796, %r1809;
	ld.shared.u64 	%rd27, [%r1811+26112];
	add.s32 	%r1812, %r1, 1152;
	setp.ge.s32 	%p191, %r1812, %r398;
	@%p191 bra 	$L__BB13_306;
	ld.shared.u32 	%r1813, [%r117+4608];
	add.s64 	%rd318, %rd27, %rd10;
	shl.b64 	%rd319, %rd318, 2;
	add.s64 	%rd320, %rd1, %rd319;
	st.global.u32 	[%rd320+4608], %r1813;
$L__BB13_306:
	bar.warp.sync 	-1;
	shl.b32 	%r1814, %r317, 3;
	add.s32 	%r1816, %r1796, %r1814;
	ld.shared.u64 	%rd28, [%r1816+26112];
	add.s32 	%r1817, %r1, 1536;
	setp.ge.s32 	%p192, %r1817, %r398;
	@%p192 bra 	$L__BB13_308;
	ld.shared.u32 	%r1818, [%r117+6144];
	add.s64 	%rd321, %rd28, %rd10;
	shl.b64 	%rd322, %rd321, 2;
	add.s64 	%rd323, %rd1, %rd322;
	st.global.u32 	[%rd323+6144], %r1818;
$L__BB13_308:
	bar.warp.sync 	-1;
	shl.b32 	%r1819, %r318, 3;
	add.s32 	%r1821, %r1796, %r1819;
	ld.shared.u64 	%rd29, [%r1821+26112];
	add.s32 	%r1822, %r1, 1920;
	setp.ge.s32 	%p193, %r1822, %r398;
	@%p193 bra 	$L__BB13_310;
	ld.shared.u32 	%r1823, [%r117+7680];
	add.s64 	%rd324, %rd29, %rd10;
	shl.b64 	%rd325, %rd324, 2;
	add.s64 	%rd326, %rd1, %rd325;
	st.global.u32 	[%rd326+7680], %r1823;
$L__BB13_310:
	bar.warp.sync 	-1;
	shl.b32 	%r1824, %r319, 3;
	add.s32 	%r1826, %r1796, %r1824;
	ld.shared.u64 	%rd30, [%r1826+26112];
	add.s32 	%r1827, %r1, 2304;
	setp.ge.s32 	%p194, %r1827, %r398;
	@%p194 bra 	$L__BB13_312;
	ld.shared.u32 	%r1828, [%r117+9216];
	add.s64 	%rd327, %rd30, %rd10;
	shl.b64 	%rd328, %rd327, 2;
	add.s64 	%rd329, %rd1, %rd328;
	st.global.u32 	[%rd329+9216], %r1828;
$L__BB13_312:
	bar.warp.sync 	-1;
	shl.b32 	%r1829, %r320, 3;
	add.s32 	%r1831, %r1796, %r1829;
	ld.shared.u64 	%rd31, [%r1831+26112];
	add.s32 	%r1832, %r1, 2688;
	setp.ge.s32 	%p195, %r1832, %r398;
	@%p195 bra 	$L__BB13_314;
	ld.shared.u32 	%r1833, [%r117+10752];
	add.s64 	%rd330, %rd31, %rd10;
	shl.b64 	%rd331, %rd330, 2;
	add.s64 	%rd332, %rd1, %rd331;
	st.global.u32 	[%rd332+10752], %r1833;
$L__BB13_314:
	bar.warp.sync 	-1;
	shl.b32 	%r1834, %r321, 3;
	add.s32 	%r1836, %r1796, %r1834;
	ld.shared.u64 	%rd32, [%r1836+26112];
	or.b32  	%r1837, %r1, 3072;
	setp.ge.s32 	%p196, %r1837, %r398;
	@%p196 bra 	$L__BB13_316;
	ld.shared.u32 	%r1838, [%r117+12288];
	add.s64 	%rd333, %rd32, %rd10;
	shl.b64 	%rd334, %rd333, 2;
	add.s64 	%rd335, %rd1, %rd334;
	st.global.u32 	[%rd335+12288], %r1838;
$L__BB13_316:
	bar.warp.sync 	-1;
	shl.b32 	%r1839, %r322, 3;
	add.s32 	%r1841, %r1796, %r1839;
	ld.shared.u64 	%rd33, [%r1841+26112];
	add.s32 	%r1842, %r1, 3456;
	setp.ge.s32 	%p197, %r1842, %r398;
	@%p197 bra 	$L__BB13_318;
	ld.shared.u32 	%r1843, [%r117+13824];
	add.s64 	%rd336, %rd33, %rd10;
	shl.b64 	%rd337, %rd336, 2;
	add.s64 	%rd338, %rd1, %rd337;
	st.global.u32 	[%rd338+13824], %r1843;
$L__BB13_318:
	bar.warp.sync 	-1;
	shl.b32 	%r1844, %r323, 3;
	add.s32 	%r1846, %r1796, %r1844;
	ld.shared.u64 	%rd34, [%r1846+26112];
	add.s32 	%r1847, %r1, 3840;
	setp.ge.s32 	%p198, %r1847, %r398;
	@%p198 bra 	$L__BB13_320;
	ld.shared.u32 	%r1848, [%r117+15360];
	add.s64 	%rd339, %rd34, %rd10;
	shl.b64 	%rd340, %rd339, 2;
	add.s64 	%rd341, %rd1, %rd340;
	st.global.u32 	[%rd341+15360], %r1848;
$L__BB13_320:
	bar.warp.sync 	-1;
	shl.b32 	%r1849, %r324, 3;
	add.s32 	%r1851, %r1796, %r1849;
	ld.shared.u64 	%rd35, [%r1851+26112];
	add.s32 	%r1852, %r1, 4224;
	setp.ge.s32 	%p199, %r1852, %r398;
	@%p199 bra 	$L__BB13_322;
	ld.shared.u32 	%r1853, [%r117+16896];
	add.s64 	%rd342, %rd35, %rd10;
	shl.b64 	%rd343, %rd342, 2;
	add.s64 	%rd344, %rd1, %rd343;
	st.global.u32 	[%rd344+16896], %r1853;
$L__BB13_322:
	bar.warp.sync 	-1;
	shl.b32 	%r1854, %r325, 3;
	add.s32 	%r1856, %r1796, %r1854;
	ld.shared.u64 	%rd36, [%r1856+26112];
	add.s32 	%r1857, %r1, 4608;
	setp.ge.s32 	%p200, %r1857, %r398;
	@%p200 bra 	$L__BB13_324;
	ld.shared.u32 	%r1858, [%r117+18432];
	add.s64 	%rd345, %rd36, %rd10;
	shl.b64 	%rd346, %rd345, 2;
	add.s64 	%rd347, %rd1, %rd346;
	st.global.u32 	[%rd347+18432], %r1858;
$L__BB13_324:
	bar.warp.sync 	-1;
	shl.b32 	%r1859, %r326, 3;
	add.s32 	%r1861, %r1796, %r1859;
	ld.shared.u64 	%rd37, [%r1861+26112];
	add.s32 	%r1862, %r1, 4992;
	setp.ge.s32 	%p201, %r1862, %r398;
	@%p201 bra 	$L__BB13_326;
	ld.shared.u32 	%r1863, [%r117+19968];
	add.s64 	%rd348, %rd37, %rd10;
	shl.b64 	%rd349, %rd348, 2;
	add.s64 	%rd350, %rd1, %rd349;
	st.global.u32 	[%rd350+19968], %r1863;
$L__BB13_326:
	bar.warp.sync 	-1;
	shl.b32 	%r1864, %r327, 3;
	add.s32 	%r1866, %r1796, %r1864;
	ld.shared.u64 	%rd38, [%r1866+26112];
	add.s32 	%r1867, %r1, 5376;
	setp.ge.s32 	%p202, %r1867, %r398;
	@%p202 bra 	$L__BB13_328;
	ld.shared.u32 	%r1868, [%r117+21504];
	add.s64 	%rd351, %rd38, %rd10;
	shl.b64 	%rd352, %rd351, 2;
	add.s64 	%rd353, %rd1, %rd352;
	st.global.u32 	[%rd353+21504], %r1868;
$L__BB13_328:
	bar.warp.sync 	-1;
	shl.b32 	%r1869, %r328, 3;
	add.s32 	%r1871, %r1796, %r1869;
	ld.shared.u64 	%rd39, [%r1871+26112];
	add.s32 	%r1872, %r1, 5760;
	setp.ge.s32 	%p203, %r1872, %r398;
	@%p203 bra 	$L__BB13_330;
	ld.shared.u32 	%r1873, [%r117+23040];
	add.s64 	%rd354, %rd39, %rd10;
	shl.b64 	%rd355, %rd354, 2;
	add.s64 	%rd356, %rd1, %rd355;
	st.global.u32 	[%rd356+23040], %r1873;
$L__BB13_330:
	bar.warp.sync 	-1;
	shl.b32 	%r1874, %r329, 3;
	add.s32 	%r1876, %r1796, %r1874;
	ld.shared.u64 	%rd357, [%r1876+26112];
	add.s64 	%rd40, %rd357, %rd10;
	or.b32  	%r1877, %r1, 6144;
	setp.ge.s32 	%p204, %r1877, %r398;
	@%p204 bra 	$L__BB13_332;
	ld.shared.u32 	%r1878, [%r117+24576];
	shl.b64 	%rd358, %rd40, 2;
	add.s64 	%rd359, %rd1, %rd358;
	st.global.u32 	[%rd359+24576], %r1878;
$L__BB13_332:
	bar.warp.sync 	-1;
$L__BB13_333:
	ret;

}
	// .globl	_ZN3cub18CUB_300001_SM_10006detail6reduce23DeviceReduceByKeyKernelINS1_3rle6encode10policy_hubIiiE10Policy1000EPjPiN6thrust24THRUST_300001_SM_1000_NS17constant_iteratorIiiNSC_11use_defaultEEESA_SA_NS0_24ReduceByKeyScanTileStateIiiLb1EEEN4cuda3std3__48equal_toIvEENSK_4plusIvEEiiEEvT0_T1_T2_T3_T4_T5_iT6_T7_T8_
.visible .entry _ZN3cub18CUB_300001_SM_10006detail6reduce23DeviceReduceByKeyKernelINS1_3rle6encode10policy_hubIiiE10Policy1000EPjPiN6thrust24THRUST_300001_SM_1000_NS17constant_iteratorIiiNSC_11use_defaultEEESA_SA_NS0_24ReduceByKeyScanTileStateIiiLb1EEEN4cuda3std3__48equal_toIvEENSK_4plusIvEEiiEEvT0_T1_T2_T3_T4_T5_iT6_T7_T8_(
	.param .u64 .ptr .align 1 _ZN3cub18CUB_300001_SM_10006detail6reduce23DeviceReduceByKeyKernelINS1_3rle6encode10policy_hubIiiE10Policy1000EPjPiN6thrust24THRUST_300001_SM_1000_NS17constant_iteratorIiiNSC_11use_defaultEEESA_SA_NS0_24ReduceByKeyScanTileStateIiiLb1EEEN4cuda3std3__48equal_toIvEENSK_4plusIvEEiiEEvT0_T1_T2_T3_T4_T5_iT6_T7_T8__param_0,
	.param .u64 .ptr .align 1 _ZN3cub18CUB_300001_SM_10006detail6reduce23DeviceReduceByKeyKernelINS1_3rle6encode10policy_hubIiiE10Policy1000EPjPiN6thrust24THRUST_300001_SM_1000_NS17constant_iteratorIiiNSC_11use_defaultEEESA_SA_NS0_24ReduceByKeyScanTileStateIiiLb1EEEN4cuda3std3__48equal_toIvEENSK_4plusIvEEiiEEvT0_T1_T2_T3_T4_T5_iT6_T7_T8__param_1,
	.param .align 4 .b8 _ZN3cub18CUB_300001_SM_10006detail6reduce23DeviceReduceByKeyKernelINS1_3rle6encode10policy_hubIiiE10Policy1000EPjPiN6thrust24THRUST_300001_SM_1000_NS17constant_iteratorIiiNSC_11use_defaultEEESA_SA_NS0_24ReduceByKeyScanTileStateIiiLb1EEEN4cuda3std3__48equal_toIvEENSK_4plusIvEEiiEEvT0_T1_T2_T3_T4_T5_iT6_T7_T8__param_2[8],
	.param .u64 .ptr .align 1 _ZN3cub18CUB_300001_SM_10006detail6reduce23DeviceReduceByKeyKernelINS1_3rle6encode10policy_hubIiiE10Policy1000EPjPiN6thrust24THRUST_300001_SM_1000_NS17constant_iteratorIiiNSC_11use_defaultEEESA_SA_NS0_24ReduceByKeyScanTileStateIiiLb1EEEN4cuda3std3__48equal_toIvEENSK_4plusIvEEiiEEvT0_T1_T2_T3_T4_T5_iT6_T7_T8__param_3,
	.param .u64 .ptr .align 1 _ZN3cub18CUB_300001_SM_10006detail6reduce23DeviceReduceByKeyKernelINS1_3rle6encode10policy_hubIiiE10Policy1000EPjPiN6thrust24THRUST_300001_SM_1000_NS17constant_iteratorIiiNSC_11use_defaultEEESA_SA_NS0_24ReduceByKeyScanTileStateIiiLb1EEEN4cuda3std3__48equal_toIvEENSK_4plusIvEEiiEEvT0_T1_T2_T3_T4_T5_iT6_T7_T8__param_4,
	.param .align 8 .b8 _ZN3cub18CUB_300001_SM_10006detail6reduce23DeviceReduceByKeyKernelINS1_3rle6encode10policy_hubIiiE10Policy1000EPjPiN6thrust24THRUST_300001_SM_1000_NS17constant_iteratorIiiNSC_11use_defaultEEESA_SA_NS0_24ReduceByKeyScanTileStateIiiLb1EEEN4cuda3std3__48equal_toIvEENSK_4plusIvEEiiEEvT0_T1_T2_T3_T4_T5_iT6_T7_T8__param_5[8],
	.param .u32 _ZN3cub18CUB_300001_SM_10006detail6reduce23DeviceReduceByKeyKernelINS1_3rle6encode10policy_hubIiiE10Policy1000EPjPiN6thrust24THRUST_300001_SM_1000_NS17constant_iteratorIiiNSC_11use_defaultEEESA_SA_NS0_24ReduceByKeyScanTileStateIiiLb1EEEN4cuda3std3__48equal_toIvEENSK_4plusIvEEiiEEvT0_T1_T2_T3_T4_T5_iT6_T7_T8__param_6,
	.param .align 1 .b8 _ZN3cub18CUB_300001_SM_10006detail6reduce23DeviceReduceByKeyKernelINS1_3rle6encode10policy_hubIiiE10Policy1000EPjPiN6thrust24THRUST_300001_SM_1000_NS17constant_iteratorIiiNSC_11use_defaultEEESA_SA_NS0_24ReduceByKeyScanTileStateIiiLb1EEEN4cuda3std3__48equal_toIvEENSK_4plusIvEEiiEEvT0_T1_T2_T3_T4_T5_iT6_T7_T8__param_7[1],
	.param .align 1 .b8 _ZN3cub18CUB_300001_SM_10006detail6reduce23DeviceReduceByKeyKernelINS1_3rle6encode10policy_hubIiiE10Policy1000EPjPiN6thrust24THRUST_300001_SM_1000_NS17constant_iteratorIiiNSC_11use_defaultEEESA_SA_NS0_24ReduceByKeyScanTileStateIiiLb1EEEN4cuda3std3__48equal_toIvEENSK_4plusIvEEiiEEvT0_T1_T2_T3_T4_T5_iT6_T7_T8__param_8[1],
	.param .u32 _ZN3cub18CUB_300001_SM_10006detail6reduce23DeviceReduceByKeyKernelINS1_3rle6encode10policy_hubIiiE10Policy1000EPjPiN6thrust24THRUST_300001_SM_1000_NS17constant_iteratorIiiNSC_11use_defaultEEESA_SA_NS0_24ReduceByKeyScanTileStateIiiLb1EEEN4cuda3std3__48equal_toIvEENSK_4plusIvEEiiEEvT0_T1_T2_T3_T4_T5_iT6_T7_T8__param_9
)
.maxntid 256
{
	.reg .pred 	%p<682>;
	.reg .b32 	%r<2132>;
	.reg .b64 	%rd<254>;
	// demoted variable
	.shared .align 16 .b8 _ZZN3cub18CUB_300001_SM_10006detail6reduce23DeviceReduceByKeyKernelINS1_3rle6encode10policy_hubIiiE10Policy1000EPjPiN6thrust24THRUST_300001_SM_1000_NS17constant_iteratorIiiNSC_11use_defaultEEESA_SA_NS0_24ReduceByKeyScanTileStateIiiLb1EEEN4cuda3std3__48equal_toIvEENSK_4plusIvEEiiEEvT0_T1_T2_T3_T4_T5_iT6_T7_T8_E12temp_storage[28688];
	ld.param.u64 	%rd32, [_ZN3cub18CUB_300001_SM_10006detail6reduce23DeviceReduceByKeyKernelINS1_3rle6encode10policy_hubIiiE10Policy1000EPjPiN6thrust24THRUST_300001_SM_1000_NS17constant_iteratorIiiNSC_11use_defaultEEESA_SA_NS0_24ReduceByKeyScanTileStateIiiLb1EEEN4cuda3std3__48equal_toIvEENSK_4plusIvEEiiEEvT0_T1_T2_T3_T4_T5_iT6_T7_T8__param_0];
	ld.param.u64 	%rd1, [_ZN3cub18CUB_300001_SM_10006detail6reduce23DeviceReduceByKeyKernelINS1_3rle6encode10policy_hubIiiE10Policy1000EPjPiN6thrust24THRUST_300001_SM_1000_NS17constant_iteratorIiiNSC_11use_defaultEEESA_SA_NS0_24ReduceByKeyScanTileStateIiiLb1EEEN4cuda3std3__48equal_toIvEENSK_4plusIvEEiiEEvT0_T1_T2_T3_T4_T5_iT6_T7_T8__param_5];
	ld.param.u32 	%r1, [_ZN3cub18CUB_300001_SM_10006detail6reduce23DeviceReduceByKeyKernelINS1_3rle6encode10policy_hubIiiE10Policy1000EPjPiN6thrust24THRUST_300001_SM_1000_NS17constant_iteratorIiiNSC_11use_defaultEEESA_SA_NS0_24ReduceByKeyScanTileStateIiiLb1EEEN4cuda3std3__48equal_toIvEENSK_4plusIvEEiiEEvT0_T1_T2_T3_T4_T5_iT6_T7_T8__param_2+4];
	ld.param.u32 	%r365, [_ZN3cub18CUB_300001_SM_10006detail6reduce23DeviceReduceByKeyKernelINS1_3rle6encode10policy_hubIiiE10Policy1000EPjPiN6thrust24THRUST_300001_SM_1000_NS17constant_iteratorIiiNSC_11use_defaultEEESA_SA_NS0_24ReduceByKeyScanTileStateIiiLb1EEEN4cuda3std3__48equal_toIvEENSK_4plusIvEEiiEEvT0_T1_T2_T3_T4_T5_iT6_T7_T8__param_6];
	ld.param.u32 	%r366, [_ZN3cub18CUB_300001_SM_10006detail6reduce23DeviceReduceByKeyKernelINS1_3rle6encode10policy_hubIiiE10Policy1000EPjPiN6thrust24THRUST_300001_SM_1000_NS17constant_iteratorIiiNSC_11use_defaultEEESA_SA_NS0_24ReduceByKeyScanTileStateIiiLb1EEEN4cuda3std3__48equal_toIvEENSK_4plusIvEEiiEEvT0_T1_T2_T3_T4_T5_iT6_T7_T8__param_9];
	mov.u32 	%r367, %ctaid.x;
	add.s32 	%r2, %r365, %r367;
	mul.lo.s32 	%r3, %r2, 3584;
	sub.s32 	%r4, %r366, %r3;
	setp.lt.s32 	%p10, %r4, 3585;
	@%p10 bra 	$L__BB14_97;
	mov.u32 	%r5, %tid.x;
	mul.lo.s32 	%r1397, %r5, 14;
	cvt.s64.s32 	%rd2, %r3;
	cvt.u64.u32 	%rd149, %r1397;
	add.s64 	%rd150, %rd149, %rd2;
	shl.b64 	%rd151, %rd150, 2;
	add.s64 	%rd135, %rd32, %rd151;
	// begin inline asm
	ld.ca.u32 %r1382, [%rd135];
	// end inline asm
	add.s64 	%rd136, %rd135, 4;
	// begin inline asm
	ld.ca.u32 %r1383, [%rd136];
	// end inline asm
	add.s64 	%rd137, %rd135, 8;
	// begin inline asm
	ld.ca.u32 %r1384, [%rd137];
	// end inline asm
	add.s64 	%rd138, %rd135, 12;
	// begin inline asm
	ld.ca.u32 %r1385, [%rd138];
	// end inline asm
	add.s64 	%rd139, %rd135, 16;
	// begin inline asm
	ld.ca.u32 %r1386, [%rd139];
	// end inline asm
	add.s64 	%rd140, %rd135, 20;
	// begin inline asm
	ld.ca.u32 %r1387, [%rd140];
	// end inline asm
	add.s64 	%rd141, %rd135, 24;
	// begin inline asm
	ld.ca.u32 %r1388, [%rd141];
	// end inline asm
	add.s64 	%rd142, %rd135, 28;
	// begin inline asm
	ld.ca.u32 %r1389, [%rd142];
	// end inline asm
	add.s64 	%rd143, %rd135, 32;
	// begin inline asm
	ld.ca.u32 %r1390, [%rd143];
	// end inline asm
	add.s64 	%rd144, %rd135, 36;
	// begin inline asm
	ld.ca.u32 %r1391, [%rd144];
	// end inline asm
	add.s64 	%rd145, %rd135, 40;
	// begin inline asm
	ld.ca.u32 %r1392, [%rd145];
	// end inline asm
	add.s64 	%rd146, %rd135, 44;
	// begin inline asm
	ld.ca.u32 %r1393, [%rd146];
	// end inline asm
	add.s64 	%rd147, %rd135, 48;
	// begin inline asm
	ld.ca.u32 %r1394, [%rd147];
	// end inline asm
	add.s64 	%rd148, %rd135, 52;
	// begin inline asm
	ld.ca.u32 %r1395, [%rd148];
	// end inline asm
	setp.ne.s32 	%p455, %r5, 0;
	@%p455 bra 	$L__BB14_4;
	setp.eq.s32 	%p456, %r2, 0;
	mov.u32 	%r2038, %r1382;
	@%p456 bra 	$L__BB14_4;
	shl.b64 	%rd153, %rd2, 2;
	add.s64 	%rd154, %rd32, %rd153;
	add.s64 	%rd152, %rd154, -4;
	// begin inline asm
	ld.ca.u32 %r2038, [%rd152];
	// end inline asm
$L__BB14_4:
	setp.eq.s32 	%p457, %r5, 0;
	bar.sync 	0;
	bar.sync 	0;
	shl.b32 	%r1399, %r5, 2;
	mov.u32 	%r1400, _ZZN3cub18CUB_300001_SM_10006detail6reduce23DeviceReduceByKeyKernelINS1_3rle6encode10policy_hubIiiE10Policy1000EPjPiN6thrust24THRUST_300001_SM_1000_NS17constant_iteratorIiiNSC_11use_defaultEEESA_SA_NS0_24ReduceByKeyScanTileStateIiiLb1EEEN4cuda3std3__48equal_toIvEENSK_4plusIvEEiiEEvT0_T1_T2_T3_T4_T5_iT6_T7_T8_E12temp_storage;
	add.s32 	%r1401, %r1400, %r1399;
	add.s32 	%r22, %r1401, 1148;
	st.shared.u32 	[%r1401+1148], %r1395;
	bar.sync 	0;
	@%p457 bra 	$L__BB14_6;
	ld.shared.u32 	%r2038, [%r22+-4];
$L__BB14_6:
	setp.ne.s32 	%p458, %r2038, %r1382;
	setp.ne.s32 	%p459, %r1382, %r1383;
	selp.u32 	%r25, 1, 0, %p459;
	setp.ne.s32 	%p460, %r1383, %r1384;
	selp.u32 	%r26, 1, 0, %p460;
	setp.ne.s32 	%p461, %r1384, %r1385;
	selp.u32 	%r27, 1, 0, %p461;
	setp.ne.s32 	%p462, %r1385, %r1386;
	selp.u32 	%r28, 1, 0, %p462;
	setp.ne.s32 	%p463, %r1386, %r1387;
	selp.u32 	%r29, 1, 0, %p463;
	setp.ne.s32 	%p464, %r1387, %r1388;
	selp.u32 	%r30, 1, 0, %p464;
	setp.ne.s32 	%p465, %r1388, %r1389;
	selp.u32 	%r31, 1, 0, %p465;
	setp.ne.s32 	%p466, %r1389, %r1390;
	selp.u32 	%r32, 1, 0, %p466;
	setp.ne.s32 	%p467, %r1390, %r1391;
	selp.u32 	%r33, 1, 0, %p467;
	setp.ne.s32 	%p468, %r1391, %r1392;
	selp.u32 	%r34, 1, 0, %p468;
	setp.ne.s32 	%p469, %r1392, %r1393;
	selp.u32 	%r35, 1, 0, %p469;
	setp.ne.s32 	%p470, %r1393, %r1394;
	selp.u32 	%r36, 1, 0, %p470;
	setp.ne.s32 	%p471, %r1394, %r1395;
	selp.u32 	%r37, 1, 0, %p471;
	or.b32  	%r1402, %r2, %r5;
	setp.ne.s32 	%p472, %r1402, 0;
	and.pred  	%p473, %p472, %p458;
	selp.u32 	%r38, 1, 0, %p473;
	setp.ne.s32 	%p474, %r2, 0;
	@%p474 bra 	$L__BB14_13;
	setp.ne.s32 	%p578, %r1394, %r1395;
	setp.ne.s32 	%p579, %r1393, %r1394;
	setp.ne.s32 	%p580, %r1392, %r1393;
	setp.ne.s32 	%p581, %r1391, %r1392;
	setp.ne.s32 	%p582, %r1390, %r1391;
	setp.ne.s32 	%p583, %r1389, %r1390;
	setp.ne.s32 	%p584, %r1388, %r1389;
	setp.ne.s32 	%p585, %r1387, %r1388;
	setp.ne.s32 	%p586, %r1386, %r1387;
	setp.ne.s32 	%p587, %r1385, %r1386;
	setp.ne.s32 	%p588, %r1384, %r1385;
	setp.ne.s32 	%p589, %r1383, %r1384;
	setp.eq.s32 	%p590, %r1382, %r1383;
	add.s32 	%r1815, %r38, %r25;
	selp.u32 	%r1816, 1, 0, %p590;
	shl.b32 	%r1817, %r1, %r1816;
	add.s32 	%r1818, %r1815, %r26;
	selp.b32 	%r1819, 0, %r1817, %p589;
	add.s32 	%r1820, %r1818, %r27;
	shl.b32 	%r1821, %r1, 1;
	add.s32 	%r1822, %r1819, %r1821;
	selp.b32 	%r1823, %r1, %r1822, %p588;
	add.s32 	%r1824, %r1820, %r28;
	selp.b32 	%r1825, 0, %r1823, %p587;
	add.s32 	%r1826, %r1824, %r29;
	add.s32 	%r1827, %r1825, %r1821;
	selp.b32 	%r1828, %r1, %r1827, %p586;
	add.s32 	%r1829, %r1826, %r30;
	selp.b32 	%r1830, 0, %r1828, %p585;
	add.s32 	%r1831, %r1829, %r31;
	add.s32 	%r1832, %r1830, %r1821;
	selp.b32 	%r1833, %r1, %r1832, %p584;
	add.s32 	%r1834, %r1831, %r32;
	selp.b32 	%r1835, 0, %r1833, %p583;
	add.s32 	%r1836, %r1834, %r33;
	add.s32 	%r1837, %r1835, %r1821;
	selp.b32 	%r1838, %r1, %r1837, %p582;
	add.s32 	%r1839, %r1836, %r34;
	selp.b32 	%r1840, 0, %r1838, %p581;
	add.s32 	%r1841, %r1839, %r35;
	add.s32 	%r1842, %r1840, %r1821;
	selp.b32 	%r1843, %r1, %r1842, %p580;
	add.s32 	%r1844, %r1841, %r36;
	selp.b32 	%r1845, 0, %r1843, %p579;
	add.s32 	%r1756, %r1844, %r37;
	add.s32 	%r1846, %r1845, %r1821;
	selp.b32 	%r1761, %r1, %r1846, %p578;
	shr.u32 	%r39, %r5, 5;
	// begin inline asm
	mov.u32 %r1754, %laneid;
	// end inline asm
	mov.b32 	%r1812, 1;
	mov.b32 	%r1813, 0;
	mov.b32 	%r1814, -1;
	// begin inline asm
	shfl.sync.up.b32 %r1755, %r1756, %r1812, %r1813, %r1814;
	// end inline asm
	// begin inline asm
	shfl.sync.up.b32 %r1760, %r1761, %r1812, %r1813, %r1814;
	// end inline asm
	setp.eq.s32 	%p591, %r1756, 0;
	selp.b32 	%r1847, %r1760, 0, %p591;
	setp.lt.s32 	%p592, %r1754, 1;
	selp.b32 	%r1848, 0, %r1847, %p592;
	add.s32 	%r1771, %r1848, %r1761;
	selp.b32 	%r1849, 0, %r1755, %p592;
	add.s32 	%r1766, %r1849, %r1756;
	mov.b32 	%r1772, 2;
	// begin inline asm
	shfl.sync.up.b32 %r1765, %r1766, %r1772, %r1813, %r1814;
	// end inline asm
	// begin inline asm
	shfl.sync.up.b32 %r1770, %r1771, %r1772, %r1813, %r1814;
	// end inline asm
	setp.eq.s32 	%p593, %r1766, 0;
	selp.b32 	%r1850, %r1770, 0, %p593;
	setp.lt.s32 	%p594, %r1754, 2;
	selp.b32 	%r1851, 0, %r1850, %p594;
	add.s32 	%r1781, %r1851, %r1771;
	selp.b32 	%r1852, 0, %r1765, %p594;
	add.s32 	%r1776, %r1852, %r1766;
	mov.b32 	%r1782, 4;
	// begin inline asm
	shfl.sync.up.b32 %r1775, %r1776, %r1782, %r1813, %r1814;
	// end inline asm
	// begin inline asm
	shfl.sync.up.b32 %r1780, %r1781, %r1782, %r1813, %r1814;
	// end inline asm
	setp.eq.s32 	%p595, %r1776, 0;
	selp.b32 	%r1853, %r1780, 0, %p595;
	setp.lt.s32 	%p596, %r1754, 4;
	selp.b32 	%r1854, 0, %r1853, %p596;
	add.s32 	%r1791, %r1854, %r1781;
	selp.b32 	%r1855, 0, %r1775, %p596;
	add.s32 	%r1786, %r1855, %r1776;
	mov.b32 	%r1792, 8;
	// begin inline asm
	shfl.sync.up.b32 %r1785, %r1786, %r1792, %r1813, %r1814;
	// end inline asm
	// begin inline asm
	shfl.sync.up.b32 %r1790, %r1791, %r1792, %r1813, %r1814;
	// end inline asm
	setp.eq.s32 	%p597, %r1786, 0;
	selp.b32 	%r1856, %r1790, 0, %p597;
	setp.lt.s32 	%p598, %r1754, 8;
	selp.b32 	%r1857, 0, %r1856, %p598;
	add.s32 	%r1801, %r1857, %r1791;
	selp.b32 	%r1858, 0, %r1785, %p598;
	add.s32 	%r1796, %r1858, %r1786;
	mov.b32 	%r1802, 16;
	// begin inline asm
	shfl.sync.up.b32 %r1795, %r1796, %r1802, %r1813, %r1814;
	// end inline asm
	// begin inline asm
	shfl.sync.up.b32 %r1800, %r1801, %r1802, %r1813, %r1814;
	// end inline asm
	setp.eq.s32 	%p599, %r1796, 0;
	selp.b32 	%r1859, %r1800, 0, %p599;
	setp.lt.s32 	%p600, %r1754, 16;
	selp.b32 	%r1860, 0, %r1859, %p600;
	add.s32 	%r1811, %r1860, %r1801;
	selp.b32 	%r1861, 0, %r1795, %p600;
	add.s32 	%r1806, %r1861, %r1796;
	// begin inline asm
	shfl.sync.up.b32 %r2048, %r1806, %r1812, %r1813, %r1814;
	// end inline asm
	// begin inline asm
	shfl.sync.up.b32 %r2049, %r1811, %r1812, %r1813, %r1814;
	// end inline asm
	setp.ne.s32 	%p601, %r1754, 31;
	@%p601 bra 	$L__BB14_9;
	shl.b32 	%r1862, %r39, 3;
	mov.u32 	%r1863, _ZZN3cub18CUB_300001_SM_10006detail6reduce23DeviceReduceByKeyKernelINS1_3rle6encode10policy_hubIiiE10Policy1000EPjPiN6thrust24THRUST_300001_SM_1000_NS17constant_iteratorIiiNSC_11use_defaultEEESA_SA_NS0_24ReduceByKeyScanTileStateIiiLb1EEEN4cuda3std3__48equal_toIvEENSK_4plusIvEEiiEEvT0_T1_T2_T3_T4_T5_iT6_T7_T8_E12temp_storage;
	add.s32 	%r1864, %r1863, %r1862;
	st.shared.v2.u32 	[%r1864], {%r1806, %r1811};
$L__BB14_9:
	bar.sync 	0;
	ld.shared.v4.u32 	{%r1865, %r1866, %r1867, %r1868}, [_ZZN3cub18CUB_300001_SM_10006detail6reduce23DeviceReduceByKeyKernelINS1_3rle6encode10policy_hubIiiE10Policy1000EPjPiN6thrust24THRUST_300001_SM_1000_NS17constant_iteratorIiiNSC_11use_defaultEEESA_SA_NS0_24ReduceByKeyScanTileStateIiiLb1EEEN4cuda3std3__48equal_toIvEENSK_4plusIvEEiiEEvT0_T1_T2_T3_T4_T5_iT6_T7_T8_E12temp_storage];
	add.s32 	%r1870, %r1867, %r1865;
	setp.eq.s32 	%p602, %r1867, 0;
	selp.b32 	%r1871, %r1866, 0, %p602;
	add.s32 	%r1872, %r1871, %r1868;
	setp.eq.s32 	%p603, %r39, 2;
	selp.b32 	%r1873, %r1872, %r1866, %p603;
	selp.b32 	%r1874, %r1870, %r1865, %p603;
	ld.shared.v4.u32 	{%r1875, %r1876, %r1877, %r1878}, [_ZZN3cub18CUB_300001_SM_10006detail6reduce23DeviceReduceByKeyKernelINS1_3rle6encode10policy_hubIiiE10Policy1000EPjPiN6thrust24THRUST_300001_SM_1000_NS17constant_iteratorIiiNSC_11use_defaultEEESA_SA_NS0_24ReduceByKeyScanTileStateIiiLb1EEEN4cuda3std3__48equal_toIvEENSK_4plusIvEEiiEEvT0_T1_T2_T3_T4_T5_iT6_T7_T8_E12temp_storage+16];
	add.s32 	%r1879, %r1875, %r1870;
	setp.eq.s32 	%p604, %r1875, 0;
	selp.b32 	%r1880, %r1872, 0, %p604;
	add.s32 	%r1881, %r1880, %r1876;
	setp.eq.s32 	%p605, %r39, 3;
	selp.b32 	%r1882, %r1881, %r1873, %p605;
	selp.b32 	%r1883, %r1879, %r1874, %p605;
	add.s32 	%r1884, %r1877, %r1879;
	setp.eq.s32 	%p606, %r1877, 0;
	selp.b32 	%r1885, %r1881, 0, %p606;
	add.s32 	%r1886, %r1885, %r1878;
	setp.eq.s32 	%p607, %r39, 4;
	selp.b32 	%r1887, %r1886, %r1882, %p607;
	selp.b32 	%r1888, %r1884, %r1883, %p607;
	ld.shared.v4.u32 	{%r1889, %r1890, %r1891, %r1892}, [_ZZN3cub18CUB_300001_SM_10006detail6reduce23DeviceReduceByKeyKernelINS1_3rle6encode10policy_hubIiiE10Policy1000EPjPiN6thrust24THRUST_300001_SM_1000_NS17constant_iteratorIiiNSC_11use_defaultEEESA_SA_NS0_24ReduceByKeyScanTileStateIiiLb1EEEN4cuda3std3__48equal_toIvEENSK_4plusIvEEiiEEvT0_T1_T2_T3_T4_T5_iT6_T7_T8_E12temp_storage+32];
	add.s32 	%r1893, %r1889, %r1884;
	setp.eq.s32 	%p608, %r1889, 0;
	selp.b32 	%r1894, %r1886, 0, %p608;
	add.s32 	%r1895, %r1894, %r1890;
	setp.eq.s32 	%p609, %r39, 5;
	selp.b32 	%r1896, %r1895, %r1887, %p609;
	selp.b32 	%r1897, %r1893, %r1888, %p609;
	add.s32 	%r1898, %r1891, %r1893;
	setp.eq.s32 	%p610, %r1891, 0;
	selp.b32 	%r1899, %r1895, 0, %p610;
	add.s32 	%r1900, %r1899, %r1892;
	setp.eq.s32 	%p611, %r39, 6;
	selp.b32 	%r1901, %r1900, %r1896, %p611;
	selp.b32 	%r1902, %r1898, %r1897, %p611;
	ld.shared.v4.u32 	{%r1903, %r1904, %r1905, %r1906}, [_ZZN3cub18CUB_300001_SM_10006detail6reduce23DeviceReduceByKeyKernelINS1_3rle6encode10policy_hubIiiE10Policy1000EPjPiN6thrust24THRUST_300001_SM_1000_NS17constant_iteratorIiiNSC_11use_defaultEEESA_SA_NS0_24ReduceByKeyScanTileStateIiiLb1EEEN4cuda3std3__48equal_toIvEENSK_4plusIvEEiiEEvT0_T1_T2_T3_T4_T5_iT6_T7_T8_E12temp_storage+48];
	add.s32 	%r1907, %r1903, %r1898;
	setp.eq.s32 	%p612, %r1903, 0;
	selp.b32 	%r1908, %r1900, 0, %p612;
	add.s32 	%r1909, %r1908, %r1904;
	setp.eq.s32 	%p613, %r39, 7;
	selp.b32 	%r45, %r1909, %r1901, %p613;
	selp.b32 	%r46, %r1907, %r1902, %p613;
	add.s32 	%r2068, %r1905, %r1907;
	setp.eq.s32 	%p614, %r1905, 0;
	selp.b32 	%r1910, %r1909, 0, %p614;
	add.s32 	%r48, %r1910, %r1906;
	setp.lt.u32 	%p615, %r5, 32;
	@%p615 bra 	$L__BB14_11;
	setp.eq.s32 	%p616, %r2048, 0;
	selp.b32 	%r1911, %r45, 0, %p616;
	add.s32 	%r1912, %r1911, %r2049;
	setp.eq.s32 	%p617, %r1754, 0;
	selp.b32 	%r2049, %r45, %r1912, %p617;
	selp.b32 	%r1913, 0, %r2048, %p617;
	add.s32 	%r2048, %r46, %r1913;
$L__BB14_11:
	ld.param.u32 	%r2033, [_ZN3cub18CUB_300001_SM_10006detail6reduce23DeviceReduceByKeyKernelINS1_3rle6encode10policy_hubIiiE10Policy1000EPjPiN6thrust24THRUST_300001_SM_1000_NS17constant_iteratorIiiNSC_11use_defaultEEESA_SA_NS0_24ReduceByKeyScanTileStateIiiLb1EEEN4cuda3std3__48equal_toIvEENSK_4plusIvEEiiEEvT0_T1_T2_T3_T4_T5_iT6_T7_T8__param_6];
	setp.ne.s32 	%p618, %r1393, %r1394;
	setp.ne.s32 	%p619, %r1392, %r1393;
	setp.ne.s32 	%p620, %r1391, %r1392;
	setp.ne.s32 	%p621, %r1390, %r1391;
	setp.ne.s32 	%p622, %r1389, %r1390;
	setp.ne.s32 	%p623, %r1388, %r1389;
	setp.ne.s32 	%p624, %r1387, %r1388;
	setp.ne.s32 	%p625, %r1386, %r1387;
	setp.ne.s32 	%p626, %r1385, %r1386;
	setp.ne.s32 	%p627, %r1384, %r1385;
	setp.ne.s32 	%p628, %r1383, %r1384;
	setp.ne.s32 	%p629, %r1382, %r1383;
	setp.ne.s32 	%p630, %r5, 0;
	setp.eq.s32 	%p631, %r5, 0;
	mov.u32 	%r1915, %ctaid.x;
	add.s32 	%r1916, %r2033, %r1915;
	or.b32  	%r1917, %r1916, %r5;
	setp.ne.s32 	%p632, %r1917, 0;
	setp.ne.s32 	%p633, %r2038, %r1382;
	selp.b32 	%r1919, 0, %r2049, %p633;
	selp.b32 	%r1920, %r1919, %r2049, %p632;
	selp.b32 	%r1921, 0, %r1920, %p631;
	add.s32 	%r2064, %r1921, %r1;
	selp.b32 	%r1922, 0, %r2064, %p629;
	add.s32 	%r2063, %r1, %r1922;
	selp.b32 	%r1923, 0, %r2063, %p628;
	add.s32 	%r2062, %r1, %r1923;
	selp.b32 	%r1924, 0, %r2062, %p627;
	add.s32 	%r2061, %r1, %r1924;
	selp.b32 	%r1925, 0, %r2061, %p626;
	add.s32 	%r2060, %r1, %r1925;
	selp.b32 	%r1926, 0, %r2060, %p625;
	add.s32 	%r2059, %r1, %r1926;
	selp.b32 	%r1927, 0, %r2059, %p624;
	add.s32 	%r2058, %r1, %r1927;
	selp.b32 	%r1928, 0, %r2058, %p623;
	add.s32 	%r2057, %r1, %r1928;
	selp.b32 	%r1929, 0, %r2057, %p622;
	add.s32 	%r2056, %r1, %r1929;
	selp.b32 	%r1930, 0, %r2056, %p621;
	add.s32 	%r2055, %r1, %r1930;
	selp.b32 	%r1931, 0, %r2055, %p620;
	add.s32 	%r2054, %r1, %r1931;
	selp.b32 	%r1932, 0, %r2054, %p619;
	add.s32 	%r2053, %r1, %r1932;
	selp.b32 	%r2052, 0, %r2053, %p618;
	mov.b32 	%r2069, 0;
	mov.u32 	%r2067, %r2048;
	@%p630 bra 	$L__BB14_33;
	mov.b64 	%rd173, {%r2068, %r48};
	add.s64 	%rd172, %rd1, 512;
	mov.b64 	%rd174, 101;
	// begin inline asm
	st.relaxed.gpu.v2.u64 [%rd172], {%rd173, %rd174};
	// end inline asm
	mov.b32 	%r2048, 0;
	mov.u32 	%r2069, %r2048;
	bra.uni 	$L__BB14_33;
$L__BB14_13:
	setp.ne.s32 	%p475, %r1394, %r1395;
	setp.ne.s32 	%p476, %r1393, %r1394;
	setp.ne.s32 	%p477, %r1392, %r1393;
	setp.ne.s32 	%p478, %r1391, %r1392;
	setp.ne.s32 	%p479, %r1390, %r1391;
	setp.ne.s32 	%p480, %r1389, %r1390;
	setp.ne.s32 	%p481, %r1388, %r1389;
	setp.ne.s32 	%p482, %r1387, %r1388;
	setp.ne.s32 	%p483, %r1386, %r1387;
	setp.ne.s32 	%p484, %r1385, %r1386;
	setp.ne.s32 	%p485, %r1384, %r1385;
	setp.ne.s32 	%p486, %r1383, %r1384;
	setp.eq.s32 	%p487, %r1382, %r1383;
	or.b32  	%r1464, %r2, %r5;
	setp.ne.s32 	%p488, %r1464, 0;
	setp.ne.s32 	%p489, %r2038, %r1382;
	and.pred  	%p490, %p488, %p489;
	selp.u32 	%r1465, 1, 0, %p490;
	add.s32 	%r1466, %r1465, %r25;
	selp.u32 	%r1467, 1, 0, %p487;
	shl.b32 	%r1468, %r1, %r1467;
	add.s32 	%r1469, %r1466, %r26;
	selp.b32 	%r1470, 0, %r1468, %p486;
	add.s32 	%r1471, %r1469, %r27;
	shl.b32 	%r1472, %r1, 1;
	add.s32 	%r1473, %r1470, %r1472;
	selp.b32 	%r1474, %r1, %r1473, %p485;
	add.s32 	%r1475, %r1471, %r28;
	selp.b32 	%r1476, 0, %r1474, %p484;
	add.s32 	%r1477, %r1475, %r29;
	add.s32 	%r1478, %r1476, %r1472;
	selp.b32 	%r1479, %r1, %r1478, %p483;
	add.s32 	%r1480, %r1477, %r30;
	selp.b32 	%r1481, 0, %r1479, %p482;
	add.s32 	%r1482, %r1480, %r31;
	add.s32 	%r1483, %r1481, %r1472;
	selp.b32 	%r1484, %r1, %r1483, %p481;
	add.s32 	%r1485, %r1482, %r32;
	selp.b32 	%r1486, 0, %r1484, %p480;
	add.s32 	%r1487, %r1485, %r33;
	add.s32 	%r1488, %r1486, %r1472;
	selp.b32 	%r1489, %r1, %r1488, %p479;
	add.s32 	%r1490, %r1487, %r34;
	selp.b32 	%r1491, 0, %r1489, %p478;
	add.s32 	%r1492, %r1490, %r35;
	add.s32 	%r1493, %r1491, %r1472;
	selp.b32 	%r1494, %r1, %r1493, %p477;
	add.s32 	%r1495, %r1492, %r36;
	selp.b32 	%r1496, 0, %r1494, %p476;
	add.s32 	%r1405, %r1495, %r37;
	add.s32 	%r1497, %r1496, %r1472;
	selp.b32 	%r1410, %r1, %r1497, %p475;
	// begin inline asm
	mov.u32 %r1403, %laneid;
	// end inline asm
	mov.b32 	%r1461, 1;
	mov.b32 	%r1462, 0;
	mov.b32 	%r1463, -1;
	// begin inline asm
	shfl.sync.up.b32 %r1404, %r1405, %r1461, %r1462, %r1463;
	// end inline asm
	// begin inline asm
	shfl.sync.up.b32 %r1409, %r1410, %r1461, %r1462, %r1463;
	// end inline asm
	setp.eq.s32 	%p491, %r1405, 0;
	selp.b32 	%r1498, %r1409, 0, %p491;
	setp.lt.s32 	%p492, %r1403, 1;
	selp.b32 	%r1499, 0, %r1404, %p492;
	add.s32 	%r1415, %r1499, %r1405;
	selp.b32 	%r1500, 0, %r1498, %p492;
	add.s32 	%r1420, %r1500, %r1410;
	mov.b32 	%r1421, 2;
	// begin inline asm
	shfl.sync.up.b32 %r1414, %r1415, %r1421, %r1462, %r1463;
	// end inline asm
	// begin inline asm
	shfl.sync.up.b32 %r1419, %r1420, %r1421, %r1462, %r1463;
	// end inline asm
	setp.eq.s32 	%p493, %r1415, 0;
	selp.b32 	%r1501, %r1419, 0, %p493;
	setp.lt.s32 	%p494, %r1403, 2;
	selp.b32 	%r1502, 0, %r1414, %p494;
	add.s32 	%r1425, %r1502, %r1415;
	selp.b32 	%r1503, 0, %r1501, %p494;
	add.s32 	%r1430, %r1503, %r1420;
	mov.b32 	%r1431, 4;
	// begin inline asm
	shfl.sync.up.b32 %r1424, %r1425, %r1431, %r1462, %r1463;
	// end inline asm
	// begin inline asm
	shfl.sync.up.b32 %r1429, %r1430, %r1431, %r1462, %r1463;
	// end inline asm
	setp.eq.s32 	%p495, %r1425, 0;
	selp.b32 	%r1504, %r1429, 0, %p495;
	setp.lt.s32 	%p496, %r1403, 4;
	selp.b32 	%r1505, 0, %r1424, %p496;
	add.s32 	%r1435, %r1505, %r1425;
	selp.b32 	%r1506, 0, %r1504, %p496;
	add.s32 	%r1440, %r1506, %r1430;
	mov.b32 	%r1441, 8;
	// begin inline asm
	shfl.sync.up.b32 %r1434, %r1435, %r1441, %r1462, %r1463;
	// end inline asm
	// begin inline asm
	shfl.sync.up.b32 %r1439, %r1440, %r1441, %r1462, %r1463;
	// end inline asm
	setp.eq.s32 	%p497, %r1435, 0;
	selp.b32 	%r1507, %r1439, 0, %p497;
	setp.lt.s32 	%p498, %r1403, 8;
	selp.b32 	%r1508, 0, %r1434, %p498;
	add.s32 	%r1445, %r1508, %r1435;
	selp.b32 	%r1509, 0, %r1507, %p498;
	add.s32 	%r1450, %r1509, %r1440;
	mov.b32 	%r1451, 16;
	// begin inline asm
	shfl.sync.up.b32 %r1444, %r1445, %r1451, %r1462, %r1463;
	// end inline asm
	// begin inline asm
	shfl.sync.up.b32 %r1449, %r1450, %r1451, %r1462, %r1463;
	// end inline asm
	setp.eq.s32 	%p499, %r1445, 0;
	selp.b32 	%r1510, %r1449, 0, %p499;
	setp.lt.s32 	%p500, %r1403, 16;
	selp.b32 	%r1511, 0, %r1444, %p500;
	add.s32 	%r1455, %r1511, %r1445;
	selp.b32 	%r1512, 0, %r1510, %p500;
	add.s32 	%r1460, %r1512, %r1450;
	// begin inline asm
	shfl.sync.up.b32 %r2048, %r1455, %r1461, %r1462, %r1463;
	// end inline asm
	// begin inline asm
	shfl.sync.up.b32 %r2049, %r1460, %r1461, %r1462, %r1463;
	// end inline asm
	setp.ne.s32 	%p501, %r1403, 31;
	@%p501 bra 	$L__BB14_15;
	shr.u32 	%r1513, %r5, 2;
	and.b32  	%r1514, %r1513, 248;
	mov.u32 	%r1515, _ZZN3cub18CUB_300001_SM_10006detail6reduce23DeviceReduceByKeyKernelINS1_3rle6encode10policy_hubIiiE10Policy1000EPjPiN6thrust24THRUST_300001_SM_1000_NS17constant_iteratorIiiNSC_11use_defaultEEESA_SA_NS0_24ReduceByKeyScanTileStateIiiLb1EEEN4cuda3std3__48equal_toIvEENSK_4plusIvEEiiEEvT0_T1_T2_T3_T4_T5_iT6_T7_T8_E12temp_storage;
	add.s32 	%r1516, %r1515, %r1514;
	st.shared.v2.u32 	[%r1516], {%r1455, %r1460};
$L__BB14_15:
	bar.sync 	0;
	ld.shared.v4.u32 	{%r1517, %r1518, %r1519, %r1520}, [_ZZN3cub18CUB_300001_SM_10006detail6reduce23DeviceReduceByKeyKernelINS1_3rle6encode10policy_hubIiiE10Policy1000EPjPiN6thrust24THRUST_300001_SM_1000_NS17constant_iteratorIiiNSC_11use_defaultEEESA_SA_NS0_24ReduceByKeyScanTileStateIiiLb1EEEN4cuda3std3__48equal_toIvEENSK_4plusIvEEiiEEvT0_T1_T2_T3_T4_T5_iT6_T7_T8_E12temp_storage];
	shr.u32 	%r1521, %r5, 5;
	add.s32 	%r1522, %r1519, %r1517;
	setp.eq.s32 	%p502, %r1519, 0;
	selp.b32 	%r1523, %r1518, 0, %p502;
	add.s32 	%r1524, %r1523, %r1520;
	setp.eq.s32 	%p503, %r1521, 2;
	selp.b32 	%r1525, %r1522, %r1517, %p503;
	selp.b32 	%r1526, %r1524, %r1518, %p503;
	ld.shared.v4.u32 	{%r1527, %r1528, %r1529, %r1530}, [_ZZN3cub18CUB_300001_SM_10006detail6reduce23DeviceReduceByKeyKernelINS1_3rle6encode10policy_hubIiiE10Policy1000EPjPiN6thrust24THRUST_300001_SM_1000_NS17constant_iteratorIiiNSC_11use_defaultEEESA_SA_NS0_24ReduceByKeyScanTileStateIiiLb1EEEN4cuda3std3__48equal_toIvEENSK_4plusIvEEiiEEvT0_T1_T2_T3_T4_T5_iT6_T7_T8_E12temp_storage+16];
	add.s32 	%r1531, %r1527, %r1522;
	setp.eq.s32 	%p504, %r1527, 0;
	selp.b32 	%r1532, %r1524, 0, %p504;
	add.s32 	%r1533, %r1532, %r1528;
	setp.eq.s32 	%p505, %r1521, 3;
	selp.b32 	%r1534, %r1531, %r1525, %p505;
	selp.b32 	%r1535, %r1533, %r1526, %p505;
	add.s32 	%r1536, %r1529, %r1531;
	setp.eq.s32 	%p506, %r1529, 0;
	selp.b32 	%r1537, %r1533, 0, %p506;
	add.s32 	%r1538, %r1537, %r1530;
	setp.eq.s32 	%p507, %r1521, 4;
	selp.b32 	%r1539, %r1536, %r1534, %p507;
	selp.b32 	%r1540, %r1538, %r1535, %p507;
	ld.shared.v4.u32 	{%r1541, %r1542, %r1543, %r1544}, [_ZZN3cub18CUB_300001_SM_10006detail6reduce23DeviceReduceByKeyKernelINS1_3rle6encode10policy_hubIiiE10Policy1000EPjPiN6thrust24THRUST_300001_SM_1000_NS17constant_iteratorIiiNSC_11use_defaultEEESA_SA_NS0_24ReduceByKeyScanTileStateIiiLb1EEEN4cuda3std3__48equal_toIvEENSK_4plusIvEEiiEEvT0_T1_T2_T3_T4_T5_iT6_T7_T8_E12temp_storage+32];
	add.s32 	%r1545, %r1541, %r1536;
	setp.eq.s32 	%p508, %r1541, 0;
	selp.b32 	%r1546, %r1538, 0, %p508;
	add.s32 	%r1547, %r1546, %r1542;
	setp.eq.s32 	%p509, %r1521, 5;
	selp.b32 	%r1548, %r1545, %r1539, %p509;
	selp.b32 	%r1549, %r1547, %r1540, %p509;
	add.s32 	%r1550, %r1543, %r1545;
	setp.eq.s32 	%p510, %r1543, 0;
	selp.b32 	%r1551, %r1547, 0, %p510;
	add.s32 	%r1552, %r1551, %r1544;
	setp.eq.s32 	%p511, %r1521, 6;
	selp.b32 	%r1553, %r1550, %r1548, %p511;
	selp.b32 	%r1554, %r1552, %r1549, %p511;
	ld.shared.v4.u32 	{%r1555, %r1556, %r1557, %r1558}, [_ZZN3cub18CUB_300001_SM_10006detail6reduce23DeviceReduceByKeyKernelINS1_3rle6encode10policy_hubIiiE10Policy1000EPjPiN6thrust24THRUST_300001_SM_1000_NS17constant_iteratorIiiNSC_11use_defaultEEESA_SA_NS0_24ReduceByKeyScanTileStateIiiLb1EEEN4cuda3std3__48equal_toIvEENSK_4plusIvEEiiEEvT0_T1_T2_T3_T4_T5_iT6_T7_T8_E12temp_storage+48];
	add.s32 	%r1559, %r1555, %r1550;
	setp.eq.s32 	%p512, %r1555, 0;
	selp.b32 	%r1560, %r1552, 0, %p512;
	add.s32 	%r1561, %r1560, %r1556;
	setp.eq.s32 	%p513, %r1521, 7;
	selp.b32 	%r71, %r1559, %r1553, %p513;
	selp.b32 	%r72, %r1561, %r1554, %p513;
	add.s32 	%r73, %r1557, %r1559;
	setp.eq.s32 	%p514, %r1557, 0;
	selp.b32 	%r1562, %r1561, 0, %p514;
	add.s32 	%r74, %r1562, %r1558;
	setp.lt.u32 	%p515, %r5, 32;
	@%p515 bra 	$L__BB14_17;
	setp.eq.s32 	%p516, %r2048, 0;
	selp.b32 	%r1563, %r72, 0, %p516;
	add.s32 	%r1564, %r1563, %r2049;
	setp.eq.s32 	%p517, %r1403, 0;
	selp.b32 	%r1565, 0, %r2048, %p517;
	add.s32 	%r2048, %r71, %r1565;
	selp.b32 	%r2049, %r72, %r1564, %p517;
	bra.uni 	$L__BB14_30;
$L__BB14_17:
	setp.ne.s32 	%p518, %r5, 0;
	mul.wide.s32 	%rd155, %r2, 16;
	add.s64 	%rd3, %rd1, %rd155;
	@%p518 bra 	$L__BB14_19;
	st.shared.u32 	[_ZZN3cub18CUB_300001_SM_10006detail6reduce23DeviceReduceByKeyKernelINS1_3rle6encode10policy_hubIiiE10Policy1000EPjPiN6thrust24THRUST_300001_SM_1000_NS17constant_iteratorIiiNSC_11use_defaultEEESA_SA_NS0_24ReduceByKeyScanTileStateIiiLb1EEEN4cuda3std3__48equal_toIvEENSK_4plusIvEEiiEEvT0_T1_T2_T3_T4_T5_iT6_T7_T8_E12temp_storage+116], %r73;
	st.shared.u32 	[_ZZN3cub18CUB_300001_SM_10006detail6reduce23DeviceReduceByKeyKernelINS1_3rle6encode10policy_hubIiiE10Policy1000EPjPiN6thrust24THRUST_300001_SM_1000_NS17constant_iteratorIiiNSC_11use_defaultEEESA_SA_NS0_24ReduceByKeyScanTileStateIiiLb1EEEN4cuda3std3__48equal_toIvEENSK_4plusIvEEiiEEvT0_T1_T2_T3_T4_T5_iT6_T7_T8_E12temp_storage+120], %r74;
	mov.b64 	%rd157, {%r73, %r74};
	add.s64 	%rd156, %rd3, 512;
	mov.b64 	%rd158, 100;
	// begin inline asm
	st.relaxed.gpu.v2.u64 [%rd156], {%rd157, %rd158};
	// end inline asm
$L__BB14_19:
	not.b32 	%r1568, %r5;
	add.s32 	%r2046, %r2, %r1568;
	mov.b32 	%r1566, 70;
	// begin inline asm
	nanosleep.u32 %r1566;
	// end inline asm
	mov.b32 	%r2042, 478;
	mul.wide.s32 	%rd162, %r2046, 16;
	add.s64 	%rd163, %rd1, %rd162;
	add.s64 	%rd161, %rd163, 512;
$L__BB14_20:
	// begin inline asm
	nanosleep.u32 %r2042;
	// end inline asm
	shr.u32 	%r2042, %r2042, 1;
	// begin inline asm
	ld.relaxed.gpu.v2.u64 {%rd159, %rd252}, [%rd161];
	// end inline asm
	setp.eq.s64 	%p519, %rd252, 99;
	mov.b32 	%r1570, -1;
	vote.sync.any.pred 	%p520, %p519, %r1570;
	@%p520 bra 	$L__BB14_20;
	mov.b64 	{%r1579, %r1574}, %rd159;
	setp.eq.s64 	%p521, %rd252, 101;
	mov.b32 	%r1622, -1;
	vote.sync.ballot.b32 	%r1624, %p521, %r1622;
	// begin inline asm
	mov.u32 %r1572, %lanemask_ge;
	// end inline asm
	and.b32  	%r1625, %r1624, %r1572;
	or.b32  	%r1626, %r1625, -2147483648;
	add.s32 	%r1627, %r1626, -1;
	not.b32 	%r1628, %r1626;
	and.b32  	%r1629, %r1628, %r1627;
	popc.b32 	%r1576, %r1629;
	mov.b32 	%r1580, 1;
	// begin inline asm
	shfl.sync.down.b32 %r1573, %r1574, %r1580, %r1576, %r1622;
	// end inline asm
	setp.lt.s32 	%p523, %r1403, %r1576;
	selp.b32 	%r1630, %r1573, 0, %p523;
	// begin inline asm
	shfl.sync.down.b32 %r1578, %r1579, %r1580, %r1576, %r1622;
	// end inline asm
	selp.b32 	%r1631, %r1578, 0, %p523;
	add.s32 	%r1589, %r1631, %r1579;
	setp.gt.s32 	%p524, %r1579, 0;
	selp.b32 	%r1632, 0, %r1630, %p524;
	add.s32 	%r1584, %r1632, %r1574;
	mov.b32 	%r1590, 2;
	// begin inline asm
	shfl.sync.down.b32 %r1583, %r1584, %r1590, %r1576, %r1622;
	// end inline asm
	add.s32 	%r1633, %r1403, 2;
	setp.gt.s32 	%p525, %r1633, %r1576;
	// begin inline asm
	shfl.sync.down.b32 %r1588, %r1589, %r1590, %r1576, %r1622;
	// end inline asm
	selp.b32 	%r1634, 0, %r1588, %p525;
	add.s32 	%r1599, %r1589, %r1634;
	setp.gt.s32 	%p527, %r1589, 0;
	selp.b32 	%r1635, 0, %r1583, %p525;
	selp.b32 	%r1636, 0, %r1635, %p527;
	add.s32 	%r1594, %r1636, %r1584;
	mov.b32 	%r1600, 4;
	// begin inline asm
	shfl.sync.down.b32 %r1593, %r1594, %r1600, %r1576, %r1622;
	// end inline asm
	add.s32 	%r1637, %r1403, 4;
	setp.gt.s32 	%p528, %r1637, %r1576;
	// begin inline asm
	shfl.sync.down.b32 %r1598, %r1599, %r1600, %r1576, %r1622;
	// end inline asm
	selp.b32 	%r1638, 0, %r1598, %p528;
	add.s32 	%r1609, %r1599, %r1638;
	setp.gt.s32 	%p530, %r1599, 0;
	selp.b32 	%r1639, 0, %r1593, %p528;
	selp.b32 	%r1640, 0, %r1639, %p530;
	add.s32 	%r1604, %r1594, %r1640;
	mov.b32 	%r1610, 8;
	// begin inline asm
	shfl.sync.down.b32 %r1603, %r1604, %r1610, %r1576, %r1622;
	// end inline asm
	add.s32 	%r1641, %r1403, 8;
	setp.gt.s32 	%p531, %r1641, %r1576;
	// begin inline asm
	shfl.sync.down.b32 %r1608, %r1609, %r1610, %r1576, %r1622;
	// end inline asm
	selp.b32 	%r1642, 0, %r1608, %p531;
	add.s32 	%r1619, %r1642, %r1609;
	setp.gt.s32 	%p533, %r1609, 0;
	selp.b32 	%r1643, 0, %r1603, %p531;
	selp.b32 	%r1644, 0, %r1643, %p533;
	add.s32 	%r1614, %r1604, %r1644;
	mov.b32 	%r1620, 16;
	// begin inline asm
	shfl.sync.down.b32 %r1613, %r1614, %r1620, %r1576, %r1622;
	// end inline asm
	add.s32 	%r1645, %r1403, 16;
	setp.gt.s32 	%p534, %r1645, %r1576;
	// begin inline asm
	shfl.sync.down.b32 %r1618, %r1619, %r1620, %r1576, %r1622;
	// end inline asm
	selp.b32 	%r1646, 0, %r1618, %p534;
	add.s32 	%r2045, %r1646, %r1619;
	setp.gt.s32 	%p536, %r1619, 0;
	selp.b32 	%r1647, 0, %r1613, %p534;
	selp.b32 	%r1648, 0, %r1647, %p536;
	add.s32 	%r2044, %r1648, %r1614;
	add.s64 	%rd6, %rd1, 512;
	mov.b32 	%r2043, 478;
$L__BB14_22:
	setp.ne.s64 	%p537, %rd252, 101;
	mov.b32 	%r1649, -1;
	vote.sync.all.pred 	%p538, %p537, %r1649;
	not.pred 	%p539, %p538;
	@%p539 bra 	$L__BB14_26;
	shr.u32 	%r2043, %r2043, 1;
	mul.wide.s32 	%rd170, %r2046, 16;
	add.s64 	%rd171, %rd6, %rd170;
	add.s64 	%rd169, %rd171, -512;
	mov.u32 	%r2047, %r2043;
$L__BB14_24:
	// begin inline asm
	nanosleep.u32 %r2047;
	// end inline asm
	shr.u32 	%r2047, %r2047, 1;
	// begin inline asm
	ld.relaxed.gpu.v2.u64 {%rd167, %rd252}, [%rd169];
	// end inline asm
	setp.eq.s64 	%p559, %rd252, 99;
	mov.b32 	%r1674, -1;
	vote.sync.any.pred 	%p560, %p559, %r1674;
	@%p560 bra 	$L__BB14_24;
	mov.b64 	{%r1682, %r1677}, %rd167;
	setp.eq.s64 	%p561, %rd252, 101;
	mov.b32 	%r1725, -1;
	vote.sync.ballot.b32 	%r1726, %p561, %r1725;
	and.b32  	%r1727, %r1726, %r1572;
	or.b32  	%r1728, %r1727, -2147483648;
	add.s32 	%r1729, %r1728, -1;
	not.b32 	%r1730, %r1728;
	and.b32  	%r1731, %r1730, %r1729;
	popc.b32 	%r1679, %r1731;
	mov.b32 	%r1683, 1;
	// begin inline asm
	shfl.sync.down.b32 %r1676, %r1677, %r1683, %r1679, %r1725;
	// end inline asm
	setp.lt.s32 	%p563, %r1403, %r1679;
	selp.b32 	%r1732, %r1676, 0, %p563;
	// begin inline asm
	shfl.sync.down.b32 %r1681, %r1682, %r1683, %r1679, %r1725;
	// end inline asm
	selp.b32 	%r1733, %r1681, 0, %p563;
	add.s32 	%r1692, %r1733, %r1682;
	setp.gt.s32 	%p564, %r1682, 0;
	selp.b32 	%r1734, 0, %r1732, %p564;
	add.s32 	%r1687, %r1734, %r1677;
	mov.b32 	%r1693, 2;
	// begin inline asm
	shfl.sync.down.b32 %r1686, %r1687, %r1693, %r1679, %r1725;
	// end inline asm
	setp.gt.s32 	%p565, %r1633, %r1679;
	// begin inline asm
	shfl.sync.down.b32 %r1691, %r1692, %r1693, %r1679, %r1725;
	// end inline asm
	selp.b32 	%r1736, 0, %r1691, %p565;
	add.s32 	%r1702, %r1692, %r1736;
	setp.gt.s32 	%p567, %r1692, 0;
	selp.b32 	%r1737, 0, %r1686, %p565;
	selp.b32 	%r1738, 0, %r1737, %p567;
	add.s32 	%r1697, %r1738, %r1687;
	mov.b32 	%r1703, 4;
	// begin inline asm
	shfl.sync.down.b32 %r1696, %r1697, %r1703, %r1679, %r1725;
	// end inline asm
	setp.gt.s32 	%p568, %r1637, %r1679;
	// begin inline asm
	shfl.sync.down.b32 %r1701, %r1702, %r1703, %r1679, %r1725;
	// end inline asm
	selp.b32 	%r1740, 0, %r1701, %p568;
	add.s32 	%r1712, %r1702, %r1740;
	setp.gt.s32 	%p570, %r1702, 0;
	selp.b32 	%r1741, 0, %r1696, %p568;
	selp.b32 	%r1742, 0, %r1741, %p570;
	add.s32 	%r1707, %r1697, %r1742;
	mov.b32 	%r1713, 8;
	// begin inline asm
	shfl.sync.down.b32 %r1706, %r1707, %r1713, %r1679, %r1725;
	// end inline asm
	setp.gt.s32 	%p571, %r1641, %r1679;
	// begin inline asm
	shfl.sync.down.b32 %r1711, %r1712, %r1713, %r1679, %r1725;
	// end inline asm
	selp.b32 	%r1744, 0, %r1711, %p571;
	add.s32 	%r1722, %r1712, %r1744;
	setp.gt.s32 	%p573, %r1712, 0;
	selp.b32 	%r1745, 0, %r1706, %p571;
	selp.b32 	%r1746, 0, %r1745, %p573;
	add.s32 	%r1717, %r1707, %r1746;
	mov.b32 	%r1723, 16;
	// begin inline asm
	shfl.sync.down.b32 %r1716, %r1717, %r1723, %r1679, %r1725;
	// end inline asm
	setp.gt.s32 	%p574, %r1645, %r1679;
	// begin inline asm
	shfl.sync.down.b32 %r1721, %r1722, %r1723, %r1679, %r1725;
	// end inline asm
	selp.b32 	%r1748, 0, %r1721, %p574;
	setp.gt.s32 	%p576, %r1722, 0;
	selp.b32 	%r1749, 0, %r1716, %p574;
	selp.b32 	%r1750, 0, %r1749, %p576;
	add.s32 	%r1751, %r1717, %r1750;
	add.s32 	%r1752, %r1722, %r2045;
	add.s32 	%r90, %r1752, %r1748;
	setp.eq.s32 	%p577, %r2045, 0;
	selp.b32 	%r1753, %r1751, 0, %p577;
	add.s32 	%r2044, %r1753, %r2044;
	add.s32 	%r2046, %r2046, -32;
	mov.u32 	%r2045, %r90;
	bra.uni 	$L__BB14_22;
$L__BB14_26:
	setp.ne.s32 	%p540, %r5, 0;
	@%p540 bra 	$L__BB14_28;
	add.s32 	%r1651, %r2045, %r73;
	setp.eq.s32 	%p541, %r73, 0;
	selp.b32 	%r1652, %r2044, 0, %p541;
	add.s32 	%r1653, %r1652, %r74;
	mov.b64 	%rd165, {%r1651, %r1653};
	add.s64 	%rd164, %rd3, 512;
	mov.b64 	%rd166, 101;
	// begin inline asm
	st.relaxed.gpu.v2.u64 [%rd164], {%rd165, %rd166};
	// end inline asm
	st.shared.u32 	[_ZZN3cub18CUB_300001_SM_10006detail6reduce23DeviceReduceByKeyKernelINS1_3rle6encode10policy_hubIiiE10Policy1000EPjPiN6thrust24THRUST_300001_SM_1000_NS17constant_iteratorIiiNSC_11use_defaultEEESA_SA_NS0_24ReduceByKeyScanTileStateIiiLb1EEEN4cuda3std3__48equal_toIvEENSK_4plusIvEEiiEEvT0_T1_T2_T3_T4_T5_iT6_T7_T8_E12temp_storage+100], %r2045;
	st.shared.v2.u32 	[_ZZN3cub18CUB_300001_SM_10006detail6reduce23DeviceReduceByKeyKernelINS1_3rle6encode10policy_hubIiiE10Policy1000EPjPiN6thrust24THRUST_300001_SM_1000_NS17constant_iteratorIiiNSC_11use_defaultEEESA_SA_NS0_24ReduceByKeyScanTileStateIiiLb1EEEN4cuda3std3__48equal_toIvEENSK_4plusIvEEiiEEvT0_T1_T2_T3_T4_T5_iT6_T7_T8_E12temp_storage+104], {%r2044, %r1651};
	st.shared.u32 	[_ZZN3cub18CUB_300001_SM_10006detail6reduce23DeviceReduceByKeyKernelINS1_3rle6encode10policy_hubIiiE10Policy1000EPjPiN6thrust24THRUST_300001_SM_1000_NS17constant_iteratorIiiNSC_11use_defaultEEESA_SA_NS0_24ReduceByKeyScanTileStateIiiLb1EEEN4cuda3std3__48equal_toIvEENSK_4plusIvEEiiEEvT0_T1_T2_T3_T4_T5_iT6_T7_T8_E12temp_storage+112], %r1653;
$L__BB14_28:
	setp.ne.s32 	%p542, %r1403, 0;
	@%p542 bra 	$L__BB14_30;
	st.shared.v2.u32 	[_ZZN3cub18CUB_300001_SM_10006detail6reduce23DeviceReduceByKeyKernelINS1_3rle6encode10policy_hubIiiE10Policy1000EPjPiN6thrust24THRUST_300001_SM_1000_NS17constant_iteratorIiiNSC_11use_defaultEEESA_SA_NS0_24ReduceByKeyScanTileStateIiiLb1EEEN4cuda3std3__48equal_toIvEENSK_4plusIvEEiiEEvT0_T1_T2_T3_T4_T5_iT6_T7_T8_E12temp_storage+72], {%r2045, %r2044};
	mov.u32 	%r2048, %r2045;
	mov.u32 	%r2049, %r2044;
$L__BB14_30:
	setp.eq.s32 	%p543, %r5, 0;
	bar.sync 	0;
	@%p543 bra 	$L__BB14_32;
	ld.shared.v2.u32 	{%r1654, %r1655}, [_ZZN3cub18CUB_300001_SM_10006detail6reduce23DeviceReduceByKeyKernelINS1_3rle6encode10policy_hubIiiE10Policy1000EPjPiN6thrust24THRUST_300001_SM_1000_NS17constant_iteratorIiiNSC_11use_defaultEEESA_SA_NS0_24ReduceByKeyScanTileStateIiiLb1EEEN4cuda3std3__48equal_toIvEENSK_4plusIvEEiiEEvT0_T1_T2_T3_T4_T5_iT6_T7_T8_E12temp_storage+72];
	add.s32 	%r95, %r1654, %r2048;
	setp.eq.s32 	%p544, %r2048, 0;
	selp.b32 	%r1656, %r1655, 0, %p544;
	add.s32 	%r2049, %r1656, %r2049;
	mov.u32 	%r2048, %r95;
$L__BB14_32:
	ld.param.u32 	%r2032, [_ZN3cub18CUB_300001_SM_10006detail6reduce23DeviceReduceByKeyKernelINS1_3rle6encode10policy_hubIiiE10Policy1000EPjPiN6thrust24THRUST_300001_SM_1000_NS17constant_iteratorIiiNSC_11use_defaultEEESA_SA_NS0_24ReduceByKeyScanTileStateIiiLb1EEEN4cuda3std3__48equal_toIvEENSK_4plusIvEEiiEEvT0_T1_T2_T3_T4_T5_iT6_T7_T8__param_6];
	setp.ne.s32 	%p545, %r1393, %r1394;
	setp.ne.s32 	%p546, %r1392, %r1393;
	setp.ne.s32 	%p547, %r1391, %r1392;
	setp.ne.s32 	%p548, %r1390, %r1391;
	setp.ne.s32 	%p549, %r1389, %r1390;
	setp.ne.s32 	%p550, %r1388, %r1389;
	setp.ne.s32 	%p551, %r1387, %r1388;
	setp.ne.s32 	%p552, %r1386, %r1387;
	setp.ne.s32 	%p553, %r1385, %r1386;
	setp.ne.s32 	%p554, %r1384, %r1385;
	setp.ne.s32 	%p555, %r1383, %r1384;
	setp.ne.s32 	%p556, %r1382, %r1383;
	mov.u32 	%r1657, %ctaid.x;
	add.s32 	%r1658, %r2032, %r1657;
	or.b32  	%r1659, %r1658, %r5;
	setp.ne.s32 	%p557, %r1659, 0;
	setp.ne.s32 	%p558, %r2038, %r1382;
	selp.b32 	%r1660, 0, %r2049, %p558;
	selp.b32 	%r1661, %r1660, %r2049, %p557;
	add.s32 	%r2064, %r1661, %r1;
	selp.b32 	%r1662, 0, %r2064, %p556;
	add.s32 	%r2063, %r1, %r1662;
	selp.b32 	%r1663, 0, %r2063, %p555;
	add.s32 	%r2062, %r1, %r1663;
	selp.b32 	%r1664, 0, %r2062, %p554;
	add.s32 	%r2061, %r1, %r1664;
	selp.b32 	%r1665, 0, %r2061, %p553;
	add.s32 	%r2060, %r1, %r1665;
	selp.b32 	%r1666, 0, %r2060, %p552;
	add.s32 	%r2059, %r1, %r1666;
	selp.b32 	%r1667, 0, %r2059, %p551;
	add.s32 	%r2058, %r1, %r1667;
	selp.b32 	%r1668, 0, %r2058, %p550;
	add.s32 	%r2057, %r1, %r1668;
	selp.b32 	%r1669, 0, %r2057, %p549;
	add.s32 	%r2056, %r1, %r1669;
	selp.b32 	%r1670, 0, %r2056, %p548;
	add.s32 	%r2055, %r1, %r1670;
	selp.b32 	%r1671, 0, %r2055, %p547;
	add.s32 	%r2054, %r1, %r1671;
	selp.b32 	%r1672, 0, %r2054, %p546;
	add.s32 	%r2053, %r1, %r1672;
	selp.b32 	%r2052, 0, %r2053, %p545;
	ld.shared.u32 	%r2068, [_ZZN3cub18CUB_300001_SM_10006detail6reduce23DeviceReduceByKeyKernelINS1_3rle6encode10policy_hubIiiE10Policy1000EPjPiN6thrust24THRUST_300001_SM_1000_NS17constant_iteratorIiiNSC_11use_defaultEEESA_SA_NS0_24ReduceByKeyScanTileStateIiiLb1EEEN4cuda3std3__48equal_toIvEENSK_4plusIvEEiiEEvT0_T1_T2_T3_T4_T5_iT6_T7_T8_E12temp_storage+116];
	ld.shared.u32 	%r2069, [_ZZN3cub18CUB_300001_SM_10006detail6reduce23DeviceReduceByKeyKernelINS1_3rle6encode10policy_hubIiiE10Policy1000EPjPiN6thrust24THRUST_300001_SM_1000_NS17constant_iteratorIiiNSC_11use_defaultEEESA_SA_NS0_24ReduceByKeyScanTileStateIiiLb1EEEN4cuda3std3__48equal_toIvEENSK_4plusIvEEiiEEvT0_T1_T2_T3_T4_T5_iT6_T7_T8_E12temp_storage+100];
	mov.u32 	%r2067, %r2048;
$L__BB14_33:
	ld.param.u32 	%r2034, [_ZN3cub18CUB_300001_SM_10006detail6reduce23DeviceReduceByKeyKernelINS1_3rle6encode10policy_hubIiiE10Policy1000EPjPiN6thrust24THRUST_300001_SM_1000_NS17constant_iteratorIiiNSC_11use_defaultEEESA_SA_NS0_24ReduceByKeyScanTileStateIiiLb1EEEN4cuda3std3__48equal_toIvEENSK_4plusIvEEiiEEvT0_T1_T2_T3_T4_T5_iT6_T7_T8__param_6];
	mov.u32 	%r1934, %ctaid.x;
	add.s32 	%r1935, %r2034, %r1934;
	or.b32  	%r1936, %r1935, %r5;
	setp.ne.s32 	%p634, %r1936, 0;
	setp.ne.s32 	%p635, %r2038, %r1382;
	and.pred  	%p1, %p634, %p635;
	selp.u32 	%r1937, 1, 0, %p1;
	add.s32 	%r132, %r2048, %r1937;
	setp.ne.s32 	%p636, %r1382, %r1383;
	selp.u32 	%r1938, 1, 0, %p636;
	add.s32 	%r133, %r132, %r1938;
	setp.ne.s32 	%p637, %r1383, %r1384;
	selp.u32 	%r1939, 1, 0, %p637;
	add.s32 	%r134, %r133, %r1939;
	setp.ne.s32 	%p638, %r1384, %r1385;
	selp.u32 	%r1940, 1, 0, %p638;
	add.s32 	%r135, %r134, %r1940;
	setp.ne.s32 	%p639, %r1385, %r1386;
	selp.u32 	%r1941, 1, 0, %p639;
	add.s32 	%r136, %r135, %r1941;
	setp.ne.s32 	%p640, %r1386, %r1387;
	selp.u32 	%r1942, 1, 0, %p640;
	add.s32 	%r137, %r136, %r1942;
	setp.ne.s32 	%p641, %r1387, %r1388;
	selp.u32 	%r1943, 1, 0, %p641;
	add.s32 	%r138, %r137, %r1943;
	setp.ne.s32 	%p642, %r1388, %r1389;
	selp.u32 	%r1944, 1, 0, %p642;
	add.s32 	%r139, %r138, %r1944;
	setp.ne.s32 	%p643, %r1389, %r1390;
	selp.u32 	%r1945, 1, 0, %p643;
	add.s32 	%r140, %r139, %r1945;
	setp.ne.s32 	%p644, %r1390, %r1391;
	selp.u32 	%r1946, 1, 0, %p644;
	add.s32 	%r141, %r140, %r1946;
	setp.ne.s32 	%p645, %r1391, %r1392;
	selp.u32 	%r1947, 1, 0, %p645;
	add.s32 	%r142, %r141, %r1947;
	setp.ne.s32 	%p646, %r1392, %r1393;
	selp.u32 	%r1948, 1, 0, %p646;
	add.s32 	%r143, %r142, %r1948;
	setp.ne.s32 	%p647, %r1393, %r1394;
	selp.u32 	%r1949, 1, 0, %p647;
	add.s32 	%r144, %r143, %r1949;
	add.s32 	%r145, %r1, %r2052;
	setp.lt.s32 	%p648, %r2068, 257;
	@%p648 bra 	$L__BB14_69;
	bar.sync 	0;
	not.pred 	%p663, %p1;
	@%p663 bra 	$L__BB14_36;
	sub.s32 	%r1950, %r2067, %r2069;
	shl.b32 	%r1951, %r1950, 3;
	mov.u32 	%r1952, _ZZN3cub18CUB_300001_SM_10006detail6reduce23DeviceReduceByKeyKernelINS1_3rle6encode10policy_hubIiiE10Policy1000EPjPiN6thrust24THRUST_300001_SM_1000_NS17constant_iteratorIiiNSC_11use_defaultEEESA_SA_NS0_24ReduceByKeyScanTileStateIiiLb1EEEN4cuda3std3__48equal_toIvEENSK_4plusIvEEiiEEvT0_T1_T2_T3_T4_T5_iT6_T7_T8_E12temp_storage;
	add.s32 	%r1953, %r1952, %r1951;
	st.shared.v2.u32 	[%r1953], {%r2038, %r2049};
$L__BB14_36:
	setp.eq.s32 	%p664, %r1382, %r1383;
	@%p664 bra 	$L__BB14_38;
	sub.s32 	%r1954, %r132, %r2069;
	shl.b32 	%r1955, %r1954, 3;
	mov.u32 	%r1956, _ZZN3cub18CUB_300001_SM_10006detail6reduce23DeviceReduceByKeyKernelINS1_3rle6encode10policy_hubIiiE10Policy1000EPjPiN6thrust24THRUST_300001_SM_1000_NS17constant_iteratorIiiNSC_11use_defaultEEESA_SA_NS0_24ReduceByKeyScanTileStateIiiLb1EEEN4cuda3std3__48equal_toIvEENSK_4plusIvEEiiEEvT0_T1_T2_T3_T4_T5_iT6_T7_T8_E12temp_storage;
	add.s32 	%r1957, %r1956, %r1955;
	st.shared.v2.u32 	[%r1957], {%r1382, %r2064};
$L__BB14_38:
	setp.eq.s32 	%p665, %r1383, %r1384;
	@%p665 bra 	$L__BB14_40;
	sub.s32 	%r1958, %r133, %r2069;
	shl.b32 	%r1959, %r1958, 3;
	mov.u32 	%r1960, _ZZN3cub18CUB_300001_SM_10006detail6reduce23DeviceReduceByKeyKernelINS1_3rle6encode10policy_hubIiiE10Policy1000EPjPiN6thrust24THRUST_300001_SM_1000_NS17constant_iteratorIiiNSC_11use_defaultEEESA_SA_NS0_24ReduceByKeyScanTileStateIiiLb1EEEN4cuda3std3__48equal_toIvEENSK_4plusIvEEiiEEvT0_T1_T2_T3_T4_T5_iT6_T7_T8_E12temp_storage;
	add.s32 	%r1961, %r1960, %r1959;
	st.shared.v2.u32 	[%r1961], {%r1383, %r2063};
$L__BB14_40:
	setp.eq.s32 	%p666, %r1384, %r1385;
	@%p666 bra 	$L__BB14_42;
	sub.s32 	%r1962, %r134, %r2069;
	shl.b32 	%r1963, %r1962, 3;
	mov.u32 	%r1964, _ZZN3cub18CUB_300001_SM_10006detail6reduce23DeviceReduceByKeyKernelINS1_3rle6encode10policy_hubIiiE10Policy1000EPjPiN6thrust24THRUST_300001_SM_1000_NS17constant_iteratorIiiNSC_11use_defaultEEESA_SA_NS0_24ReduceByKeyScanTileStateIiiLb1EEEN4cuda3std3__48equal_toIvEENSK_4plusIvEEiiEEvT0_T1_T2_T3_T4_T5_iT6_T7_T8_E12temp_storage;
	add.s32 	%r1965, %r1964, %r1963;
	st.shared.v2.u32 	[%r1965], {%r1384, %r2062};
$L__BB14_42:
	setp.eq.s32 	%p667, %r1385, %r1386;
	@%p667 bra 	$L__BB14_44;
	sub.s32 	%r1966, %r135, %r2069;
	shl.b32 	%r1967, %r1966, 3;
	mov.u32 	%r1968, _ZZN3cub18CUB_300001_SM_10006detail6reduce23DeviceReduceByKeyKernelINS1_3rle6encode10policy_hubIiiE10Policy1000EPjPiN6thrust24THRUST_300001_SM_1000_NS17constant_iteratorIiiNSC_11use_defaultEEESA_SA_NS0_24ReduceByKeyScanTileStateIiiLb1EEEN4cuda3std3__48equal_toIvEENSK_4plusIvEEiiEEvT0_T1_T2_T3_T4_T5_iT6_T7_T8_E12temp_storage;
	add.s32 	%r1969, %r1968, %r1967;
	st.shared.v2.u32 	[%r1969], {%r1385, %r2061};
$L__BB14_44:
	setp.eq.s32 	%p668, %r1386, %r1387;
	@%p668 bra 	$L__BB14_46;
	sub.s32 	%r1970, %r136, %r2069;
	shl.b32 	%r1971, %r1970, 3;
	mov.u32 	%r1972, _ZZN3cub18CUB_300001_SM_10006detail6reduce23DeviceReduceByKeyKernelINS1_3rle6encode10policy_hubIiiE10Policy1000EPjPiN6thrust24THRUST_300001_SM_1000_NS17constant_iteratorIiiNSC_11use_defaultEEESA_SA_NS0_24ReduceByKeyScanTileStateIiiLb1EEEN4cuda3std3__48equal_toIvEENSK_4plusIvEEiiEEvT0_T1_T2_T3_T4_T5_iT6_T7_T8_E12temp_storage;
	add.s32 	%r1973, %r1972, %r1971;
	st.shared.v2.u32 	[%r1973], {%r1386, %r2060};
$L__BB14_46:
	setp.eq.s32 	%p669, %r1387, %r1388;
	@%p669 bra 	$L__BB14_48;
	sub.s32 	%r1974, %r137, %r2069;
	shl.b32 	%r1975, %r1974, 3;
	mov.u32 	%r1976, _ZZN3cub18CUB_300001_SM_10006detail6reduce23DeviceReduceByKeyKernelINS1_3rle6encode10policy_hubIiiE10Policy1000EPjPiN6thrust24THRUST_300001_SM_1000_NS17constant_iteratorIiiNSC_11use_defaultEEESA_SA_NS0_24ReduceByKeyScanTileStateIiiLb1EEEN4cuda3std3__48equal_toIvEENSK_4plusIvEEiiEEvT0_T1_T2_T3_T4_T5_iT6_T7_T8_E12temp_storage;
	add.s32 	%r1977, %r1976, %r1975;
	st.shared.v2.u32 	[%r1977], {%r1387, %r2059};
$L__BB14_48:
	setp.eq.s32 	%p670, %r1388, %r1389;
	@%p670 bra 	$L__BB14_50;
	sub.s32 	%r1978, %r138, %r2069;
	shl.b32 	%r1979, %r1978, 3;
	mov.u32 	%r1980, _ZZN3cub18CUB_300001_SM_10006detail6reduce23DeviceReduceByKeyKernelINS1_3rle6encode10policy_hubIiiE10Policy1000EPjPiN6thrust24THRUST_300001_SM_1000_NS17constant_iteratorIiiNSC_11use_defaultEEESA_SA_NS0_24ReduceByKeyScanTileStateIiiLb1EEEN4cuda3std3__48equal_toIvEENSK_4plusIvEEiiEEvT0_T1_T2_T3_T4_T5_iT6_T7_T8_E12temp_storage;
	add.s32 	%r1981, %r1980, %r1979;
	st.shared.v2.u32 	[%r1981], {%r1388, %r2058};
$L__BB14_50:
	setp.eq.s32 	%p671, %r1389, %r1390;
	@%p671 bra 	$L__BB14_52;
	sub.s32 	%r1982, %r139, %r2069;
	shl.b32 	%r1983, %r1982, 3;
	mov.u32 	%r1984, _ZZN3cub18CUB_300001_SM_10006detail6reduce23DeviceReduceByKeyKernelINS1_3rle6encode10policy_hubIiiE10Policy1000EPjPiN6thrust24THRUST_300001_SM_1000_NS17constant_iteratorIiiNSC_11use_defaultEEESA_SA_NS0_24ReduceByKeyScanTileStateIiiLb1EEEN4cuda3std3__48equal_toIvEENSK_4plusIvEEiiEEvT0_T1_T2_T3_T4_T5_iT6_T7_T8_E12temp_storage;
	add.s32 	%r1985, %r1984, %r1983;
	st.shared.v2.u32 	[%r1985], {%r1389, %r2057};
$L__BB14_52:
	setp.eq.s32 	%p672, %r1390, %r1391;
	@%p672 bra 	$L__BB14_54;
	sub.s32 	%r1986, %r140, %r2069;
	shl.b32 	%r1987, %r1986, 3;
	mov.u32 	%r1988, _ZZN3cub18CUB_300001_SM_10006detail6reduce23DeviceReduceByKeyKernelINS1_3rle6encode10policy_hubIiiE10Policy1000EPjPiN6thrust24THRUST_300001_SM_1000_NS17constant_iteratorIiiNSC_11use_defaultEEESA_SA_NS0_24ReduceByKeyScanTileStateIiiLb1EEEN4cuda3std3__48equal_toIvEENSK_4plusIvEEiiEEvT0_T1_T2_T3_T4_T5_iT6_T7_T8_E12temp_storage;
	add.s32 	%r1989, %r1988, %r1987;
	st.shared.v2.u32 	[%r1989], {%r1390, %r2056};
$L__BB14_54:
	setp.eq.s32 	%p673, %r1391, %r1392;
	@%p673 bra 	$L__BB14_56;
	sub.s32 	%r1990, %r141, %r2069;
	shl.b32 	%r1991, %r1990, 3;
	mov.u32 	%r1992, _ZZN3cub18CUB_300001_SM_10006detail6reduce23DeviceReduceByKeyKernelINS1_3rle6encode10policy_hubIiiE10Policy1000EPjPiN6thrust24THRUST_300001_SM_1000_NS17constant_iteratorIiiNSC_11use_defaultEEESA_SA_NS0_24ReduceByKeyScanTileStateIiiLb1EEEN4cuda3std3__48equal_toIvEENSK_4plusIvEEiiEEvT0_T1_T2_T3_T4_T5_iT6_T7_T8_E12temp_storage;
	add.s32 	%r1993, %r1992, %r1991;
	st.shared.v2.u32 	[%r1993], {%r1391, %r2055};
$L__BB14_56:
	setp.eq.s32 	%p674, %r1392, %r1393;
	@%p674 bra 	$L__BB14_58;
	sub.s32 	%r1994, %r142, %r2069;
	shl.b32 	%r1995, %r1994, 3;
	mov.u32 	%r1996, _ZZN3cub18CUB_300001_SM_10006detail6reduce23DeviceReduceByKeyKernelINS1_3rle6encode10policy_hubIiiE10Policy1000EPjPiN6thrust24THRUST_300001_SM_1000_NS17constant_iteratorIiiNSC_11use_defaultEEESA_SA_NS0_24ReduceByKeyScanTileStateIiiLb1EEEN4cuda3std3__48equal_toIvEENSK_4plusIvEEiiEEvT0_T1_T2_T3_T4_T5_iT6_T7_T8_E12temp_storage;
	add.s32 	%r1997, %r1996, %r1995;
	st.shared.v2.u32 	[%r1997], {%r1392, %r2054};
$L__BB14_58:
	setp.eq.s32 	%p675, %r1393, %r1394;
	@%p675 bra 	$L__BB14_60;
	sub.s32 	%r1998, %r143, %r2069;
	shl.b32 	%r1999, %r1998, 3;
	mov.u32 	%r2000, _ZZN3cub18CUB_300001_SM_10006detail6reduce23DeviceReduceByKeyKernelINS1_3rle6encode10policy_hubIiiE10Policy1000EPjPiN6thrust24THRUST_300001_SM_1000_NS17constant_iteratorIiiNSC_11use_defaultEEESA_SA_NS0_24ReduceByKeyScanTileStateIiiLb1EEEN4cuda3std3__48equal_toIvEENSK_4plusIvEEiiEEvT0_T1_T2_T3_T4_T5_iT6_T7_T8_E12temp_storage;
	add.s32 	%r2001, %r2000, %r1999;
	st.shared.v2.u32 	[%r2001], {%r1393, %r2053};
$L__BB14_60:
	setp.eq.s32 	%p676, %r1394, %r1395;
	@%p676 bra 	$L__BB14_62;
	sub.s32 	%r2002, %r144, %r2069;
	shl.b32 	%r2003, %r2002, 3;
	mov.u32 	%r2004, _ZZN3cub18CUB_300001_SM_10006detail6reduce23DeviceReduceByKeyKernelINS1_3rle6encode10policy_hubIiiE10Policy1000EPjPiN6thrust24THRUST_300001_SM_1000_NS17constant_iteratorIiiNSC_11use_defaultEEESA_SA_NS0_24ReduceByKeyScanTileStateIiiLb1EEEN4cuda3std3__48equal_toIvEENSK_4plusIvEEiiEEvT0_T1_T2_T3_T4_T5_iT6_T7_T8_E12temp_storage;
	add.s32 	%r2005, %r2004, %r2003;
	st.shared.v2.u32 	[%r2005], {%r1394, %r145};
$L__BB14_62:
	bar.sync 	0;
	mov.u32 	%r2076, %tid.x;
	setp.ge.s32 	%p677, %r2076, %r2068;
	@%p677 bra 	$L__BB14_225;
	ld.param.u64 	%rd250, [_ZN3cub18CUB_300001_SM_10006detail6reduce23DeviceReduceByKeyKernelINS1_3rle6encode10policy_hubIiiE10Policy1000EPjPiN6thrust24THRUST_300001_SM_1000_NS17constant_iteratorIiiNSC_11use_defaultEEESA_SA_NS0_24ReduceByKeyScanTileStateIiiLb1EEEN4cuda3std3__48equal_toIvEENSK_4plusIvEEiiEEvT0_T1_T2_T3_T4_T5_iT6_T7_T8__param_3];
	ld.param.u64 	%rd238, [_ZN3cub18CUB_300001_SM_10006detail6reduce23DeviceReduceByKeyKernelINS1_3rle6encode10policy_hubIiiE10Policy1000EPjPiN6thrust24THRUST_300001_SM_1000_NS17constant_iteratorIiiNSC_11use_defaultEEESA_SA_NS0_24ReduceByKeyScanTileStateIiiLb1EEEN4cuda3std3__48equal_toIvEENSK_4plusIvEEiiEEvT0_T1_T2_T3_T4_T5_iT6_T7_T8__param_1];
	cvta.to.global.u64 	%rd10, %rd238;
	cvta.to.global.u64 	%rd11, %rd250;
	not.b32 	%r2006, %r2076;
	add.s32 	%r147, %r2068, %r2006;
	and.b32  	%r2007, %r147, 768;
	setp.eq.s32 	%p678, %r2007, 768;
	@%p678 bra 	$L__BB14_66;
	shr.u32 	%r2008, %r147, 8;
	add.s32 	%r2009, %r2008, 1;
	and.b32  	%r2010, %r2009, 3;
	add.s32 	%r2072, %r2076, %r2069;
	shl.b32 	%r2011, %r2076, 3;
	mov.u32 	%r2012, _ZZN3cub18CUB_300001_SM_10006detail6reduce23DeviceReduceByKeyKernelINS1_3rle6encode10policy_hubIiiE10Policy1000EPjPiN6thrust24THRUST_300001_SM_1000_NS17constant_iteratorIiiNSC_11use_defaultEEESA_SA_NS0_24ReduceByKeyScanTileStateIiiLb1EEEN4cuda3std3__48equal_toIvEENSK_4plusIvEEiiEEvT0_T1_T2_T3_T4_T5_iT6_T7_T8_E12temp_storage;
	add.s32 	%r2071, %r2012, %r2011;
	neg.s32 	%r2070, %r2010;
	shl.b32 	%r2013, %r2009, 8;
	and.b32  	%r2014, %r2013, 768;
	add.s32 	%r2076, %r2076, %r2014;
$L__BB14_65:
	.pragma "nounroll";
	mul.wide.s32 	%rd222, %r2072, 4;
	add.s64 	%rd223, %rd11, %rd222;
	add.s64 	%rd224, %rd10, %rd222;
	ld.shared.v2.u32 	{%r2015, %r2016}, [%r2071];
	st.global.u32 	[%rd224], %r2015;
	st.global.u32 	[%rd223], %r2016;
	add.s32 	%r2072, %r2072, 256;
	add.s32 	%r2071, %r2071, 2048;
	add.s32 	%r2070, %r2070, 1;
	setp.ne.s32 	%p679, %r2070, 0;
	@%p679 bra 	$L__BB14_65;
$L__BB14_66:
	setp.lt.u32 	%p680, %r147, 768;
	@%p680 bra 	$L__BB14_225;
	shl.b32 	%r2017, %r2076, 3;
	mov.u32 	%r2018, _ZZN3cub18CUB_300001_SM_10006detail6reduce23DeviceReduceByKeyKernelINS1_3rle6encode10policy_hubIiiE10Policy1000EPjPiN6thrust24THRUST_300001_SM_1000_NS17constant_iteratorIiiNSC_11use_defaultEEESA_SA_NS0_24ReduceByKeyScanTileStateIiiLb1EEEN4cuda3std3__48equal_toIvEENSK_4plusIvEEiiEEvT0_T1_T2_T3_T4_T5_iT6_T7_T8_E12temp_storage;
	add.s32 	%r2019, %r2017, %r2018;
	add.s32 	%r2075, %r2019, 4096;
	add.s64 	%rd12, %rd10, 2048;
	add.s32 	%r2074, %r2069, %r2076;
	add.s64 	%rd13, %rd11, 2048;
$L__BB14_68:
	mul.wide.s32 	%rd225, %r2074, 4;
	add.s64 	%rd226, %rd12, %rd225;
	add.s64 	%rd227, %rd13, %rd225;
	ld.shared.v2.u32 	{%r2020, %r2021}, [%r2075+-4096];
	st.global.u32 	[%rd226+-2048], %r2020;
	st.global.u32 	[%rd227+-2048], %r2021;
	ld.shared.v2.u32 	{%r2022, %r2023}, [%r2075+-2048];
	st.global.u32 	[%rd226+-1024], %r2022;
	st.global.u32 	[%rd227+-1024], %r2023;
	ld.shared.v2.u32 	{%r2024, %r2025}, [%r2075];
	st.global.u32 	[%rd226], %r2024;
	st.global.u32 	[%rd227], %r2025;
	ld.shared.v2.u32 	{%r2026, %r2027}, [%r2075+2048];
	st.global.u32 	[%rd226+1024], %r2026;
	st.global.u32 	[%rd227+1024], %r2027;
	add.s32 	%r2076, %r2076, 1024;
	add.s32 	%r2075, %r2075, 8192;
	add.s32 	%r2074, %r2074, 1024;
	setp.lt.s32 	%p681, %r2076, %r2068;
	@%p681 bra 	$L__BB14_68;
	bra.uni 	$L__BB14_225;
$L__BB14_69:
	not.pred 	%p649, %p1;
	@%p649 bra 	$L__BB14_71;
	ld.param.u64 	%rd246, [_ZN3cub18CUB_300001_SM_10006detail6reduce23DeviceReduceByKeyKernelINS1_3rle6encode10policy_hubIiiE10Policy1000EPjPiN6thrust24THRUST_300001_SM_1000_NS17constant_iteratorIiiNSC_11use_defaultEEESA_SA_NS0_24ReduceByKeyScanTileStateIiiLb1EEEN4cuda3std3__48equal_toIvEENSK_4plusIvEEiiEEvT0_T1_T2_T3_T4_T5_iT6_T7_T8__param_3];
	ld.param.u64 	%rd235, [_ZN3cub18CUB_300001_SM_10006detail6reduce23DeviceReduceByKeyKernelINS1_3rle6encode10policy_hubIiiE10Policy1000EPjPiN6thrust24THRUST_300001_SM_1000_NS17constant_iteratorIiiNSC_11use_defaultEEESA_SA_NS0_24ReduceByKeyScanTileStateIiiLb1EEEN4cuda3std3__48equal_toIvEENSK_4plusIvEEiiEEvT0_T1_T2_T3_T4_T5_iT6_T7_T8__param_1];
	cvta.to.global.u64 	%rd175, %rd235;
	mul.wide.s32 	%rd176, %r2067, 4;
	add.s64 	%rd177, %rd175, %rd176;
	st.global.u32 	[%rd177], %r2038;
	cvta.to.global.u64 	%rd178, %rd246;
	add.s64 	%rd179, %rd178, %rd176;
	st.global.u32 	[%rd179], %r2049;
$L__BB14_71:
	setp.eq.s32 	%p650, %r1382, %r1383;
	@%p650 bra 	$L__BB14_73;
	ld.param.u64 	%rd247, [_ZN3cub18CUB_300001_SM_10006detail6reduce23DeviceReduceByKeyKernelINS1_3rle6encode10policy_hubIiiE10Policy1000EPjPiN6thrust24THRUST_300001_SM_1000_NS17constant_iteratorIiiNSC_11use_defaultEEESA_SA_NS0_24ReduceByKeyScanTileStateIiiLb1EEEN4cuda3std3__48equal_toIvEENSK_4plusIvEEiiEEvT0_T1_T2_T3_T4_T5_iT6_T7_T8__param_3];
	ld.param.u64 	%rd236, [_ZN3cub18CUB_300001_SM_10006detail6reduce23DeviceReduceByKeyKernelINS1_3rle6encode10policy_hubIiiE10Policy1000EPjPiN6thrust24THRUST_300001_SM_1000_NS17constant_iteratorIiiNSC_11use_defaultEEESA_SA_NS0_24ReduceByKeyScanTileStateIiiLb1EEEN4cuda3std3__48equal_toIvEENSK_4plusIvEEiiEEvT0_T1_T2_T3_T4_T5_iT6_T7_T8__param_1];
	cvta.to.global.u64 	%rd180, %rd236;
	mul.wide.s32 	%rd181, %r132, 4;
	add.s64 	%rd182, %rd180, %rd181;
	st.global.u32 	[%rd182], %r1382;
	cvta.to.global.u64 	%rd183, %rd247;
	add.s64 	%rd184, %rd183, %rd181;
	st.global.u32 	[%rd184], %r2064;
$L__BB14_73:
	ld.param.u64 	%rd237, [_ZN3cub18CUB_300001_SM_10006detail6reduce23DeviceReduceByKeyKernelINS1_3rle6encode10policy_hubIiiE10Policy1000EPjPiN6thrust24THRUST_300001_SM_1000_NS17constant_iteratorIiiNSC_11use_defaultEEESA_SA_NS0_24ReduceByKeyScanTileStateIiiLb1EEEN4cuda3std3__48equal_toIvEENSK_4plusIvEEiiEEvT0_T1_T2_T3_T4_T5_iT6_T7_T8__param_1];
	cvta.to.global.u64 	%rd14, %rd237;
	setp.eq.s32 	%p651, %r1383, %r1384;
	@%p651 bra 	$L__BB14_75;
	ld.param.u64 	%rd248, [_ZN3cub18CUB_300001_SM_10006detail6reduce23DeviceReduceByKeyKernelINS1_3rle6encode10policy_hubIiiE10Policy1000EPjPiN6thrust24THRUST_300001_SM_1000_NS17constant_iteratorIiiNSC_11use_defaultEEESA_SA_NS0_24ReduceByKeyScanTileStateIiiLb1EEEN4cuda3std3__48equal_toIvEENSK_4plusIvEEiiEEvT0_T1_T2_T3_T4_T5_iT6_T7_T8__param_3];
	mul.wide.s32 	%rd185, %r133, 4;
	add.s64 	%rd186, %rd14, %rd185;
	st.global.u32 	[%rd186], %r1383;
	cvta.to.global.u64 	%rd187, %rd248;
	add.s64 	%rd188, %rd187, %rd185;
	st.global.u32 	[%rd188], %r2063;
$L__BB14_75:
	ld.param.u64 	%rd249, [_ZN3cub18CUB_300001_SM_10006detail6reduce23DeviceReduceByKeyKernelINS1_3rle6encode10policy_hubIiiE10Policy1000EPjPiN6thrust24THRUST_300001_SM_1000_NS17constant_iteratorIiiNSC_11use_defaultEEESA_SA_NS0_24ReduceByKeyScanTileStateIiiLb1EEEN4cuda3std3__48equal_toIvEENSK_4plusIvEEiiEEvT0_T1_T2_T3_T4_T5_iT6_T7_T8__param_3];
	cvta.to.global.u64 	%rd15, %rd249;
	setp.eq.s32 	%p652, %r1384, %r1385;
	@%p652 bra 	$L__BB14_77;
	mul.wide.s32 	%rd189, %r134, 4;
	add.s64 	%rd190, %rd14, %rd189;
	st.global.u32 	[%rd190], %r1384;
	add.s64 	%rd191, %rd15, %rd189;
	st.global.u32 	[%rd191], %r2062;
$L__BB14_77:
	setp.eq.s32 	%p653, %r1385, %r1386;
	@%p653 bra 	$L__BB14_79;
	mul.wide.s32 	%rd192, %r135, 4;
	add.s64 	%rd193, %rd14, %rd192;
	st.global.u32 	[%rd193], %r1385;
	add.s64 	%rd194, %rd15, %rd192;
	st.global.u32 	[%rd194], %r2061;
$L__BB14_79:
	setp.eq.s32 	%p654, %r1386, %r1387;
	@%p654 bra 	$L__BB14_81;
	mul.wide.s32 	%rd195, %r136, 4;
	add.s64 	%rd196, %rd14, %rd195;
	st.global.u32 	[%rd196], %r1386;
	add.s64 	%rd197, %rd15, %rd195;
	st.global.u32 	[%rd197], %r2060;
$L__BB14_81:
	setp.eq.s32 	%p655, %r1387, %r1388;
	@%p655 bra 	$L__BB14_83;
	mul.wide.s32 	%rd198, %r137, 4;
	add.s64 	%rd199, %rd14, %rd198;
	st.global.u32 	[%rd199], %r1387;
	add.s64 	%rd200, %rd15, %rd198;
	st.global.u32 	[%rd200], %r2059;
$L__BB14_83:
	setp.eq.s32 	%p656, %r1388, %r1389;
	@%p656 bra 	$L__BB14_85;
	mul.wide.s32 	%rd201, %r138, 4;
	add.s64 	%rd202, %rd14, %rd201;
	st.global.u32 	[%rd202], %r1388;
	add.s64 	%rd203, %rd15, %rd201;
	st.global.u32 	[%rd203], %r2058;
$L__BB14_85:
	setp.eq.s32 	%p657, %r1389, %r1390;
	@%p657 bra 	$L__BB14_87;
	mul.wide.s32 	%rd204, %r139, 4;
	add.s64 	%rd205, %rd14, %rd204;
	st.global.u32 	[%rd205], %r1389;
	add.s64 	%rd206, %rd15, %rd204;
	st.global.u32 	[%rd206], %r2057;
$L__BB14_87:
	setp.eq.s32 	%p658, %r1390, %r1391;
	@%p658 bra 	$L__BB14_89;
	mul.wide.s32 	%rd207, %r140, 4;
	add.s64 	%rd208, %rd14, %rd207;
	st.global.u32 	[%rd208], %r1390;
	add.s64 	%rd209, %rd15, %rd207;
	st.global.u32 	[%rd209], %r2056;
$L__BB14_89:
	setp.eq.s32 	%p659, %r1391, %r1392;
	@%p659 bra 	$L__BB14_91;
	mul.wide.s32 	%rd210, %r141, 4;
	add.s64 	%rd211, %rd14, %rd210;
	st.global.u32 	[%rd211], %r1391;
	add.s64 	%rd212, %rd15, %rd210;
	st.global.u32 	[%rd212], %r2055;
$L__BB14_91:
	setp.eq.s32 	%p660, %r1392, %r1393;
	@%p660 bra 	$L__BB14_93;
	mul.wide.s32 	%rd213, %r142, 4;
	add.s64 	%rd214, %rd14, %rd213;
	st.global.u32 	[%rd214], %r1392;
	add.s64 	%rd215, %rd15, %rd213;
	st.global.u32 	[%rd215], %r2054;
$L__BB14_93:
	setp.eq.s32 	%p661, %r1393, %r1394;
	@%p661 bra 	$L__BB14_95;
	mul.wide.s32 	%rd216, %r143, 4;
	add.s64 	%rd217, %rd14, %rd216;
	st.global.u32 	[%rd217], %r1393;
	add.s64 	%rd218, %rd15, %rd216;
	st.global.u32 	[%rd218], %r2053;
$L__BB14_95:
	setp.eq.s32 	%p662, %r1394, %r1395;
	@%p662 bra 	$L__BB14_225;
	mul.wide.s32 	%rd219, %r144, 4;
	add.s64 	%rd220, %rd14, %rd219;
	st.global.u32 	[%rd220], %r1394;
	add.s64 	%rd221, %rd15, %rd219;
	st.global.u32 	[%rd221], %r145;
	bra.uni 	$L__BB14_225;
$L__BB14_97:
	setp.lt.s32 	%p11, %r4, 1;
	@%p11 bra 	$L__BB14_225;
	cvt.s64.s32 	%rd16, %r3;
	mov.u32 	%r167, %tid.x;
	mul.lo.s32 	%r168, %r167, 14;
	setp.ge.u32 	%p12, %r168, %r4;
	cvt.u64.u32 	%rd36, %r168;
	add.s64 	%rd37, %rd36, %rd16;
	shl.b64 	%rd38, %rd37, 2;
	add.s64 	%rd17, %rd32, %rd38;
	@%p12 bra 	$L__BB14_100;
	// begin inline asm
	ld.ca.u32 %r2077, [%rd17];
	// end inline asm
$L__BB14_100:
	add.s32 	%r171, %r168, 1;
	setp.ge.u32 	%p13, %r171, %r4;
	@%p13 bra 	$L__BB14_102;
	add.s64 	%rd40, %rd17, 4;
	// begin inline asm
	ld.ca.u32 %r2078, [%rd40];
	// end inline asm
$L__BB14_102:
	add.s32 	%r174, %r168, 2;
	setp.ge.u32 	%p14, %r174, %r4;
	@%p14 bra 	$L__BB14_104;
	add.s64 	%rd41, %rd17, 8;
	// begin inline asm
	ld.ca.u32 %r2079, [%rd41];
	// end inline asm
$L__BB14_104:
	add.s32 	%r177, %r168, 3;
	setp.ge.u32 	%p15, %r177, %r4;
	@%p15 bra 	$L__BB14_106;
	add.s64 	%rd42, %rd17, 12;
	// begin inline asm
	ld.ca.u32 %r2080, [%rd42];
	// end inline asm
$L__BB14_106:
	add.s32 	%r180, %r168, 4;
	setp.ge.u32 	%p16, %r180, %r4;
	@%p16 bra 	$L__BB14_108;
	add.s64 	%rd43, %rd17, 16;
	// begin inline asm
	ld.ca.u32 %r2081, [%rd43];
	// end inline asm
$L__BB14_108:
	add.s32 	%r183, %r168, 5;
	setp.ge.u32 	%p17, %r183, %r4;
	@%p17 bra 	$L__BB14_110;
	add.s64 	%rd44, %rd17, 20;
	// begin inline asm
	ld.ca.u32 %r2082, [%rd44];
	// end inline asm
$L__BB14_110:
	add.s32 	%r186, %r168, 6;
	setp.ge.u32 	%p18, %r186, %r4;
	@%p18 bra 	$L__BB14_112;
	add.s64 	%rd45, %rd17, 24;
	// begin inline asm
	ld.ca.u32 %r2083, [%rd45];
	// end inline asm
$L__BB14_112:
	add.s32 	%r189, %r168, 7;
	setp.ge.u32 	%p19, %r189, %r4;
	@%p19 bra 	$L__BB14_114;
	add.s64 	%rd46, %rd17, 28;
	// begin inline asm
	ld.ca.u32 %r2084, [%rd46];
	// end inline asm
$L__BB14_114:
	add.s32 	%r192, %r168, 8;
	setp.ge.u32 	%p20, %r192, %r4;
	@%p20 bra 	$L__BB14_116;
	add.s64 	%rd47, %rd17, 32;
	// begin inline asm
	ld.ca.u32 %r2085, [%rd47];
	// end inline asm
$L__BB14_116:
	add.s32 	%r195, %r168, 9;
	setp.ge.u32 	%p21, %r195, %r4;
	@%p21 bra 	$L__BB14_118;
	add.s64 	%rd48, %rd17, 36;
	// begin inline asm
	ld.ca.u32 %r2086, [%rd48];
	// end inline asm
$L__BB14_118:
	add.s32 	%r198, %r168, 10;
	setp.ge.u32 	%p22, %r198, %r4;
	@%p22 bra 	$L__BB14_120;
	add.s64 	%rd49, %rd17, 40;
	// begin inline asm
	ld.ca.u32 %r2087, [%rd49];
	// end inline asm
$L__BB14_120:
	add.s32 	%r201, %r168, 11;
	setp.ge.u32 	%p23, %r201, %r4;
	@%p23 bra 	$L__BB14_122;
	add.s64 	%rd50, %rd17, 44;
	// begin inline asm
	ld.ca.u32 %r2088, [%rd50];
	// end inline asm
$L__BB14_122:
	add.s32 	%r204, %r168, 12;
	setp.ge.u32 	%p24, %r204, %r4;
	@%p24 bra 	$L__BB14_124;
	add.s64 	%rd51, %rd17, 48;
	// begin inline asm
	ld.ca.u32 %r2089, [%rd51];
	// end inline asm
$L__BB14_124:
	add.s32 	%r207, %r168, 13;
	setp.ge.u32 	%p25, %r207, %r4;
	@%p25 bra 	$L__BB14_126;
	add.s64 	%rd52, %rd17, 52;
	// begin inline asm
	ld.ca.u32 %r2090, [%rd52];
	// end inline asm
$L__BB14_126:
	setp.ne.s32 	%p26, %r167, 0;
	@%p26 bra 	$L__BB14_129;
	setp.eq.s32 	%p27, %r2, 0;
	mov.u32 	%r2091, %r2077;
	@%p27 bra 	$L__BB14_129;
	shl.b64 	%rd54, %rd16, 2;
	add.s64 	%rd55, %rd32, %rd54;
	add.s64 	%rd53, %rd55, -4;
	// begin inline asm
	ld.ca.u32 %r2091, [%rd53];
	// end inline asm
$L__BB14_129:
	setp.eq.s32 	%p28, %r167, 0;
	bar.sync 	0;
	bar.sync 	0;
	shl.b32 	%r398, %r167, 2;
	mov.u32 	%r399, _ZZN3cub18CUB_300001_SM_10006detail6reduce23DeviceReduceByKeyKernelINS1_3rle6encode10policy_hubIiiE10Policy1000EPjPiN6thrust24THRUST_300001_SM_1000_NS17constant_iteratorIiiNSC_11use_defaultEEESA_SA_NS0_24ReduceByKeyScanTileStateIiiLb1EEEN4cuda3std3__48equal_toIvEENSK_4plusIvEEiiEEvT0_T1_T2_T3_T4_T5_iT6_T7_T8_E12temp_storage;
	add.s32 	%r400, %r399, %r398;
	add.s32 	%r212, %r400, 1148;
	st.shared.u32 	[%r400+1148], %r2090;
	bar.sync 	0;
	@%p28 bra 	$L__BB14_131;
	ld.shared.u32 	%r2091, [%r212+-4];
$L__BB14_131:
	setp.lt.u32 	%p29, %r207, %r4;
	setp.lt.u32 	%p30, %r204, %r4;
	setp.lt.u32 	%p31, %r201, %r4;
	setp.lt.u32 	%p32, %r198, %r4;
	setp.lt.u32 	%p33, %r195, %r4;
	setp.lt.u32 	%p34, %r192, %r4;
	setp.lt.u32 	%p35, %r189, %r4;
	setp.lt.u32 	%p36, %r186, %r4;
	setp.lt.u32 	%p37, %r183, %r4;
	setp.lt.u32 	%p38, %r180, %r4;
	setp.lt.u32 	%p39, %r177, %r4;
	setp.lt.u32 	%p40, %r174, %r4;
	setp.lt.u32 	%p41, %r171, %r4;
	setp.lt.u32 	%p42, %r168, %r4;
	setp.ne.s32 	%p43, %r2091, %r2077;
	setp.eq.s32 	%p44, %r168, %r4;
	selp.u32 	%r401, -1, 0, %p44;
	selp.u32 	%r402, -1, 0, %p43;
	selp.b32 	%r403, %r402, %r401, %p42;
	and.b32  	%r405, %r403, 1;
	setp.eq.b32 	%p45, %r405, 1;
	setp.ne.s32 	%p46, %r2077, %r2078;
	setp.eq.s32 	%p47, %r171, %r4;
	selp.u32 	%r406, -1, 0, %p47;
	selp.u32 	%r407, -1, 0, %p46;
	selp.b32 	%r408, %r407, %r406, %p41;
	and.b32  	%r215, %r408, 1;
	setp.eq.b32 	%p2, %r215, 1;
	setp.ne.s32 	%p48, %r2078, %r2079;
	setp.eq.s32 	%p49, %r174, %r4;
	selp.u32 	%r409, -1, 0, %p49;
	selp.u32 	%r410, -1, 0, %p48;
	selp.b32 	%r411, %r410, %r409, %p40;
	and.b32  	%r216, %r411, 1;
	setp.eq.b32 	%p3, %r216, 1;
	setp.ne.s32 	%p50, %r2079, %r2080;
	setp.eq.s32 	%p51, %r177, %r4;
	selp.u32 	%r412, -1, 0, %p51;
	selp.u32 	%r413, -1, 0, %p50;
	selp.b32 	%r414, %r413, %r412, %p39;
	and.b32  	%r217, %r414, 1;
	setp.eq.b32 	%p4, %r217, 1;
	setp.ne.s32 	%p52, %r2080, %r2081;
	setp.eq.s32 	%p53, %r180, %r4;
	selp.u32 	%r415, -1, 0, %p53;
	selp.u32 	%r416, -1, 0, %p52;
	selp.b32 	%r417, %r416, %r415, %p38;
	and.b32  	%r218, %r417, 1;
	setp.eq.b32 	%p5, %r218, 1;
	setp.ne.s32 	%p54, %r2081, %r2082;
	setp.eq.s32 	%p55, %r183, %r4;
	selp.u32 	%r418, -1, 0, %p55;
	selp.u32 	%r419, -1, 0, %p54;
	selp.b32 	%r420, %r419, %r418, %p37;
	and.b32  	%r219, %r420, 1;
	setp.ne.s32 	%p56, %r2082, %r2083;
	setp.eq.s32 	%p57, %r186, %r4;
	selp.u32 	%r421, -1, 0, %p57;
	selp.u32 	%r422, -1, 0, %p56;
	selp.b32 	%r423, %r422, %r421, %p36;
	and.b32  	%r220, %r423, 1;
	setp.ne.s32 	%p58, %r2083, %r2084;
	setp.eq.s32 	%p59, %r189, %r4;
	selp.u32 	%r424, -1, 0, %p59;
	selp.u32 	%r425, -1, 0, %p58;
	selp.b32 	%r426, %r425, %r424, %p35;
	and.b32  	%r221, %r426, 1;
	setp.ne.s32 	%p60, %r2084, %r2085;
	setp.eq.s32 	%p61, %r192, %r4;
	selp.u32 	%r427, -1, 0, %p61;
	selp.u32 	%r428, -1, 0, %p60;
	selp.b32 	%r429, %r428, %r427, %p34;
	and.b32  	%r222, %r429, 1;
	setp.ne.s32 	%p62, %r2085, %r2086;
	setp.eq.s32 	%p63, %r195, %r4;
	selp.u32 	%r430, -1, 0, %p63;
	selp.u32 	%r431, -1, 0, %p62;
	selp.b32 	%r432, %r431, %r430, %p33;
	and.b32  	%r223, %r432, 1;
	setp.ne.s32 	%p64, %r2086, %r2087;
	setp.eq.s32 	%p65, %r198, %r4;
	selp.u32 	%r433, -1, 0, %p65;
	selp.u32 	%r434, -1, 0, %p64;
	selp.b32 	%r435, %r434, %r433, %p32;
	and.b32  	%r224, %r435, 1;
	setp.ne.s32 	%p66, %r2087, %r2088;
	setp.eq.s32 	%p67, %r201, %r4;
	selp.u32 	%r436, -1, 0, %p67;
	selp.u32 	%r437, -1, 0, %p66;
	selp.b32 	%r438, %r437, %r436, %p31;
	and.b32  	%r225, %r438, 1;
	setp.ne.s32 	%p68, %r2088, %r2089;
	setp.eq.s32 	%p69, %r204, %r4;
	selp.u32 	%r439, -1, 0, %p69;
	selp.u32 	%r440, -1, 0, %p68;
	selp.b32 	%r441, %r440, %r439, %p30;
	and.b32  	%r226, %r441, 1;
	setp.ne.s32 	%p70, %r2089, %r2090;
	setp.eq.s32 	%p71, %r207, %r4;
	selp.u32 	%r442, -1, 0, %p71;
	selp.u32 	%r443, -1, 0, %p70;
	selp.b32 	%r444, %r443, %r442, %p29;
	and.b32  	%r227, %r444, 1;
	or.b32  	%r445, %r2, %r167;
	setp.ne.s32 	%p72, %r445, 0;
	and.pred  	%p6, %p72, %p45;
	selp.u32 	%r228, 1, 0, %p6;
	setp.ne.s32 	%p73, %r2, 0;
	@%p73 bra 	$L__BB14_137;
	add.s32 	%r953, %r228, %r215;
	not.pred 	%p224, %p2;
	selp.u32 	%r954, 1, 0, %p224;
	shl.b32 	%r955, %r1, %r954;
	add.s32 	%r956, %r953, %r216;
	selp.b32 	%r957, 0, %r955, %p3;
	add.s32 	%r958, %r956, %r217;
	shl.b32 	%r959, %r1, 1;
	add.s32 	%r960, %r957, %r959;
	selp.b32 	%r961, %r1, %r960, %p4;
	add.s32 	%r962, %r958, %r218;
	selp.b32 	%r963, 0, %r961, %p5;
	add.s32 	%r964, %r962, %r219;
	add.s32 	%r965, %r963, %r959;
	mul.lo.s32 	%r966, %r167, 14;
	add.s32 	%r967, %r966, 5;
	setp.lt.u32 	%p225, %r967, %r4;
	setp.eq.s32 	%p227, %r967, %r4;
	selp.u32 	%r969, -1, 0, %p227;
	selp.b32 	%r970, %r419, %r969, %p225;
	and.b32  	%r971, %r970, 1;
	setp.eq.b32 	%p228, %r971, 1;
	selp.b32 	%r972, %r1, %r965, %p228;
	add.s32 	%r973, %r964, %r220;
	add.s32 	%r974, %r966, 6;
	setp.lt.u32 	%p229, %r974, %r4;
	setp.eq.s32 	%p231, %r974, %r4;
	selp.u32 	%r976, -1, 0, %p231;
	selp.b32 	%r977, %r422, %r976, %p229;
	and.b32  	%r978, %r977, 1;
	setp.eq.b32 	%p232, %r978, 1;
	selp.b32 	%r979, 0, %r972, %p232;
	add.s32 	%r980, %r973, %r221;
	add.s32 	%r981, %r979, %r959;
	add.s32 	%r982, %r966, 7;
	setp.lt.u32 	%p233, %r982, %r4;
	setp.eq.s32 	%p235, %r982, %r4;
	selp.u32 	%r984, -1, 0, %p235;
	selp.b32 	%r985, %r425, %r984, %p233;
	and.b32  	%r986, %r985, 1;
	setp.eq.b32 	%p236, %r986, 1;
	selp.b32 	%r987, %r1, %r981, %p236;
	add.s32 	%r988, %r980, %r222;
	add.s32 	%r989, %r966, 8;
	setp.lt.u32 	%p237, %r989, %r4;
	setp.eq.s32 	%p239, %r989, %r4;
	selp.u32 	%r991, -1, 0, %p239;
	selp.b32 	%r992, %r428, %r991, %p237;
	and.b32  	%r993, %r992, 1;
	setp.eq.b32 	%p240, %r993, 1;
	selp.b32 	%r994, 0, %r987, %p240;
	add.s32 	%r995, %r988, %r223;
	add.s32 	%r996, %r994, %r959;
	add.s32 	%r997, %r966, 9;
	setp.lt.u32 	%p241, %r997, %r4;
	setp.eq.s32 	%p243, %r997, %r4;
	selp.u32 	%r999, -1, 0, %p243;
	selp.b32 	%r1000, %r431, %r999, %p241;
	and.b32  	%r1001, %r1000, 1;
	setp.eq.b32 	%p244, %r1001, 1;
	selp.b32 	%r1002, %r1, %r996, %p244;
	add.s32 	%r1003, %r995, %r224;
	add.s32 	%r1004, %r966, 10;
	setp.lt.u32 	%p245, %r1004, %r4;
	setp.eq.s32 	%p247, %r1004, %r4;
	selp.u32 	%r1006, -1, 0, %p247;
	selp.b32 	%r1007, %r434, %r1006, %p245;
	and.b32  	%r1008, %r1007, 1;
	setp.eq.b32 	%p248, %r1008, 1;
	selp.b32 	%r1009, 0, %r1002, %p248;
	add.s32 	%r1010, %r1003, %r225;
	add.s32 	%r1011, %r1009, %r959;
	add.s32 	%r1012, %r966, 11;
	setp.lt.u32 	%p249, %r1012, %r4;
	setp.eq.s32 	%p251, %r1012, %r4;
	selp.u32 	%r1014, -1, 0, %p251;
	selp.b32 	%r1015, %r437, %r1014, %p249;
	and.b32  	%r1016, %r1015, 1;
	setp.eq.b32 	%p252, %r1016, 1;
	selp.b32 	%r1017, %r1, %r1011, %p252;
	add.s32 	%r1018, %r1010, %r226;
	add.s32 	%r1019, %r966, 12;
	setp.lt.u32 	%p253, %r1019, %r4;
	setp.eq.s32 	%p255, %r1019, %r4;
	selp.u32 	%r1021, -1, 0, %p255;
	selp.b32 	%r1022, %r440, %r1021, %p253;
	and.b32  	%r1023, %r1022, 1;
	setp.eq.b32 	%p256, %r1023, 1;
	selp.b32 	%r1024, 0, %r1017, %p256;
	add.s32 	%r894, %r1018, %r227;
	add.s32 	%r1025, %r1024, %r959;
	add.s32 	%r1026, %r966, 13;
	setp.lt.u32 	%p257, %r1026, %r4;
	setp.eq.s32 	%p259, %r1026, %r4;
	selp.u32 	%r1028, -1, 0, %p259;
	selp.b32 	%r1029, %r443, %r1028, %p257;
	and.b32  	%r1030, %r1029, 1;
	setp.eq.b32 	%p260, %r1030, 1;
	selp.b32 	%r899, %r1, %r1025, %p260;
	// begin inline asm
	mov.u32 %r892, %laneid;
	// end inline asm
	mov.b32 	%r950, 1;
	mov.b32 	%r951, 0;
	mov.b32 	%r952, -1;
	// begin inline asm
	shfl.sync.up.b32 %r893, %r894, %r950, %r951, %r952;
	// end inline asm
	// begin inline asm
	shfl.sync.up.b32 %r898, %r899, %r950, %r951, %r952;
	// end inline asm
	setp.eq.s32 	%p261, %r894, 0;
	selp.b32 	%r1031, %r898, 0, %p261;
	setp.lt.s32 	%p262, %r892, 1;
	selp.b32 	%r1032, 0, %r893, %p262;
	add.s32 	%r904, %r1032, %r894;
	selp.b32 	%r1033, 0, %r1031, %p262;
	add.s32 	%r909, %r1033, %r899;
	mov.b32 	%r910, 2;
	// begin inline asm
	shfl.sync.up.b32 %r903, %r904, %r910, %r951, %r952;
	// end inline asm
	// begin inline asm
	shfl.sync.up.b32 %r908, %r909, %r910, %r951, %r952;
	// end inline asm
	setp.eq.s32 	%p263, %r904, 0;
	selp.b32 	%r1034, %r908, 0, %p263;
	setp.lt.s32 	%p264, %r892, 2;
	selp.b32 	%r1035, 0, %r903, %p264;
	add.s32 	%r914, %r1035, %r904;
	selp.b32 	%r1036, 0, %r1034, %p264;
	add.s32 	%r919, %r1036, %r909;
	mov.b32 	%r920, 4;
	// begin inline asm
	shfl.sync.up.b32 %r913, %r914, %r920, %r951, %r952;
	// end inline asm
	// begin inline asm
	shfl.sync.up.b32 %r918, %r919, %r920, %r951, %r952;
	// end inline asm
	setp.eq.s32 	%p265, %r914, 0;
	selp.b32 	%r1037, %r918, 0, %p265;
	setp.lt.s32 	%p266, %r892, 4;
	selp.b32 	%r1038, 0, %r913, %p266;
	add.s32 	%r924, %r1038, %r914;
	selp.b32 	%r1039, 0, %r1037, %p266;
	add.s32 	%r929, %r1039, %r919;
	mov.b32 	%r930, 8;
	// begin inline asm
	shfl.sync.up.b32 %r923, %r924, %r930, %r951, %r952;
	// end inline asm
	// begin inline asm
	shfl.sync.up.b32 %r928, %r929, %r930, %r951, %r952;
	// end inline asm
	setp.eq.s32 	%p267, %r924, 0;
	selp.b32 	%r1040, %r928, 0, %p267;
	setp.lt.s32 	%p268, %r892, 8;
	selp.b32 	%r1041, 0, %r923, %p268;
	add.s32 	%r934, %r1041, %r924;
	selp.b32 	%r1042, 0, %r1040, %p268;
	add.s32 	%r939, %r1042, %r929;
	mov.b32 	%r940, 16;
	// begin inline asm
	shfl.sync.up.b32 %r933, %r934, %r940, %r951, %r952;
	// end inline asm
	// begin inline asm
	shfl.sync.up.b32 %r938, %r939, %r940, %r951, %r952;
	// end inline asm
	setp.eq.s32 	%p269, %r934, 0;
	selp.b32 	%r1043, %r938, 0, %p269;
	setp.lt.s32 	%p270, %r892, 16;
	selp.b32 	%r1044, 0, %r933, %p270;
	add.s32 	%r944, %r1044, %r934;
	selp.b32 	%r1045, 0, %r1043, %p270;
	add.s32 	%r949, %r1045, %r939;
	// begin inline asm
	shfl.sync.up.b32 %r2101, %r944, %r950, %r951, %r952;
	// end inline asm
	// begin inline asm
	shfl.sync.up.b32 %r2102, %r949, %r950, %r951, %r952;
	// end inline asm
	setp.ne.s32 	%p271, %r892, 31;
	@%p271 bra 	$L__BB14_134;
	shr.u32 	%r1046, %r167, 2;
	and.b32  	%r1047, %r1046, 248;
	mov.u32 	%r1048, _ZZN3cub18CUB_300001_SM_10006detail6reduce23DeviceReduceByKeyKernelINS1_3rle6encode10policy_hubIiiE10Policy1000EPjPiN6thrust24THRUST_300001_SM_1000_NS17constant_iteratorIiiNSC_11use_defaultEEESA_SA_NS0_24ReduceByKeyScanTileStateIiiLb1EEEN4cuda3std3__48equal_toIvEENSK_4plusIvEEiiEEvT0_T1_T2_T3_T4_T5_iT6_T7_T8_E12temp_storage;
	add.s32 	%r1049, %r1048, %r1047;
	st.shared.v2.u32 	[%r1049], {%r944, %r949};
$L__BB14_134:
	bar.sync 	0;
	ld.shared.v4.u32 	{%r1050, %r1051, %r1052, %r1053}, [_ZZN3cub18CUB_300001_SM_10006detail6reduce23DeviceReduceByKeyKernelINS1_3rle6encode10policy_hubIiiE10Policy1000EPjPiN6thrust24THRUST_300001_SM_1000_NS17constant_iteratorIiiNSC_11use_defaultEEESA_SA_NS0_24ReduceByKeyScanTileStateIiiLb1EEEN4cuda3std3__48equal_toIvEENSK_4plusIvEEiiEEvT0_T1_T2_T3_T4_T5_iT6_T7_T8_E12temp_storage];
	shr.u32 	%r1054, %r167, 5;
	add.s32 	%r1055, %r1052, %r1050;
	setp.eq.s32 	%p272, %r1052, 0;
	selp.b32 	%r1056, %r1051, 0, %p272;
	add.s32 	%r1057, %r1056, %r1053;
	setp.eq.s32 	%p273, %r1054, 2;
	selp.b32 	%r1058, %r1055, %r1050, %p273;
	selp.b32 	%r1059, %r1057, %r1051, %p273;
	ld.shared.v4.u32 	{%r1060, %r1061, %r1062, %r1063}, [_ZZN3cub18CUB_300001_SM_10006detail6reduce23DeviceReduceByKeyKernelINS1_3rle6encode10policy_hubIiiE10Policy1000EPjPiN6thrust24THRUST_300001_SM_1000_NS17constant_iteratorIiiNSC_11use_defaultEEESA_SA_NS0_24ReduceByKeyScanTileStateIiiLb1EEEN4cuda3std3__48equal_toIvEENSK_4plusIvEEiiEEvT0_T1_T2_T3_T4_T5_iT6_T7_T8_E12temp_storage+16];
	add.s32 	%r1064, %r1060, %r1055;
	setp.eq.s32 	%p274, %r1060, 0;
	selp.b32 	%r1065, %r1057, 0, %p274;
	add.s32 	%r1066, %r1065, %r1061;
	setp.eq.s32 	%p275, %r1054, 3;
	selp.b32 	%r1067, %r1064, %r1058, %p275;
	selp.b32 	%r1068, %r1066, %r1059, %p275;
	add.s32 	%r1069, %r1062, %r1064;
	setp.eq.s32 	%p276, %r1062, 0;
	selp.b32 	%r1070, %r1066, 0, %p276;
	add.s32 	%r1071, %r1070, %r1063;
	setp.eq.s32 	%p277, %r1054, 4;
	selp.b32 	%r1072, %r1069, %r1067, %p277;
	selp.b32 	%r1073, %r1071, %r1068, %p277;
	ld.shared.v4.u32 	{%r1074, %r1075, %r1076, %r1077}, [_ZZN3cub18CUB_300001_SM_10006detail6reduce23DeviceReduceByKeyKernelINS1_3rle6encode10policy_hubIiiE10Policy1000EPjPiN6thrust24THRUST_300001_SM_1000_NS17constant_iteratorIiiNSC_11use_defaultEEESA_SA_NS0_24ReduceByKeyScanTileStateIiiLb1EEEN4cuda3std3__48equal_toIvEENSK_4plusIvEEiiEEvT0_T1_T2_T3_T4_T5_iT6_T7_T8_E12temp_storage+32];
	add.s32 	%r1078, %r1074, %r1069;
	setp.eq.s32 	%p278, %r1074, 0;
	selp.b32 	%r1079, %r1071, 0, %p278;
	add.s32 	%r1080, %r1079, %r1075;
	setp.eq.s32 	%p279, %r1054, 5;
	selp.b32 	%r1081, %r1078, %r1072, %p279;
	selp.b32 	%r1082, %r1080, %r1073, %p279;
	add.s32 	%r1083, %r1076, %r1078;
	setp.eq.s32 	%p280, %r1076, 0;
	selp.b32 	%r1084, %r1080, 0, %p280;
	add.s32 	%r1085, %r1084, %r1077;
	setp.eq.s32 	%p281, %r1054, 6;
	selp.b32 	%r1086, %r1083, %r1081, %p281;
	selp.b32 	%r1087, %r1085, %r1082, %p281;
	ld.shared.v4.u32 	{%r1088, %r1089, %r1090, %r1091}, [_ZZN3cub18CUB_300001_SM_10006detail6reduce23DeviceReduceByKeyKernelINS1_3rle6encode10policy_hubIiiE10Policy1000EPjPiN6thrust24THRUST_300001_SM_1000_NS17constant_iteratorIiiNSC_11use_defaultEEESA_SA_NS0_24ReduceByKeyScanTileStateIiiLb1EEEN4cuda3std3__48equal_toIvEENSK_4plusIvEEiiEEvT0_T1_T2_T3_T4_T5_iT6_T7_T8_E12temp_storage+48];
	add.s32 	%r1092, %r1088, %r1083;
	setp.eq.s32 	%p282, %r1088, 0;
	selp.b32 	%r1093, %r1085, 0, %p282;
	add.s32 	%r1094, %r1093, %r1089;
	setp.eq.s32 	%p283, %r1054, 7;
	selp.b32 	%r234, %r1092, %r1086, %p283;
	selp.b32 	%r235, %r1094, %r1087, %p283;
	add.s32 	%r2122, %r1090, %r1092;
	setp.eq.s32 	%p284, %r1090, 0;
	selp.b32 	%r1095, %r1094, 0, %p284;
	add.s32 	%r2121, %r1095, %r1091;
	setp.lt.u32 	%p285, %r167, 32;
	@%p285 bra 	$L__BB14_136;
	setp.eq.s32 	%p286, %r2101, 0;
	selp.b32 	%r1096, %r235, 0, %p286;
	add.s32 	%r1097, %r1096, %r2102;
	setp.eq.s32 	%p287, %r892, 0;
	selp.b32 	%r1098, 0, %r2101, %p287;
	add.s32 	%r2101, %r234, %r1098;
	selp.b32 	%r2102, %r235, %r1097, %p287;
$L__BB14_136:
	setp.eq.s32 	%p288, %r167, 0;
	selp.b32 	%r2107, 0, %r2101, %p288;
	selp.b32 	%r1100, 0, %r2102, %p6;
	selp.b32 	%r1101, 0, %r1100, %p288;
	add.s32 	%r2108, %r1101, %r1;
	selp.b32 	%r1102, 0, %r2108, %p2;
	add.s32 	%r2109, %r1, %r1102;
	selp.b32 	%r1103, 0, %r2109, %p3;
	add.s32 	%r2110, %r1, %r1103;
	selp.b32 	%r1104, 0, %r2110, %p4;
	add.s32 	%r2111, %r1, %r1104;
	add.s32 	%r1106, %r966, 4;
	setp.lt.u32 	%p289, %r1106, %r4;
	setp.ne.s32 	%p290, %r2080, %r2081;
	setp.eq.s32 	%p291, %r1106, %r4;
	selp.u32 	%r1107, -1, 0, %p290;
	selp.u32 	%r1108, -1, 0, %p291;
	selp.b32 	%r1109, %r1107, %r1108, %p289;
	and.b32  	%r1110, %r1109, 1;
	setp.eq.b32 	%p292, %r1110, 1;
	selp.b32 	%r1111, 0, %r2111, %p292;
	add.s32 	%r2112, %r1, %r1111;
	setp.lt.u32 	%p293, %r967, %r4;
	setp.ne.s32 	%p294, %r2081, %r2082;
	selp.u32 	%r1113, -1, 0, %p294;
	selp.b32 	%r1115, %r1113, %r969, %p293;
	and.b32  	%r1116, %r1115, 1;
	setp.eq.b32 	%p296, %r1116, 1;
	selp.b32 	%r1117, 0, %r2112, %p296;
	add.s32 	%r2113, %r1, %r1117;
	setp.lt.u32 	%p297, %r974, %r4;
	setp.ne.s32 	%p298, %r2082, %r2083;
	selp.u32 	%r1119, -1, 0, %p298;
	selp.b32 	%r1121, %r1119, %r976, %p297;
	and.b32  	%r1122, %r1121, 1;
	setp.eq.b32 	%p300, %r1122, 1;
	selp.b32 	%r1123, 0, %r2113, %p300;
	add.s32 	%r2114, %r1, %r1123;
	setp.lt.u32 	%p301, %r982, %r4;
	setp.ne.s32 	%p302, %r2083, %r2084;
	selp.u32 	%r1125, -1, 0, %p302;
	selp.b32 	%r1127, %r1125, %r984, %p301;
	and.b32  	%r1128, %r1127, 1;
	setp.eq.b32 	%p304, %r1128, 1;
	selp.b32 	%r1129, 0, %r2114, %p304;
	add.s32 	%r2115, %r1, %r1129;
	setp.lt.u32 	%p305, %r989, %r4;
	setp.ne.s32 	%p306, %r2084, %r2085;
	selp.u32 	%r1131, -1, 0, %p306;
	selp.b32 	%r1133, %r1131, %r991, %p305;
	and.b32  	%r1134, %r1133, 1;
	setp.eq.b32 	%p308, %r1134, 1;
	selp.b32 	%r1135, 0, %r2115, %p308;
	add.s32 	%r2116, %r1, %r1135;
	setp.lt.u32 	%p309, %r997, %r4;
	setp.ne.s32 	%p310, %r2085, %r2086;
	selp.u32 	%r1137, -1, 0, %p310;
	selp.u32 	%r1138, -1, 0, %p243;
	selp.b32 	%r1139, %r1137, %r1138, %p309;
	and.b32  	%r1140, %r1139, 1;
	setp.eq.b32 	%p312, %r1140, 1;
	selp.b32 	%r1141, 0, %r2116, %p312;
	add.s32 	%r2117, %r1, %r1141;
	add.s32 	%r1142, %r966, 10;
	setp.lt.u32 	%p313, %r1142, %r4;
	setp.ne.s32 	%p314, %r2086, %r2087;
	setp.eq.s32 	%p315, %r1142, %r4;
	selp.u32 	%r1143, -1, 0, %p314;
	selp.u32 	%r1144, -1, 0, %p315;
	selp.b32 	%r1145, %r1143, %r1144, %p313;
	and.b32  	%r1146, %r1145, 1;
	setp.eq.b32 	%p316, %r1146, 1;
	selp.b32 	%r1147, 0, %r2117, %p316;
	add.s32 	%r2118, %r1, %r1147;
	add.s32 	%r1148, %r966, 11;
	setp.lt.u32 	%p317, %r1148, %r4;
	setp.ne.s32 	%p318, %r2087, %r2088;
	setp.eq.s32 	%p319, %r1148, %r4;
	selp.u32 	%r1149, -1, 0, %p318;
	selp.u32 	%r1150, -1, 0, %p319;
	selp.b32 	%r1151, %r1149, %r1150, %p317;
	and.b32  	%r1152, %r1151, 1;
	setp.eq.b32 	%p320, %r1152, 1;
	selp.b32 	%r1153, 0, %r2118, %p320;
	add.s32 	%r2119, %r1, %r1153;
	add.s32 	%r1154, %r966, 12;
	setp.lt.u32 	%p321, %r1154, %r4;
	setp.ne.s32 	%p322, %r2088, %r2089;
	setp.eq.s32 	%p323, %r1154, %r4;
	selp.u32 	%r1155, -1, 0, %p322;
	selp.u32 	%r1156, -1, 0, %p323;
	selp.b32 	%r1157, %r1155, %r1156, %p321;
	and.b32  	%r1158, %r1157, 1;
	setp.eq.b32 	%p324, %r1158, 1;
	selp.b32 	%r2120, 0, %r2119, %p324;
	mov.b32 	%r2123, 0;
	bra.uni 	$L__BB14_157;
$L__BB14_137:
	add.s32 	%r507, %r228, %r215;
	not.pred 	%p74, %p2;
	selp.u32 	%r508, 1, 0, %p74;
	shl.b32 	%r509, %r1, %r508;
	add.s32 	%r510, %r507, %r216;
	selp.b32 	%r511, 0, %r509, %p3;
	add.s32 	%r512, %r510, %r217;
	shl.b32 	%r513, %r1, 1;
	add.s32 	%r514, %r511, %r513;
	selp.b32 	%r515, %r1, %r514, %p4;
	add.s32 	%r516, %r512, %r218;
	selp.b32 	%r517, 0, %r515, %p5;
	add.s32 	%r518, %r516, %r219;
	add.s32 	%r519, %r517, %r513;
	mul.lo.s32 	%r520, %r167, 14;
	add.s32 	%r521, %r520, 5;
	setp.lt.u32 	%p75, %r521, %r4;
	setp.eq.s32 	%p77, %r521, %r4;
	selp.u32 	%r523, -1, 0, %p77;
	selp.b32 	%r524, %r419, %r523, %p75;
	and.b32  	%r525, %r524, 1;
	setp.eq.b32 	%p78, %r525, 1;
	selp.b32 	%r526, %r1, %r519, %p78;
	add.s32 	%r527, %r518, %r220;
	add.s32 	%r528, %r520, 6;
	setp.lt.u32 	%p79, %r528, %r4;
	setp.eq.s32 	%p81, %r528, %r4;
	selp.u32 	%r530, -1, 0, %p81;
	selp.b32 	%r531, %r422, %r530, %p79;
	and.b32  	%r532, %r531, 1;
	setp.eq.b32 	%p82, %r532, 1;
	selp.b32 	%r533, 0, %r526, %p82;
	add.s32 	%r534, %r527, %r221;
	add.s32 	%r535, %r533, %r513;
	add.s32 	%r536, %r520, 7;
	setp.lt.u32 	%p83, %r536, %r4;
	setp.eq.s32 	%p85, %r536, %r4;
	selp.u32 	%r538, -1, 0, %p85;
	selp.b32 	%r539, %r425, %r538, %p83;
	and.b32  	%r540, %r539, 1;
	setp.eq.b32 	%p86, %r540, 1;
	selp.b32 	%r541, %r1, %r535, %p86;
	add.s32 	%r542, %r534, %r222;
	add.s32 	%r543, %r520, 8;
	setp.lt.u32 	%p87, %r543, %r4;
	setp.eq.s32 	%p89, %r543, %r4;
	selp.u32 	%r545, -1, 0, %p89;
	selp.b32 	%r546, %r428, %r545, %p87;
	and.b32  	%r547, %r546, 1;
	setp.eq.b32 	%p90, %r547, 1;
	selp.b32 	%r548, 0, %r541, %p90;
	add.s32 	%r549, %r542, %r223;
	add.s32 	%r550, %r548, %r513;
	add.s32 	%r551, %r520, 9;
	setp.lt.u32 	%p91, %r551, %r4;
	setp.eq.s32 	%p93, %r551, %r4;
	selp.u32 	%r553, -1, 0, %p93;
	selp.b32 	%r554, %r431, %r553, %p91;
	and.b32  	%r555, %r554, 1;
	setp.eq.b32 	%p94, %r555, 1;
	selp.b32 	%r556, %r1, %r550, %p94;
	add.s32 	%r557, %r549, %r224;
	add.s32 	%r558, %r520, 10;
	setp.lt.u32 	%p95, %r558, %r4;
	setp.eq.s32 	%p97, %r558, %r4;
	selp.u32 	%r560, -1, 0, %p97;
	selp.b32 	%r561, %r434, %r560, %p95;
	and.b32  	%r562, %r561, 1;
	setp.eq.b32 	%p98, %r562, 1;
	selp.b32 	%r563, 0, %r556, %p98;
	add.s32 	%r564, %r520, 11;
	setp.lt.u32 	%p99, %r564, %r4;
	setp.eq.s32 	%p101, %r564, %r4;
	selp.u32 	%r566, -1, 0, %p101;
	selp.b32 	%r567, %r437, %r566, %p99;
	and.b32  	%r568, %r567, 1;
	setp.eq.b32 	%p102, %r568, 1;
	add.s32 	%r569, %r557, %r568;
	add.s32 	%r570, %r563, %r513;
	selp.b32 	%r571, %r1, %r570, %p102;
	add.s32 	%r572, %r520, 12;
	setp.lt.u32 	%p103, %r572, %r4;
	setp.eq.s32 	%p105, %r572, %r4;
	selp.u32 	%r574, -1, 0, %p105;
	selp.b32 	%r575, %r440, %r574, %p103;
	and.b32  	%r576, %r575, 1;
	setp.eq.b32 	%p106, %r576, 1;
	add.s32 	%r577, %r569, %r576;
	selp.b32 	%r578, 0, %r571, %p106;
	add.s32 	%r448, %r577, %r227;
	add.s32 	%r579, %r578, %r513;
	add.s32 	%r580, %r520, 13;
	setp.lt.u32 	%p107, %r580, %r4;
	setp.eq.s32 	%p109, %r580, %r4;
	selp.u32 	%r582, -1, 0, %p109;
	selp.b32 	%r583, %r443, %r582, %p107;
	and.b32  	%r584, %r583, 1;
	setp.eq.b32 	%p110, %r584, 1;
	selp.b32 	%r453, %r1, %r579, %p110;
	// begin inline asm
	mov.u32 %r446, %laneid;
	// end inline asm
	mov.b32 	%r504, 1;
	mov.b32 	%r505, 0;
	mov.b32 	%r506, -1;
	// begin inline asm
	shfl.sync.up.b32 %r447, %r448, %r504, %r505, %r506;
	// end inline asm
	// begin inline asm
	shfl.sync.up.b32 %r452, %r453, %r504, %r505, %r506;
	// end inline asm
	setp.eq.s32 	%p111, %r448, 0;
	selp.b32 	%r585, %r452, 0, %p111;
	setp.lt.s32 	%p112, %r446, 1;
	selp.b32 	%r586, 0, %r447, %p112;
	add.s32 	%r458, %r586, %r448;
	selp.b32 	%r587, 0, %r585, %p112;
	add.s32 	%r463, %r587, %r453;
	mov.b32 	%r464, 2;
	// begin inline asm
	shfl.sync.up.b32 %r457, %r458, %r464, %r505, %r506;
	// end inline asm
	// begin inline asm
	shfl.sync.up.b32 %r462, %r463, %r464, %r505, %r506;
	// end inline asm
	setp.eq.s32 	%p113, %r458, 0;
	selp.b32 	%r588, %r462, 0, %p113;
	setp.lt.s32 	%p114, %r446, 2;
	selp.b32 	%r589, 0, %r457, %p114;
	add.s32 	%r468, %r589, %r458;
	selp.b32 	%r590, 0, %r588, %p114;
	add.s32 	%r473, %r590, %r463;
	mov.b32 	%r474, 4;
	// begin inline asm
	shfl.sync.up.b32 %r467, %r468, %r474, %r505, %r506;
	// end inline asm
	// begin inline asm
	shfl.sync.up.b32 %r472, %r473, %r474, %r505, %r506;
	// end inline asm
	setp.eq.s32 	%p115, %r468, 0;
	selp.b32 	%r591, %r472, 0, %p115;
	setp.lt.s32 	%p116, %r446, 4;
	selp.b32 	%r592, 0, %r467, %p116;
	add.s32 	%r478, %r592, %r468;
	selp.b32 	%r593, 0, %r591, %p116;
	add.s32 	%r483, %r593, %r473;
	mov.b32 	%r484, 8;
	// begin inline asm
	shfl.sync.up.b32 %r477, %r478, %r484, %r505, %r506;
	// end inline asm
	// begin inline asm
	shfl.sync.up.b32 %r482, %r483, %r484, %r505, %r506;
	// end inline asm
	setp.eq.s32 	%p117, %r478, 0;
	selp.b32 	%r594, %r482, 0, %p117;
	setp.lt.s32 	%p118, %r446, 8;
	selp.b32 	%r595, 0, %r477, %p118;
	add.s32 	%r488, %r595, %r478;
	selp.b32 	%r596, 0, %r594, %p118;
	add.s32 	%r493, %r596, %r483;
	mov.b32 	%r494, 16;
	// begin inline asm
	shfl.sync.up.b32 %r487, %r488, %r494, %r505, %r506;
	// end inline asm
	// begin inline asm
	shfl.sync.up.b32 %r492, %r493, %r494, %r505, %r506;
	// end inline asm
	setp.eq.s32 	%p119, %r488, 0;
	selp.b32 	%r597, %r492, 0, %p119;
	setp.lt.s32 	%p120, %r446, 16;
	selp.b32 	%r598, 0, %r487, %p120;
	add.s32 	%r498, %r598, %r488;
	selp.b32 	%r599, 0, %r597, %p120;
	add.s32 	%r503, %r599, %r493;
	// begin inline asm
	shfl.sync.up.b32 %r2101, %r498, %r504, %r505, %r506;
	// end inline asm
	// begin inline asm
	shfl.sync.up.b32 %r2102, %r503, %r504, %r505, %r506;
	// end inline asm
	setp.ne.s32 	%p121, %r446, 31;
	@%p121 bra 	$L__BB14_139;
	shr.u32 	%r600, %r167, 2;
	and.b32  	%r601, %r600, 248;
	mov.u32 	%r602, _ZZN3cub18CUB_300001_SM_10006detail6reduce23DeviceReduceByKeyKernelINS1_3rle6encode10policy_hubIiiE10Policy1000EPjPiN6thrust24THRUST_300001_SM_1000_NS17constant_iteratorIiiNSC_11use_defaultEEESA_SA_NS0_24ReduceByKeyScanTileStateIiiLb1EEEN4cuda3std3__48equal_toIvEENSK_4plusIvEEiiEEvT0_T1_T2_T3_T4_T5_iT6_T7_T8_E12temp_storage;
	add.s32 	%r603, %r602, %r601;
	st.shared.v2.u32 	[%r603], {%r498, %r503};
$L__BB14_139:
	bar.sync 	0;
	ld.shared.v4.u32 	{%r604, %r605, %r606, %r607}, [_ZZN3cub18CUB_300001_SM_10006detail6reduce23DeviceReduceByKeyKernelINS1_3rle6encode10policy_hubIiiE10Policy1000EPjPiN6thrust24THRUST_300001_SM_1000_NS17constant_iteratorIiiNSC_11use_defaultEEESA_SA_NS0_24ReduceByKeyScanTileStateIiiLb1EEEN4cuda3std3__48equal_toIvEENSK_4plusIvEEiiEEvT0_T1_T2_T3_T4_T5_iT6_T7_T8_E12temp_storage];
	shr.u32 	%r608, %r167, 5;
	add.s32 	%r609, %r606, %r604;
	setp.eq.s32 	%p122, %r606, 0;
	selp.b32 	%r610, %r605, 0, %p122;
	add.s32 	%r611, %r610, %r607;
	setp.eq.s32 	%p123, %r608, 2;
	selp.b32 	%r612, %r609, %r604, %p123;
	selp.b32 	%r613, %r611, %r605, %p123;
	ld.shared.v4.u32 	{%r614, %r615, %r616, %r617}, [_ZZN3cub18CUB_300001_SM_10006detail6reduce23DeviceReduceByKeyKernelINS1_3rle6encode10policy_hubIiiE10Policy1000EPjPiN6thrust24THRUST_300001_SM_1000_NS17constant_iteratorIiiNSC_11use_defaultEEESA_SA_NS0_24ReduceByKeyScanTileStateIiiLb1EEEN4cuda3std3__48equal_toIvEENSK_4plusIvEEiiEEvT0_T1_T2_T3_T4_T5_iT6_T7_T8_E12temp_storage+16];
	add.s32 	%r618, %r614, %r609;
	setp.eq.s32 	%p124, %r614, 0;
	selp.b32 	%r619, %r611, 0, %p124;
	add.s32 	%r620, %r619, %r615;
	setp.eq.s32 	%p125, %r608, 3;
	selp.b32 	%r621, %r618, %r612, %p125;
	selp.b32 	%r622, %r620, %r613, %p125;
	add.s32 	%r623, %r616, %r618;
	setp.eq.s32 	%p126, %r616, 0;
	selp.b32 	%r624, %r620, 0, %p126;
	add.s32 	%r625, %r624, %r617;
	setp.eq.s32 	%p127, %r608, 4;
	selp.b32 	%r626, %r623, %r621, %p127;
	selp.b32 	%r627, %r625, %r622, %p127;
	ld.shared.v4.u32 	{%r628, %r629, %r630, %r631}, [_ZZN3cub18CUB_300001_SM_10006detail6reduce23DeviceReduceByKeyKernelINS1_3rle6encode10policy_hubIiiE10Policy1000EPjPiN6thrust24THRUST_300001_SM_1000_NS17constant_iteratorIiiNSC_11use_defaultEEESA_SA_NS0_24ReduceByKeyScanTileStateIiiLb1EEEN4cuda3std3__48equal_toIvEENSK_4plusIvEEiiEEvT0_T1_T2_T3_T4_T5_iT6_T7_T8_E12temp_storage+32];
	add.s32 	%r632, %r628, %r623;
	setp.eq.s32 	%p128, %r628, 0;
	selp.b32 	%r633, %r625, 0, %p128;
	add.s32 	%r634, %r633, %r629;
	setp.eq.s32 	%p129, %r608, 5;
	selp.b32 	%r635, %r632, %r626, %p129;
	selp.b32 	%r636, %r634, %r627, %p129;
	add.s32 	%r637, %r630, %r632;
	setp.eq.s32 	%p130, %r630, 0;
	selp.b32 	%r638, %r634, 0, %p130;
	add.s32 	%r639, %r638, %r631;
	setp.eq.s32 	%p131, %r608, 6;
	selp.b32 	%r640, %r637, %r635, %p131;
	selp.b32 	%r641, %r639, %r636, %p131;
	ld.shared.v4.u32 	{%r642, %r643, %r644, %r645}, [_ZZN3cub18CUB_300001_SM_10006detail6reduce23DeviceReduceByKeyKernelINS1_3rle6encode10policy_hubIiiE10Policy1000EPjPiN6thrust24THRUST_300001_SM_1000_NS17constant_iteratorIiiNSC_11use_defaultEEESA_SA_NS0_24ReduceByKeyScanTileStateIiiLb1EEEN4cuda3std3__48equal_toIvEENSK_4plusIvEEiiEEvT0_T1_T2_T3_T4_T5_iT6_T7_T8_E12temp_storage+48];
	add.s32 	%r646, %r642, %r637;
	setp.eq.s32 	%p132, %r642, 0;
	selp.b32 	%r647, %r639, 0, %p132;
	add.s32 	%r648, %r647, %r643;
	setp.eq.s32 	%p133, %r608, 7;
	selp.b32 	%r261, %r646, %r640, %p133;
	selp.b32 	%r262, %r648, %r641, %p133;
	add.s32 	%r263, %r644, %r646;
	setp.eq.s32 	%p134, %r644, 0;
	selp.b32 	%r649, %r648, 0, %p134;
	add.s32 	%r264, %r649, %r645;
	setp.lt.u32 	%p135, %r167, 32;
	@%p135 bra 	$L__BB14_141;
	setp.eq.s32 	%p136, %r2101, 0;
	selp.b32 	%r650, %r262, 0, %p136;
	add.s32 	%r651, %r650, %r2102;
	setp.eq.s32 	%p137, %r446, 0;
	selp.b32 	%r652, 0, %r2101, %p137;
	add.s32 	%r2101, %r261, %r652;
	selp.b32 	%r2102, %r262, %r651, %p137;
	bra.uni 	$L__BB14_154;
$L__BB14_141:
	setp.ne.s32 	%p138, %r167, 0;
	mul.wide.s32 	%rd56, %r2, 16;
	add.s64 	%rd18, %rd1, %rd56;
	@%p138 bra 	$L__BB14_143;
	st.shared.u32 	[_ZZN3cub18CUB_300001_SM_10006detail6reduce23DeviceReduceByKeyKernelINS1_3rle6encode10policy_hubIiiE10Policy1000EPjPiN6thrust24THRUST_300001_SM_1000_NS17constant_iteratorIiiNSC_11use_defaultEEESA_SA_NS0_24ReduceByKeyScanTileStateIiiLb1EEEN4cuda3std3__48equal_toIvEENSK_4plusIvEEiiEEvT0_T1_T2_T3_T4_T5_iT6_T7_T8_E12temp_storage+116], %r263;
	st.shared.u32 	[_ZZN3cub18CUB_300001_SM_10006detail6reduce23DeviceReduceByKeyKernelINS1_3rle6encode10policy_hubIiiE10Policy1000EPjPiN6thrust24THRUST_300001_SM_1000_NS17constant_iteratorIiiNSC_11use_defaultEEESA_SA_NS0_24ReduceByKeyScanTileStateIiiLb1EEEN4cuda3std3__48equal_toIvEENSK_4plusIvEEiiEEvT0_T1_T2_T3_T4_T5_iT6_T7_T8_E12temp_storage+120], %r264;
	mov.b64 	%rd58, {%r263, %r264};
	add.s64 	%rd57, %rd18, 512;
	mov.b64 	%rd59, 100;
	// begin inline asm
	st.relaxed.gpu.v2.u64 [%rd57], {%rd58, %rd59};
	// end inline asm
$L__BB14_143:
	not.b32 	%r655, %r167;
	add.s32 	%r656, %r2, %r655;
	mov.b32 	%r653, 70;
	// begin inline asm
	nanosleep.u32 %r653;
	// end inline asm
	mul.wide.s32 	%rd60, %r656, 16;
	add.s64 	%rd61, %rd1, %rd60;
	add.s64 	%rd19, %rd61, 512;
	mov.b32 	%r2095, 478;
$L__BB14_144:
	// begin inline asm
	nanosleep.u32 %r2095;
	// end inline asm
	shr.u32 	%r2095, %r2095, 1;
	// begin inline asm
	ld.relaxed.gpu.v2.u64 {%rd62, %rd253}, [%rd19];
	// end inline asm
	setp.eq.s64 	%p139, %rd253, 99;
	mov.b32 	%r658, -1;
	vote.sync.any.pred 	%p140, %p139, %r658;
	@%p140 bra 	$L__BB14_144;
	ld.param.u32 	%r2028, [_ZN3cub18CUB_300001_SM_10006detail6reduce23DeviceReduceByKeyKernelINS1_3rle6encode10policy_hubIiiE10Policy1000EPjPiN6thrust24THRUST_300001_SM_1000_NS17constant_iteratorIiiNSC_11use_defaultEEESA_SA_NS0_24ReduceByKeyScanTileStateIiiLb1EEEN4cuda3std3__48equal_toIvEENSK_4plusIvEEiiEEvT0_T1_T2_T3_T4_T5_iT6_T7_T8__param_6];
	mov.u32 	%r712, %ctaid.x;
	add.s32 	%r713, %r2028, %r712;
	add.s32 	%r2099, %r713, %r655;
	mov.b64 	{%r667, %r662}, %rd62;
	setp.eq.s64 	%p141, %rd253, 101;
	mov.b32 	%r710, -1;
	vote.sync.ballot.b32 	%r715, %p141, %r710;
	// begin inline asm
	mov.u32 %r660, %lanemask_ge;
	// end inline asm
	and.b32  	%r716, %r715, %r660;
	or.b32  	%r717, %r716, -2147483648;
	add.s32 	%r718, %r717, -1;
	not.b32 	%r719, %r717;
	and.b32  	%r720, %r719, %r718;
	popc.b32 	%r664, %r720;
	mov.b32 	%r668, 1;
	// begin inline asm
	shfl.sync.down.b32 %r661, %r662, %r668, %r664, %r710;
	// end inline asm
	setp.lt.s32 	%p143, %r446, %r664;
	selp.b32 	%r721, %r661, 0, %p143;
	// begin inline asm
	shfl.sync.down.b32 %r666, %r667, %r668, %r664, %r710;
	// end inline asm
	selp.b32 	%r722, %r666, 0, %p143;
	add.s32 	%r677, %r722, %r667;
	setp.gt.s32 	%p144, %r667, 0;
	selp.b32 	%r723, 0, %r721, %p144;
	add.s32 	%r672, %r723, %r662;
	mov.b32 	%r678, 2;
	// begin inline asm
	shfl.sync.down.b32 %r671, %r672, %r678, %r664, %r710;
	// end inline asm
	add.s32 	%r724, %r446, 2;
	setp.gt.s32 	%p145, %r724, %r664;
	// begin inline asm
	shfl.sync.down.b32 %r676, %r677, %r678, %r664, %r710;
	// end inline asm
	selp.b32 	%r725, 0, %r676, %p145;
	add.s32 	%r687, %r677, %r725;
	setp.gt.s32 	%p147, %r677, 0;
	selp.b32 	%r726, 0, %r671, %p145;
	selp.b32 	%r727, 0, %r726, %p147;
	add.s32 	%r682, %r727, %r672;
	mov.b32 	%r688, 4;
	// begin inline asm
	shfl.sync.down.b32 %r681, %r682, %r688, %r664, %r710;
	// end inline asm
	add.s32 	%r728, %r446, 4;
	setp.gt.s32 	%p148, %r728, %r664;
	// begin inline asm
	shfl.sync.down.b32 %r686, %r687, %r688, %r664, %r710;
	// end inline asm
	selp.b32 	%r729, 0, %r686, %p148;
	add.s32 	%r697, %r687, %r729;
	setp.gt.s32 	%p150, %r687, 0;
	selp.b32 	%r730, 0, %r681, %p148;
	selp.b32 	%r731, 0, %r730, %p150;
	add.s32 	%r692, %r682, %r731;
	mov.b32 	%r698, 8;
	// begin inline asm
	shfl.sync.down.b32 %r691, %r692, %r698, %r664, %r710;
	// end inline asm
	add.s32 	%r732, %r446, 8;
	setp.gt.s32 	%p151, %r732, %r664;
	// begin inline asm
	shfl.sync.down.b32 %r696, %r697, %r698, %r664, %r710;
	// end inline asm
	selp.b32 	%r733, 0, %r696, %p151;
	add.s32 	%r707, %r733, %r697;
	setp.gt.s32 	%p153, %r697, 0;
	selp.b32 	%r734, 0, %r691, %p151;
	selp.b32 	%r735, 0, %r734, %p153;
	add.s32 	%r702, %r692, %r735;
	mov.b32 	%r708, 16;
	// begin inline asm
	shfl.sync.down.b32 %r701, %r702, %r708, %r664, %r710;
	// end inline asm
	add.s32 	%r736, %r446, 16;
	setp.gt.s32 	%p154, %r736, %r664;
	// begin inline asm
	shfl.sync.down.b32 %r706, %r707, %r708, %r664, %r710;
	// end inline asm
	selp.b32 	%r737, 0, %r706, %p154;
	add.s32 	%r2096, %r737, %r707;
	setp.gt.s32 	%p156, %r707, 0;
	selp.b32 	%r738, 0, %r701, %p154;
	selp.b32 	%r739, 0, %r738, %p156;
	add.s32 	%r2097, %r739, %r702;
	add.s64 	%rd22, %rd1, 512;
	mov.b32 	%r2098, 478;
$L__BB14_146:
	setp.ne.s64 	%p157, %rd253, 101;
	mov.b32 	%r740, -1;
	vote.sync.all.pred 	%p158, %p157, %r740;
	not.pred 	%p159, %p158;
	@%p159 bra 	$L__BB14_150;
	shr.u32 	%r2098, %r2098, 1;
	mul.wide.s32 	%rd71, %r2099, 16;
	add.s64 	%rd72, %rd22, %rd71;
	add.s64 	%rd70, %rd72, -512;
	mov.u32 	%r2100, %r2098;
$L__BB14_148:
	// begin inline asm
	nanosleep.u32 %r2100;
	// end inline asm
	shr.u32 	%r2100, %r2100, 1;
	// begin inline asm
	ld.relaxed.gpu.v2.u64 {%rd68, %rd253}, [%rd70];
	// end inline asm
	setp.eq.s64 	%p205, %rd253, 99;
	mov.b32 	%r812, -1;
	vote.sync.any.pred 	%p206, %p205, %r812;
	@%p206 bra 	$L__BB14_148;
	mov.b64 	{%r820, %r815}, %rd68;
	setp.eq.s64 	%p207, %rd253, 101;
	mov.b32 	%r863, -1;
	vote.sync.ballot.b32 	%r864, %p207, %r863;
	and.b32  	%r865, %r864, %r660;
	or.b32  	%r866, %r865, -2147483648;
	add.s32 	%r867, %r866, -1;
	not.b32 	%r868, %r866;
	and.b32  	%r869, %r868, %r867;
	popc.b32 	%r817, %r869;
	mov.b32 	%r821, 1;
	// begin inline asm
	shfl.sync.down.b32 %r814, %r815, %r821, %r817, %r863;
	// end inline asm
	setp.lt.s32 	%p209, %r446, %r817;
	selp.b32 	%r870, %r814, 0, %p209;
	// begin inline asm
	shfl.sync.down.b32 %r819, %r820, %r821, %r817, %r863;
	// end inline asm
	selp.b32 	%r871, %r819, 0, %p209;
	add.s32 	%r830, %r871, %r820;
	setp.gt.s32 	%p210, %r820, 0;
	selp.b32 	%r872, 0, %r870, %p210;
	add.s32 	%r825, %r872, %r815;
	mov.b32 	%r831, 2;
	// begin inline asm
	shfl.sync.down.b32 %r824, %r825, %r831, %r817, %r863;
	// end inline asm
	add.s32 	%r873, %r446, 2;
	setp.gt.s32 	%p211, %r873, %r817;
	// begin inline asm
	shfl.sync.down.b32 %r829, %r830, %r831, %r817, %r863;
	// end inline asm
	selp.b32 	%r874, 0, %r829, %p211;
	add.s32 	%r840, %r830, %r874;
	setp.gt.s32 	%p213, %r830, 0;
	selp.b32 	%r875, 0, %r824, %p211;
	selp.b32 	%r876, 0, %r875, %p213;
	add.s32 	%r835, %r876, %r825;
	mov.b32 	%r841, 4;
	// begin inline asm
	shfl.sync.down.b32 %r834, %r835, %r841, %r817, %r863;
	// end inline asm
	add.s32 	%r877, %r446, 4;
	setp.gt.s32 	%p214, %r877, %r817;
	// begin inline asm
	shfl.sync.down.b32 %r839, %r840, %r841, %r817, %r863;
	// end inline asm
	selp.b32 	%r878, 0, %r839, %p214;
	add.s32 	%r850, %r840, %r878;
	setp.gt.s32 	%p216, %r840, 0;
	selp.b32 	%r879, 0, %r834, %p214;
	selp.b32 	%r880, 0, %r879, %p216;
	add.s32 	%r845, %r835, %r880;
	mov.b32 	%r851, 8;
	// begin inline asm
	shfl.sync.down.b32 %r844, %r845, %r851, %r817, %r863;
	// end inline asm
	add.s32 	%r881, %r446, 8;
	setp.gt.s32 	%p217, %r881, %r817;
	// begin inline asm
	shfl.sync.down.b32 %r849, %r850, %r851, %r817, %r863;
	// end inline asm
	selp.b32 	%r882, 0, %r849, %p217;
	add.s32 	%r860, %r850, %r882;
	setp.gt.s32 	%p219, %r850, 0;
	selp.b32 	%r883, 0, %r844, %p217;
	selp.b32 	%r884, 0, %r883, %p219;
	add.s32 	%r855, %r845, %r884;
	mov.b32 	%r861, 16;
	// begin inline asm
	shfl.sync.down.b32 %r854, %r855, %r861, %r817, %r863;
	// end inline asm
	add.s32 	%r885, %r446, 16;
	setp.gt.s32 	%p220, %r885, %r817;
	// begin inline asm
	shfl.sync.down.b32 %r859, %r860, %r861, %r817, %r863;
	// end inline asm
	selp.b32 	%r886, 0, %r859, %p220;
	setp.gt.s32 	%p222, %r860, 0;
	selp.b32 	%r887, 0, %r854, %p220;
	selp.b32 	%r888, 0, %r887, %p222;
	add.s32 	%r889, %r855, %r888;
	add.s32 	%r890, %r860, %r2096;
	add.s32 	%r280, %r890, %r886;
	setp.eq.s32 	%p223, %r2096, 0;
	selp.b32 	%r891, %r889, 0, %p223;
	add.s32 	%r2097, %r891, %r2097;
	add.s32 	%r2099, %r2099, -32;
	mov.u32 	%r2096, %r280;
	bra.uni 	$L__BB14_146;
$L__BB14_150:
	setp.ne.s32 	%p160, %r167, 0;
	@%p160 bra 	$L__BB14_152;
	add.s32 	%r742, %r2096, %r263;
	setp.eq.s32 	%p161, %r263, 0;
	selp.b32 	%r743, %r2097, 0, %p161;
	add.s32 	%r744, %r743, %r264;
	mov.b64 	%rd66, {%r742, %r744};
	add.s64 	%rd65, %rd18, 512;
	mov.b64 	%rd67, 101;
	// begin inline asm
	st.relaxed.gpu.v2.u64 [%rd65], {%rd66, %rd67};
	// end inline asm
	st.shared.u32 	[_ZZN3cub18CUB_300001_SM_10006detail6reduce23DeviceReduceByKeyKernelINS1_3rle6encode10policy_hubIiiE10Policy1000EPjPiN6thrust24THRUST_300001_SM_1000_NS17constant_iteratorIiiNSC_11use_defaultEEESA_SA_NS0_24ReduceByKeyScanTileStateIiiLb1EEEN4cuda3std3__48equal_toIvEENSK_4plusIvEEiiEEvT0_T1_T2_T3_T4_T5_iT6_T7_T8_E12temp_storage+100], %r2096;
	st.shared.v2.u32 	[_ZZN3cub18CUB_300001_SM_10006detail6reduce23DeviceReduceByKeyKernelINS1_3rle6encode10policy_hubIiiE10Policy1000EPjPiN6thrust24THRUST_300001_SM_1000_NS17constant_iteratorIiiNSC_11use_defaultEEESA_SA_NS0_24ReduceByKeyScanTileStateIiiLb1EEEN4cuda3std3__48equal_toIvEENSK_4plusIvEEiiEEvT0_T1_T2_T3_T4_T5_iT6_T7_T8_E12temp_storage+104], {%r2097, %r742};
	st.shared.u32 	[_ZZN3cub18CUB_300001_SM_10006detail6reduce23DeviceReduceByKeyKernelINS1_3rle6encode10policy_hubIiiE10Policy1000EPjPiN6thrust24THRUST_300001_SM_1000_NS17constant_iteratorIiiNSC_11use_defaultEEESA_SA_NS0_24ReduceByKeyScanTileStateIiiLb1EEEN4cuda3std3__48equal_toIvEENSK_4plusIvEEiiEEvT0_T1_T2_T3_T4_T5_iT6_T7_T8_E12temp_storage+112], %r744;
$L__BB14_152:
	setp.ne.s32 	%p162, %r446, 0;
	@%p162 bra 	$L__BB14_154;
	st.shared.v2.u32 	[_ZZN3cub18CUB_300001_SM_10006detail6reduce23DeviceReduceByKeyKernelINS1_3rle6encode10policy_hubIiiE10Policy1000EPjPiN6thrust24THRUST_300001_SM_1000_NS17constant_iteratorIiiNSC_11use_defaultEEESA_SA_NS0_24ReduceByKeyScanTileStateIiiLb1EEEN4cuda3std3__48equal_toIvEENSK_4plusIvEEiiEEvT0_T1_T2_T3_T4_T5_iT6_T7_T8_E12temp_storage+72], {%r2096, %r2097};
	mov.u32 	%r2101, %r2096;
	mov.u32 	%r2102, %r2097;
$L__BB14_154:
	setp.eq.s32 	%p163, %r167, 0;
	bar.sync 	0;
	@%p163 bra 	$L__BB14_156;
	ld.shared.v2.u32 	{%r745, %r746}, [_ZZN3cub18CUB_300001_SM_10006detail6reduce23DeviceReduceByKeyKernelINS1_3rle6encode10policy_hubIiiE10Policy1000EPjPiN6thrust24THRUST_300001_SM_1000_NS17constant_iteratorIiiNSC_11use_defaultEEESA_SA_NS0_24ReduceByKeyScanTileStateIiiLb1EEEN4cuda3std3__48equal_toIvEENSK_4plusIvEEiiEEvT0_T1_T2_T3_T4_T5_iT6_T7_T8_E12temp_storage+72];
	add.s32 	%r285, %r745, %r2101;
	setp.eq.s32 	%p164, %r2101, 0;
	selp.b32 	%r747, %r746, 0, %p164;
	add.s32 	%r2102, %r747, %r2102;
	mov.u32 	%r2101, %r285;
$L__BB14_156:
	selp.b32 	%r748, 0, %r2102, %p6;
	add.s32 	%r2108, %r748, %r1;
	selp.b32 	%r749, 0, %r2108, %p2;
	add.s32 	%r2109, %r1, %r749;
	selp.b32 	%r750, 0, %r2109, %p3;
	add.s32 	%r2110, %r1, %r750;
	add.s32 	%r752, %r520, 3;
	setp.lt.u32 	%p165, %r752, %r4;
	setp.ne.s32 	%p166, %r2079, %r2080;
	setp.eq.s32 	%p167, %r752, %r4;
	selp.u32 	%r753, -1, 0, %p166;
	selp.u32 	%r754, -1, 0, %p167;
	selp.b32 	%r755, %r753, %r754, %p165;
	and.b32  	%r756, %r755, 1;
	setp.eq.b32 	%p168, %r756, 1;
	selp.b32 	%r757, 0, %r2110, %p168;
	add.s32 	%r2111, %r1, %r757;
	add.s32 	%r758, %r520, 4;
	setp.lt.u32 	%p169, %r758, %r4;
	setp.ne.s32 	%p170, %r2080, %r2081;
	setp.eq.s32 	%p171, %r758, %r4;
	selp.u32 	%r759, -1, 0, %p170;
	selp.u32 	%r760, -1, 0, %p171;
	selp.b32 	%r761, %r759, %r760, %p169;
	and.b32  	%r762, %r761, 1;
	setp.eq.b32 	%p172, %r762, 1;
	selp.b32 	%r763, 0, %r2111, %p172;
	add.s32 	%r2112, %r1, %r763;
	setp.lt.u32 	%p173, %r521, %r4;
	setp.ne.s32 	%p174, %r2081, %r2082;
	setp.eq.s32 	%p175, %r521, %r4;
	selp.u32 	%r765, -1, 0, %p174;
	selp.u32 	%r766, -1, 0, %p175;
	selp.b32 	%r767, %r765, %r766, %p173;
	and.b32  	%r768, %r767, 1;
	setp.eq.b32 	%p176, %r768, 1;
	selp.b32 	%r769, 0, %r2112, %p176;
	add.s32 	%r2113, %r1, %r769;
	setp.lt.u32 	%p177, %r528, %r4;
	setp.ne.s32 	%p178, %r2082, %r2083;
	setp.eq.s32 	%p179, %r528, %r4;
	selp.u32 	%r771, -1, 0, %p178;
	selp.u32 	%r772, -1, 0, %p179;
	selp.b32 	%r773, %r771, %r772, %p177;
	and.b32  	%r774, %r773, 1;
	setp.eq.b32 	%p180, %r774, 1;
	selp.b32 	%r775, 0, %r2113, %p180;
	add.s32 	%r2114, %r1, %r775;
	setp.lt.u32 	%p181, %r536, %r4;
	setp.ne.s32 	%p182, %r2083, %r2084;
	setp.eq.s32 	%p183, %r536, %r4;
	selp.u32 	%r777, -1, 0, %p182;
	selp.u32 	%r778, -1, 0, %p183;
	selp.b32 	%r779, %r777, %r778, %p181;
	and.b32  	%r780, %r779, 1;
	setp.eq.b32 	%p184, %r780, 1;
	selp.b32 	%r781, 0, %r2114, %p184;
	add.s32 	%r2115, %r1, %r781;
	setp.lt.u32 	%p185, %r543, %r4;
	setp.ne.s32 	%p186, %r2084, %r2085;
	setp.eq.s32 	%p187, %r543, %r4;
	selp.u32 	%r783, -1, 0, %p186;
	selp.u32 	%r784, -1, 0, %p187;
	selp.b32 	%r785, %r783, %r784, %p185;
	and.b32  	%r786, %r785, 1;
	setp.eq.b32 	%p188, %r786, 1;
	selp.b32 	%r787, 0, %r2115, %p188;
	add.s32 	%r2116, %r1, %r787;
	setp.lt.u32 	%p189, %r551, %r4;
	setp.ne.s32 	%p190, %r2085, %r2086;
	setp.eq.s32 	%p191, %r551, %r4;
	selp.u32 	%r789, -1, 0, %p190;
	selp.u32 	%r790, -1, 0, %p191;
	selp.b32 	%r791, %r789, %r790, %p189;
	and.b32  	%r792, %r791, 1;
	setp.eq.b32 	%p192, %r792, 1;
	selp.b32 	%r793, 0, %r2116, %p192;
	add.s32 	%r2117, %r1, %r793;
	setp.lt.u32 	%p193, %r558, %r4;
	setp.ne.s32 	%p194, %r2086, %r2087;
	setp.eq.s32 	%p195, %r558, %r4;
	selp.u32 	%r795, -1, 0, %p194;
	selp.u32 	%r796, -1, 0, %p195;
	selp.b32 	%r797, %r795, %r796, %p193;
	and.b32  	%r798, %r797, 1;
	setp.eq.b32 	%p196, %r798, 1;
	selp.b32 	%r799, 0, %r2117, %p196;
	add.s32 	%r2118, %r1, %r799;
	setp.lt.u32 	%p197, %r564, %r4;
	setp.ne.s32 	%p198, %r2087, %r2088;
	setp.eq.s32 	%p199, %r564, %r4;
	selp.u32 	%r801, -1, 0, %p198;
	selp.u32 	%r802, -1, 0, %p199;
	selp.b32 	%r803, %r801, %r802, %p197;
	and.b32  	%r804, %r803, 1;
	setp.eq.b32 	%p200, %r804, 1;
	selp.b32 	%r805, 0, %r2118, %p200;
	add.s32 	%r2119, %r1, %r805;
	add.s32 	%r806, %r520, 12;
	setp.lt.u32 	%p201, %r806, %r4;
	setp.ne.s32 	%p202, %r2088, %r2089;
	setp.eq.s32 	%p203, %r806, %r4;
	selp.u32 	%r807, -1, 0, %p202;
	selp.u32 	%r808, -1, 0, %p203;
	selp.b32 	%r809, %r807, %r808, %p201;
	and.b32  	%r810, %r809, 1;
	setp.eq.b32 	%p204, %r810, 1;
	selp.b32 	%r2120, 0, %r2119, %p204;
	ld.shared.v2.u32 	{%r2121, %r2122}, [_ZZN3cub18CUB_300001_SM_10006detail6reduce23DeviceReduceByKeyKernelINS1_3rle6encode10policy_hubIiiE10Policy1000EPjPiN6thrust24THRUST_300001_SM_1000_NS17constant_iteratorIiiNSC_11use_defaultEEESA_SA_NS0_24ReduceByKeyScanTileStateIiiLb1EEEN4cuda3std3__48equal_toIvEENSK_4plusIvEEiiEEvT0_T1_T2_T3_T4_T5_iT6_T7_T8_E12temp_storage+112];
	ld.shared.u32 	%r2123, [_ZZN3cub18CUB_300001_SM_10006detail6reduce23DeviceReduceByKeyKernelINS1_3rle6encode10policy_hubIiiE10Policy1000EPjPiN6thrust24THRUST_300001_SM_1000_NS17constant_iteratorIiiNSC_11use_defaultEEESA_SA_NS0_24ReduceByKeyScanTileStateIiiLb1EEEN4cuda3std3__48equal_toIvEENSK_4plusIvEEiiEEvT0_T1_T2_T3_T4_T5_iT6_T7_T8_E12temp_storage+100];
	mov.u32 	%r2107, %r2101;
$L__BB14_157:
	add.s32 	%r324, %r1, %r2120;
	selp.u32 	%r1159, 1, 0, %p6;
	add.s32 	%r325, %r2107, %r1159;
	selp.u32 	%r1160, 1, 0, %p2;
	add.s32 	%r326, %r325, %r1160;
	selp.u32 	%r1161, 1, 0, %p3;
	add.s32 	%r327, %r326, %r1161;
	mul.lo.s32 	%r1162, %r167, 14;
	add.s32 	%r1163, %r1162, 3;
	setp.lt.u32 	%p325, %r1163, %r4;
	setp.ne.s32 	%p326, %r2079, %r2080;
	setp.eq.s32 	%p327, %r1163, %r4;
	selp.u32 	%r1164, -1, 0, %p326;
	selp.u32 	%r1165, -1, 0, %p327;
	selp.b32 	%r1166, %r1164, %r1165, %p325;
	and.b32  	%r1167, %r1166, 1;
	setp.eq.b32 	%p7, %r1167, 1;
	add.s32 	%r328, %r327, %r1167;
	add.s32 	%r1168, %r1162, 4;
	setp.lt.u32 	%p328, %r1168, %r4;
	setp.ne.s32 	%p329, %r2080, %r2081;
	setp.eq.s32 	%p330, %r1168, %r4;
	selp.u32 	%r1169, -1, 0, %p329;
	selp.u32 	%r1170, -1, 0, %p330;
	selp.b32 	%r1171, %r1169, %r1170, %p328;
	and.b32  	%r1172, %r1171, 1;
	setp.eq.b32 	%p8, %r1172, 1;
	add.s32 	%r329, %r328, %r1172;
	add.s32 	%r1173, %r1162, 5;
	setp.lt.u32 	%p331, %r1173, %r4;
	setp.ne.s32 	%p332, %r2081, %r2082;
	setp.eq.s32 	%p333, %r1173, %r4;
	selp.u32 	%r1174, -1, 0, %p332;
	selp.u32 	%r1175, -1, 0, %p333;
	selp.b32 	%r1176, %r1174, %r1175, %p331;
	and.b32  	%r1177, %r1176, 1;
	setp.eq.b32 	%p9, %r1177, 1;
	add.s32 	%r330, %r329, %r1177;
	add.s32 	%r1178, %r1162, 6;
	setp.lt.u32 	%p334, %r1178, %r4;
	setp.ne.s32 	%p335, %r2082, %r2083;
	setp.eq.s32 	%p336, %r1178, %r4;
	selp.u32 	%r1179, -1, 0, %p335;
	selp.u32 	%r1180, -1, 0, %p336;
	selp.b32 	%r1181, %r1179, %r1180, %p334;
	and.b32  	%r1182, %r1181, 1;
	add.s32 	%r331, %r330, %r1182;
	add.s32 	%r1183, %r1162, 7;
	setp.lt.u32 	%p337, %r1183, %r4;
	setp.ne.s32 	%p338, %r2083, %r2084;
	setp.eq.s32 	%p339, %r1183, %r4;
	selp.u32 	%r1184, -1, 0, %p338;
	selp.u32 	%r1185, -1, 0, %p339;
	selp.b32 	%r1186, %r1184, %r1185, %p337;
	and.b32  	%r1187, %r1186, 1;
	add.s32 	%r332, %r331, %r1187;
	add.s32 	%r1188, %r1162, 8;
	setp.lt.u32 	%p340, %r1188, %r4;
	setp.ne.s32 	%p341, %r2084, %r2085;
	setp.eq.s32 	%p342, %r1188, %r4;
	selp.u32 	%r1189, -1, 0, %p341;
	selp.u32 	%r1190, -1, 0, %p342;
	selp.b32 	%r1191, %r1189, %r1190, %p340;
	and.b32  	%r1192, %r1191, 1;
	add.s32 	%r333, %r332, %r1192;
	add.s32 	%r1193, %r1162, 9;
	setp.lt.u32 	%p343, %r1193, %r4;
	setp.ne.s32 	%p344, %r2085, %r2086;
	setp.eq.s32 	%p345, %r1193, %r4;
	selp.u32 	%r1194, -1, 0, %p344;
	selp.u32 	%r1195, -1, 0, %p345;
	selp.b32 	%r1196, %r1194, %r1195, %p343;
	and.b32  	%r1197, %r1196, 1;
	add.s32 	%r334, %r333, %r1197;
	add.s32 	%r1198, %r1162, 10;
	setp.lt.u32 	%p346, %r1198, %r4;
	setp.ne.s32 	%p347, %r2086, %r2087;
	setp.eq.s32 	%p348, %r1198, %r4;
	selp.u32 	%r1199, -1, 0, %p347;
	selp.u32 	%r1200, -1, 0, %p348;
	selp.b32 	%r1201, %r1199, %r1200, %p346;
	and.b32  	%r1202, %r1201, 1;
	add.s32 	%r335, %r334, %r1202;
	add.s32 	%r1203, %r1162, 11;
	setp.lt.u32 	%p349, %r1203, %r4;
	setp.ne.s32 	%p350, %r2087, %r2088;
	setp.eq.s32 	%p351, %r1203, %r4;
	selp.u32 	%r1204, -1, 0, %p350;
	selp.u32 	%r1205, -1, 0, %p351;
	selp.b32 	%r1206, %r1204, %r1205, %p349;
	and.b32  	%r1207, %r1206, 1;
	add.s32 	%r336, %r335, %r1207;
	add.s32 	%r1208, %r1162, 12;
	setp.lt.u32 	%p352, %r1208, %r4;
	setp.ne.s32 	%p353, %r2088, %r2089;
	setp.eq.s32 	%p354, %r1208, %r4;
	selp.u32 	%r1209, -1, 0, %p353;
	selp.u32 	%r1210, -1, 0, %p354;
	selp.b32 	%r1211, %r1209, %r1210, %p352;
	and.b32  	%r1212, %r1211, 1;
	add.s32 	%r337, %r336, %r1212;
	setp.lt.s32 	%p355, %r2122, 257;
	@%p355 bra 	$L__BB14_193;
	bar.sync 	0;
	not.pred 	%p402, %p6;
	@%p402 bra 	$L__BB14_160;
	sub.s32 	%r1256, %r2101, %r2123;
	shl.b32 	%r1257, %r1256, 3;
	mov.u32 	%r1258, _ZZN3cub18CUB_300001_SM_10006detail6reduce23DeviceReduceByKeyKernelINS1_3rle6encode10policy_hubIiiE10Policy1000EPjPiN6thrust24THRUST_300001_SM_1000_NS17constant_iteratorIiiNSC_11use_defaultEEESA_SA_NS0_24ReduceByKeyScanTileStateIiiLb1EEEN4cuda3std3__48equal_toIvEENSK_4plusIvEEiiEEvT0_T1_T2_T3_T4_T5_iT6_T7_T8_E12temp_storage;
	add.s32 	%r1259, %r1258, %r1257;
	st.shared.v2.u32 	[%r1259], {%r2091, %r2102};
$L__BB14_160:
	not.pred 	%p403, %p2;
	@%p403 bra 	$L__BB14_162;
	sub.s32 	%r1260, %r325, %r2123;
	shl.b32 	%r1261, %r1260, 3;
	mov.u32 	%r1262, _ZZN3cub18CUB_300001_SM_10006detail6reduce23DeviceReduceByKeyKernelINS1_3rle6encode10policy_hubIiiE10Policy1000EPjPiN6thrust24THRUST_300001_SM_1000_NS17constant_iteratorIiiNSC_11use_defaultEEESA_SA_NS0_24ReduceByKeyScanTileStateIiiLb1EEEN4cuda3std3__48equal_toIvEENSK_4plusIvEEiiEEvT0_T1_T2_T3_T4_T5_iT6_T7_T8_E12temp_storage;
	add.s32 	%r1263, %r1262, %r1261;
	st.shared.v2.u32 	[%r1263], {%r2077, %r2108};
$L__BB14_162:
	not.pred 	%p404, %p3;
	@%p404 bra 	$L__BB14_164;
	sub.s32 	%r1264, %r326, %r2123;
	shl.b32 	%r1265, %r1264, 3;
	mov.u32 	%r1266, _ZZN3cub18CUB_300001_SM_10006detail6reduce23DeviceReduceByKeyKernelINS1_3rle6encode10policy_hubIiiE10Policy1000EPjPiN6thrust24THRUST_300001_SM_1000_NS17constant_iteratorIiiNSC_11use_defaultEEESA_SA_NS0_24ReduceByKeyScanTileStateIiiLb1EEEN4cuda3std3__48equal_toIvEENSK_4plusIvEEiiEEvT0_T1_T2_T3_T4_T5_iT6_T7_T8_E12temp_storage;
	add.s32 	%r1267, %r1266, %r1265;
	st.shared.v2.u32 	[%r1267], {%r2078, %r2109};
$L__BB14_164:
	not.pred 	%p405, %p7;
	@%p405 bra 	$L__BB14_166;
	sub.s32 	%r1268, %r327, %r2123;
	shl.b32 	%r1269, %r1268, 3;
	mov.u32 	%r1270, _ZZN3cub18CUB_300001_SM_10006detail6reduce23DeviceReduceByKeyKernelINS1_3rle6encode10policy_hubIiiE10Policy1000EPjPiN6thrust24THRUST_300001_SM_1000_NS17constant_iteratorIiiNSC_11use_defaultEEESA_SA_NS0_24ReduceByKeyScanTileStateIiiLb1EEEN4cuda3std3__48equal_toIvEENSK_4plusIvEEiiEEvT0_T1_T2_T3_T4_T5_iT6_T7_T8_E12temp_storage;
	add.s32 	%r1271, %r1270, %r1269;
	st.shared.v2.u32 	[%r1271], {%r2079, %r2110};
$L__BB14_166:
	not.pred 	%p406, %p8;
	@%p406 bra 	$L__BB14_168;
	sub.s32 	%r1272, %r328, %r2123;
	shl.b32 	%r1273, %r1272, 3;
	mov.u32 	%r1274, _ZZN3cub18CUB_300001_SM_10006detail6reduce23DeviceReduceByKeyKernelINS1_3rle6encode10policy_hubIiiE10Policy1000EPjPiN6thrust24THRUST_300001_SM_1000_NS17constant_iteratorIiiNSC_11use_defaultEEESA_SA_NS0_24ReduceByKeyScanTileStateIiiLb1EEEN4cuda3std3__48equal_toIvEENSK_4plusIvEEiiEEvT0_T1_T2_T3_T4_T5_iT6_T7_T8_E12temp_storage;
	add.s32 	%r1275, %r1274, %r1273;
	st.shared.v2.u32 	[%r1275], {%r2080, %r2111};
$L__BB14_168:
	not.pred 	%p407, %p9;
	@%p407 bra 	$L__BB14_170;
	sub.s32 	%r1276, %r329, %r2123;
	shl.b32 	%r1277, %r1276, 3;
	mov.u32 	%r1278, _ZZN3cub18CUB_300001_SM_10006detail6reduce23DeviceReduceByKeyKernelINS1_3rle6encode10policy_hubIiiE10Policy1000EPjPiN6thrust24THRUST_300001_SM_1000_NS17constant_iteratorIiiNSC_11use_defaultEEESA_SA_NS0_24ReduceByKeyScanTileStateIiiLb1EEEN4cuda3std3__48equal_toIvEENSK_4plusIvEEiiEEvT0_T1_T2_T3_T4_T5_iT6_T7_T8_E12temp_storage;
	add.s32 	%r1279, %r1278, %r1277;
	st.shared.v2.u32 	[%r1279], {%r2081, %r2112};
$L__BB14_170:
	ld.param.u32 	%r2036, [_ZN3cub18CUB_300001_SM_10006detail6reduce23DeviceReduceByKeyKernelINS1_3rle6encode10policy_hubIiiE10Policy1000EPjPiN6thrust24THRUST_300001_SM_1000_NS17constant_iteratorIiiNSC_11use_defaultEEESA_SA_NS0_24ReduceByKeyScanTileStateIiiLb1EEEN4cuda3std3__48equal_toIvEENSK_4plusIvEEiiEEvT0_T1_T2_T3_T4_T5_iT6_T7_T8__param_9];
	ld.param.u32 	%r2030, [_ZN3cub18CUB_300001_SM_10006detail6reduce23DeviceReduceByKeyKernelINS1_3rle6encode10policy_hubIiiE10Policy1000EPjPiN6thrust24THRUST_300001_SM_1000_NS17constant_iteratorIiiNSC_11use_defaultEEESA_SA_NS0_24ReduceByKeyScanTileStateIiiLb1EEEN4cuda3std3__48equal_toIvEENSK_4plusIvEEiiEEvT0_T1_T2_T3_T4_T5_iT6_T7_T8__param_6];
	mov.u32 	%r2130, %tid.x;
	mad.lo.s32 	%r1280, %r2130, 14, 6;
	mov.u32 	%r1281, %ctaid.x;
	add.s32 	%r1282, %r2030, %r1281;
	mul.lo.s32 	%r1283, %r1282, 3584;
	sub.s32 	%r339, %r2036, %r1283;
	setp.lt.u32 	%p408, %r1280, %r339;
	setp.ne.s32 	%p409, %r2082, %r2083;
	setp.eq.s32 	%p410, %r1280, %r339;
	selp.u32 	%r1284, -1, 0, %p409;
	selp.u32 	%r1285, -1, 0, %p410;
	selp.b32 	%r1286, %r1284, %r1285, %p408;
	and.b32  	%r1287, %r1286, 1;
	setp.eq.b32 	%p411, %r1287, 1;
	not.pred 	%p412, %p411;
	@%p412 bra 	$L__BB14_172;
	sub.s32 	%r1288, %r330, %r2123;
	shl.b32 	%r1289, %r1288, 3;
	mov.u32 	%r1290, _ZZN3cub18CUB_300001_SM_10006detail6reduce23DeviceReduceByKeyKernelINS1_3rle6encode10policy_hubIiiE10Policy1000EPjPiN6thrust24THRUST_300001_SM_1000_NS17constant_iteratorIiiNSC_11use_defaultEEESA_SA_NS0_24ReduceByKeyScanTileStateIiiLb1EEEN4cuda3std3__48equal_toIvEENSK_4plusIvEEiiEEvT0_T1_T2_T3_T4_T5_iT6_T7_T8_E12temp_storage;
	add.s32 	%r1291, %r1290, %r1289;
	st.shared.v2.u32 	[%r1291], {%r2082, %r2113};
$L__BB14_172:
	mad.lo.s32 	%r1292, %r2130, 14, 7;
	setp.lt.u32 	%p413, %r1292, %r339;
	setp.ne.s32 	%p414, %r2083, %r2084;
	setp.eq.s32 	%p415, %r1292, %r339;
	selp.u32 	%r1293, -1, 0, %p414;
	selp.u32 	%r1294, -1, 0, %p415;
	selp.b32 	%r1295, %r1293, %r1294, %p413;
	and.b32  	%r1296, %r1295, 1;
	setp.eq.b32 	%p416, %r1296, 1;
	not.pred 	%p417, %p416;
	@%p417 bra 	$L__BB14_174;
	sub.s32 	%r1297, %r331, %r2123;
	shl.b32 	%r1298, %r1297, 3;
	mov.u32 	%r1299, _ZZN3cub18CUB_300001_SM_10006detail6reduce23DeviceReduceByKeyKernelINS1_3rle6encode10policy_hubIiiE10Policy1000EPjPiN6thrust24THRUST_300001_SM_1000_NS17constant_iteratorIiiNSC_11use_defaultEEESA_SA_NS0_24ReduceByKeyScanTileStateIiiLb1EEEN4cuda3std3__48equal_toIvEENSK_4plusIvEEiiEEvT0_T1_T2_T3_T4_T5_iT6_T7_T8_E12temp_storage;
	add.s32 	%r1300, %r1299, %r1298;
	st.shared.v2.u32 	[%r1300], {%r2083, %r2114};
$L__BB14_174:
	mad.lo.s32 	%r1301, %r2130, 14, 8;
	setp.lt.u32 	%p418, %r1301, %r339;
	setp.ne.s32 	%p419, %r2084, %r2085;
	setp.eq.s32 	%p420, %r1301, %r339;
	selp.u32 	%r1302, -1, 0, %p419;
	selp.u32 	%r1303, -1, 0, %p420;
	selp.b32 	%r1304, %r1302, %r1303, %p418;
	and.b32  	%r1305, %r1304, 1;
	setp.eq.b32 	%p421, %r1305, 1;
	not.pred 	%p422, %p421;
	@%p422 bra 	$L__BB14_176;
	sub.s32 	%r1306, %r332, %r2123;
	shl.b32 	%r1307, %r1306, 3;
	mov.u32 	%r1308, _ZZN3cub18CUB_300001_SM_10006detail6reduce23DeviceReduceByKeyKernelINS1_3rle6encode10policy_hubIiiE10Policy1000EPjPiN6thrust24THRUST_300001_SM_1000_NS17constant_iteratorIiiNSC_11use_defaultEEESA_SA_NS0_24ReduceByKeyScanTileStateIiiLb1EEEN4cuda3std3__48equal_toIvEENSK_4plusIvEEiiEEvT0_T1_T2_T3_T4_T5_iT6_T7_T8_E12temp_storage;
	add.s32 	%r1309, %r1308, %r1307;
	st.shared.v2.u32 	[%r1309], {%r2084, %r2115};
$L__BB14_176:
	mad.lo.s32 	%r1310, %r2130, 14, 9;
	setp.lt.u32 	%p423, %r1310, %r339;
	setp.ne.s32 	%p424, %r2085, %r2086;
	setp.eq.s32 	%p425, %r1310, %r339;
	selp.u32 	%r1311, -1, 0, %p424;
	selp.u32 	%r1312, -1, 0, %p425;
	selp.b32 	%r1313, %r1311, %r1312, %p423;
	and.b32  	%r1314, %r1313, 1;
	setp.eq.b32 	%p426, %r1314, 1;
	not.pred 	%p427, %p426;
	@%p427 bra 	$L__BB14_178;
	sub.s32 	%r1315, %r333, %r2123;
	shl.b32 	%r1316, %r1315, 3;
	mov.u32 	%r1317, _ZZN3cub18CUB_300001_SM_10006detail6reduce23DeviceReduceByKeyKernelINS1_3rle6encode10policy_hubIiiE10Policy1000EPjPiN6thrust24THRUST_300001_SM_1000_NS17constant_iteratorIiiNSC_11use_defaultEEESA_SA_NS0_24ReduceByKeyScanTileStateIiiLb1EEEN4cuda3std3__48equal_toIvEENSK_4plusIvEEiiEEvT0_T1_T2_T3_T4_T5_iT6_T7_T8_E12temp_storage;
	add.s32 	%r1318, %r1317, %r1316;
	st.shared.v2.u32 	[%r1318], {%r2085, %r2116};
$L__BB14_178:
	mad.lo.s32 	%r1319, %r2130, 14, 10;
	setp.lt.u32 	%p428, %r1319, %r339;
	setp.ne.s32 	%p429, %r2086, %r2087;
	setp.eq.s32 	%p430, %r1319, %r339;
	selp.u32 	%r1320, -1, 0, %p429;
	selp.u32 	%r1321, -1, 0, %p430;
	selp.b32 	%r1322, %r1320, %r1321, %p428;
	and.b32  	%r1323, %r1322, 1;
	setp.eq.b32 	%p431, %r1323, 1;
	not.pred 	%p432, %p431;
	@%p432 bra 	$L__BB14_180;
	sub.s32 	%r1324, %r334, %r2123;
	shl.b32 	%r1325, %r1324, 3;
	mov.u32 	%r1326, _ZZN3cub18CUB_300001_SM_10006detail6reduce23DeviceReduceByKeyKernelINS1_3rle6encode10policy_hubIiiE10Policy1000EPjPiN6thrust24THRUST_300001_SM_1000_NS17constant_iteratorIiiNSC_11use_defaultEEESA_SA_NS0_24ReduceByKeyScanTileStateIiiLb1EEEN4cuda3std3__48equal_toIvEENSK_4plusIvEEiiEEvT0_T1_T2_T3_T4_T5_iT6_T7_T8_E12temp_storage;
	add.s32 	%r1327, %r1326, %r1325;
	st.shared.v2.u32 	[%r1327], {%r2086, %r2117};
$L__BB14_180:
	mad.lo.s32 	%r1328, %r2130, 14, 11;
	setp.lt.u32 	%p433, %r1328, %r339;
	setp.ne.s32 	%p434, %r2087, %r2088;
	setp.eq.s32 	%p435, %r1328, %r339;
	selp.u32 	%r1329, -1, 0, %p434;
	selp.u32 	%r1330, -1, 0, %p435;
	selp.b32 	%r1331, %r1329, %r1330, %p433;
	and.b32  	%r1332, %r1331, 1;
	setp.eq.b32 	%p436, %r1332, 1;
	not.pred 	%p437, %p436;
	@%p437 bra 	$L__BB14_182;
	sub.s32 	%r1333, %r335, %r2123;
	shl.b32 	%r1334, %r1333, 3;
	mov.u32 	%r1335, _ZZN3cub18CUB_300001_SM_10006detail6reduce23DeviceReduceByKeyKernelINS1_3rle6encode10policy_hubIiiE10Policy1000EPjPiN6thrust24THRUST_300001_SM_1000_NS17constant_iteratorIiiNSC_11use_defaultEEESA_SA_NS0_24ReduceByKeyScanTileStateIiiLb1EEEN4cuda3std3__48equal_toIvEENSK_4plusIvEEiiEEvT0_T1_T2_T3_T4_T5_iT6_T7_T8_E12temp_storage;
	add.s32 	%r1336, %r1335, %r1334;
	st.shared.v2.u32 	[%r1336], {%r2087, %r2118};
$L__BB14_182:
	mad.lo.s32 	%r1337, %r2130, 14, 12;
	setp.lt.u32 	%p438, %r1337, %r339;
	setp.ne.s32 	%p439, %r2088, %r2089;
	setp.eq.s32 	%p440, %r1337, %r339;
	selp.u32 	%r1338, -1, 0, %p439;
	selp.u32 	%r1339, -1, 0, %p440;
	selp.b32 	%r1340, %r1338, %r1339, %p438;
	and.b32  	%r1341, %r1340, 1;
	setp.eq.b32 	%p441, %r1341, 1;
	not.pred 	%p442, %p441;
	@%p442 bra 	$L__BB14_184;
	sub.s32 	%r1342, %r336, %r2123;
	shl.b32 	%r1343, %r1342, 3;
	mov.u32 	%r1344, _ZZN3cub18CUB_300001_SM_10006detail6reduce23DeviceReduceByKeyKernelINS1_3rle6encode10policy_hubIiiE10Policy1000EPjPiN6thrust24THRUST_300001_SM_1000_NS17constant_iteratorIiiNSC_11use_defaultEEESA_SA_NS0_24ReduceByKeyScanTileStateIiiLb1EEEN4cuda3std3__48equal_toIvEENSK_4plusIvEEiiEEvT0_T1_T2_T3_T4_T5_iT6_T7_T8_E12temp_storage;
	add.s32 	%r1345, %r1344, %r1343;
	st.shared.v2.u32 	[%r1345], {%r2088, %r2119};
$L__BB14_184:
	mad.lo.s32 	%r1346, %r2130, 14, 13;
	setp.lt.u32 	%p443, %r1346, %r339;
	setp.ne.s32 	%p444, %r2089, %r2090;
	setp.eq.s32 	%p445, %r1346, %r339;
	selp.u32 	%r1347, -1, 0, %p444;
	selp.u32 	%r1348, -1, 0, %p445;
	selp.b32 	%r1349, %r1347, %r1348, %p443;
	and.b32  	%r1350, %r1349, 1;
	setp.eq.b32 	%p446, %r1350, 1;
	not.pred 	%p447, %p446;
	@%p447 bra 	$L__BB14_186;
	sub.s32 	%r1351, %r337, %r2123;
	shl.b32 	%r1352, %r1351, 3;
	mov.u32 	%r1353, _ZZN3cub18CUB_300001_SM_10006detail6reduce23DeviceReduceByKeyKernelINS1_3rle6encode10policy_hubIiiE10Policy1000EPjPiN6thrust24THRUST_300001_SM_1000_NS17constant_iteratorIiiNSC_11use_defaultEEESA_SA_NS0_24ReduceByKeyScanTileStateIiiLb1EEEN4cuda3std3__48equal_toIvEENSK_4plusIvEEiiEEvT0_T1_T2_T3_T4_T5_iT6_T7_T8_E12temp_storage;
	add.s32 	%r1354, %r1353, %r1352;
	st.shared.v2.u32 	[%r1354], {%r2089, %r324};
$L__BB14_186:
	bar.sync 	0;
	setp.ge.s32 	%p448, %r2130, %r2122;
	@%p448 bra 	$L__BB14_221;
	ld.param.u64 	%rd244, [_ZN3cub18CUB_300001_SM_10006detail6reduce23DeviceReduceByKeyKernelINS1_3rle6encode10policy_hubIiiE10Policy1000EPjPiN6thrust24THRUST_300001_SM_1000_NS17constant_iteratorIiiNSC_11use_defaultEEESA_SA_NS0_24ReduceByKeyScanTileStateIiiLb1EEEN4cuda3std3__48equal_toIvEENSK_4plusIvEEiiEEvT0_T1_T2_T3_T4_T5_iT6_T7_T8__param_3];
	ld.param.u64 	%rd233, [_ZN3cub18CUB_300001_SM_10006detail6reduce23DeviceReduceByKeyKernelINS1_3rle6encode10policy_hubIiiE10Policy1000EPjPiN6thrust24THRUST_300001_SM_1000_NS17constant_iteratorIiiNSC_11use_defaultEEESA_SA_NS0_24ReduceByKeyScanTileStateIiiLb1EEEN4cuda3std3__48equal_toIvEENSK_4plusIvEEiiEEvT0_T1_T2_T3_T4_T5_iT6_T7_T8__param_1];
	cvta.to.global.u64 	%rd26, %rd233;
	cvta.to.global.u64 	%rd27, %rd244;
	not.b32 	%r1355, %r2130;
	add.s32 	%r340, %r2122, %r1355;
	and.b32  	%r1356, %r340, 768;
	setp.eq.s32 	%p449, %r1356, 768;
	@%p449 bra 	$L__BB14_190;
	shr.u32 	%r1357, %r340, 8;
	add.s32 	%r1358, %r1357, 1;
	and.b32  	%r1359, %r1358, 3;
	add.s32 	%r2126, %r2130, %r2123;
	shl.b32 	%r1360, %r2130, 3;
	mov.u32 	%r1361, _ZZN3cub18CUB_300001_SM_10006detail6reduce23DeviceReduceByKeyKernelINS1_3rle6encode10policy_hubIiiE10Policy1000EPjPiN6thrust24THRUST_300001_SM_1000_NS17constant_iteratorIiiNSC_11use_defaultEEESA_SA_NS0_24ReduceByKeyScanTileStateIiiLb1EEEN4cuda3std3__48equal_toIvEENSK_4plusIvEEiiEEvT0_T1_T2_T3_T4_T5_iT6_T7_T8_E12temp_storage;
	add.s32 	%r2125, %r1361, %r1360;
	neg.s32 	%r2124, %r1359;
	shl.b32 	%r1362, %r1358, 8;
	and.b32  	%r1363, %r1362, 768;
	add.s32 	%r2130, %r2130, %r1363;
$L__BB14_189:
	.pragma "nounroll";
	mul.wide.s32 	%rd123, %r2126, 4;
	add.s64 	%rd124, %rd27, %rd123;
	add.s64 	%rd125, %rd26, %rd123;
	ld.shared.v2.u32 	{%r1364, %r1365}, [%r2125];
	st.global.u32 	[%rd125], %r1364;
	st.global.u32 	[%rd124], %r1365;
	add.s32 	%r2126, %r2126, 256;
	add.s32 	%r2125, %r2125, 2048;
	add.s32 	%r2124, %r2124, 1;
	setp.ne.s32 	%p450, %r2124, 0;
	@%p450 bra 	$L__BB14_189;
$L__BB14_190:
	setp.lt.u32 	%p451, %r340, 768;
	@%p451 bra 	$L__BB14_221;
	shl.b32 	%r1366, %r2130, 3;
	mov.u32 	%r1367, _ZZN3cub18CUB_300001_SM_10006detail6reduce23DeviceReduceByKeyKernelINS1_3rle6encode10policy_hubIiiE10Policy1000EPjPiN6thrust24THRUST_300001_SM_1000_NS17constant_iteratorIiiNSC_11use_defaultEEESA_SA_NS0_24ReduceByKeyScanTileStateIiiLb1EEEN4cuda3std3__48equal_toIvEENSK_4plusIvEEiiEEvT0_T1_T2_T3_T4_T5_iT6_T7_T8_E12temp_storage;
	add.s32 	%r1368, %r1366, %r1367;
	add.s32 	%r2129, %r1368, 4096;
	add.s64 	%rd28, %rd26, 2048;
	add.s32 	%r2128, %r2130, %r2123;
	add.s64 	%rd29, %rd27, 2048;
$L__BB14_192:
	mul.wide.s32 	%rd126, %r2128, 4;
	add.s64 	%rd127, %rd28, %rd126;
	add.s64 	%rd128, %rd29, %rd126;
	ld.shared.v2.u32 	{%r1369, %r1370}, [%r2129+-4096];
	st.global.u32 	[%rd127+-2048], %r1369;
	st.global.u32 	[%rd128+-2048], %r1370;
	ld.shared.v2.u32 	{%r1371, %r1372}, [%r2129+-2048];
	st.global.u32 	[%rd127+-1024], %r1371;
	st.global.u32 	[%rd128+-1024], %r1372;
	ld.shared.v2.u32 	{%r1373, %r1374}, [%r2129];
	st.global.u32 	[%rd127], %r1373;
	st.global.u32 	[%rd128], %r1374;
	ld.shared.v2.u32 	{%r1375, %r1376}, [%r2129+2048];
	st.global.u32 	[%rd127+1024], %r1375;
	st.global.u32 	[%rd128+1024], %r1376;
	add.s32 	%r2130, %r2130, 1024;
	add.s32 	%r2129, %r2129, 8192;
	add.s32 	%r2128, %r2128, 1024;
	setp.lt.s32 	%p452, %r2130, %r2122;
	@%p452 bra 	$L__BB14_192;
	bra.uni 	$L__BB14_221;
$L__BB14_193:
	not.pred 	%p356, %p6;
	@%p356 bra 	$L__BB14_195;
	ld.param.u64 	%rd239, [_ZN3cub18CUB_300001_SM_10006detail6reduce23DeviceReduceByKeyKernelINS1_3rle6encode10policy_hubIiiE10Policy1000EPjPiN6thrust24THRUST_300001_SM_1000_NS17constant_iteratorIiiNSC_11use_defaultEEESA_SA_NS0_24ReduceByKeyScanTileStateIiiLb1EEEN4cuda3std3__48equal_toIvEENSK_4plusIvEEiiEEvT0_T1_T2_T3_T4_T5_iT6_T7_T8__param_3];
	ld.param.u64 	%rd228, [_ZN3cub18CUB_300001_SM_10006detail6reduce23DeviceReduceByKeyKernelINS1_3rle6encode10policy_hubIiiE10Policy1000EPjPiN6thrust24THRUST_300001_SM_1000_NS17constant_iteratorIiiNSC_11use_defaultEEESA_SA_NS0_24ReduceByKeyScanTileStateIiiLb1EEEN4cuda3std3__48equal_toIvEENSK_4plusIvEEiiEEvT0_T1_T2_T3_T4_T5_iT6_T7_T8__param_1];
	cvta.to.global.u64 	%rd73, %rd228;
	mul.wide.s32 	%rd74, %r2101, 4;
	add.s64 	%rd75, %rd73, %rd74;
	st.global.u32 	[%rd75], %r2091;
	cvta.to.global.u64 	%rd76, %rd239;
	add.s64 	%rd77, %rd76, %rd74;
	st.global.u32 	[%rd77], %r2102;
$L__BB14_195:
	not.pred 	%p357, %p2;
	@%p357 bra 	$L__BB14_197;
	ld.param.u64 	%rd240, [_ZN3cub18CUB_300001_SM_10006detail6reduce23DeviceReduceByKeyKernelINS1_3rle6encode10policy_hubIiiE10Policy1000EPjPiN6thrust24THRUST_300001_SM_1000_NS17constant_iteratorIiiNSC_11use_defaultEEESA_SA_NS0_24ReduceByKeyScanTileStateIiiLb1EEEN4cuda3std3__48equal_toIvEENSK_4plusIvEEiiEEvT0_T1_T2_T3_T4_T5_iT6_T7_T8__param_3];
	ld.param.u64 	%rd229, [_ZN3cub18CUB_300001_SM_10006detail6reduce23DeviceReduceByKeyKernelINS1_3rle6encode10policy_hubIiiE10Policy1000EPjPiN6thrust24THRUST_300001_SM_1000_NS17constant_iteratorIiiNSC_11use_defaultEEESA_SA_NS0_24ReduceByKeyScanTileStateIiiLb1EEEN4cuda3std3__48equal_toIvEENSK_4plusIvEEiiEEvT0_T1_T2_T3_T4_T5_iT6_T7_T8__param_1];
	cvta.to.global.u64 	%rd78, %rd229;
	mul.wide.s32 	%rd79, %r325, 4;
	add.s64 	%rd80, %rd78, %rd79;
	st.global.u32 	[%rd80], %r2077;
	cvta.to.global.u64 	%rd81, %rd240;
	add.s64 	%rd82, %rd81, %rd79;
	st.global.u32 	[%rd82], %r2108;
$L__BB14_197:
	not.pred 	%p358, %p3;
	@%p358 bra 	$L__BB14_199;
	ld.param.u64 	%rd241, [_ZN3cub18CUB_300001_SM_10006detail6reduce23DeviceReduceByKeyKernelINS1_3rle6encode10policy_hubIiiE10Policy1000EPjPiN6thrust24THRUST_300001_SM_1000_NS17constant_iteratorIiiNSC_11use_defaultEEESA_SA_NS0_24ReduceByKeyScanTileStateIiiLb1EEEN4cuda3std3__48equal_toIvEENSK_4plusIvEEiiEEvT0_T1_T2_T3_T4_T5_iT6_T7_T8__param_3];
	ld.param.u64 	%rd230, [_ZN3cub18CUB_300001_SM_10006detail6reduce23DeviceReduceByKeyKernelINS1_3rle6encode10policy_hubIiiE10Policy1000EPjPiN6thrust24THRUST_300001_SM_1000_NS17constant_iteratorIiiNSC_11use_defaultEEESA_SA_NS0_24ReduceByKeyScanTileStateIiiLb1EEEN4cuda3std3__48equal_toIvEENSK_4plusIvEEiiEEvT0_T1_T2_T3_T4_T5_iT6_T7_T8__param_1];
	cvta.to.global.u64 	%rd83, %rd230;
	mul.wide.s32 	%rd84, %r326, 4;
	add.s64 	%rd85, %rd83, %rd84;
	st.global.u32 	[%rd85], %r2078;
	cvta.to.global.u64 	%rd86, %rd241;
	add.s64 	%rd87, %rd86, %rd84;
	st.global.u32 	[%rd87], %r2109;
$L__BB14_199:
	not.pred 	%p359, %p7;
	@%p359 bra 	$L__BB14_201;
	ld.param.u64 	%rd242, [_ZN3cub18CUB_300001_SM_10006detail6reduce23DeviceReduceByKeyKernelINS1_3rle6encode10policy_hubIiiE10Policy1000EPjPiN6thrust24THRUST_300001_SM_1000_NS17constant_iteratorIiiNSC_11use_defaultEEESA_SA_NS0_24ReduceByKeyScanTileStateIiiLb1EEEN4cuda3std3__48equal_toIvEENSK_4plusIvEEiiEEvT0_T1_T2_T3_T4_T5_iT6_T7_T8__param_3];
	ld.param.u64 	%rd231, [_ZN3cub18CUB_300001_SM_10006detail6reduce23DeviceReduceByKeyKernelINS1_3rle6encode10policy_hubIiiE10Policy1000EPjPiN6thrust24THRUST_300001_SM_1000_NS17constant_iteratorIiiNSC_11use_defaultEEESA_SA_NS0_24ReduceByKeyScanTileStateIiiLb1EEEN4cuda3std3__48equal_toIvEENSK_4plusIvEEiiEEvT0_T1_T2_T3_T4_T5_iT6_T7_T8__param_1];
	cvta.to.global.u64 	%rd88, %rd231;
	mul.wide.s32 	%rd89, %r327, 4;
	add.s64 	%rd90, %rd88, %rd89;
	st.global.u32 	[%rd90], %r2079;
	cvta.to.global.u64 	%rd91, %rd242;
	add.s64 	%rd92, %rd91, %rd89;
	st.global.u32 	[%rd92], %r2110;
$L__BB14_201:
	ld.param.u64 	%rd243, [_ZN3cub18CUB_300001_SM_10006detail6reduce23DeviceReduceByKeyKernelINS1_3rle6encode10policy_hubIiiE10Policy1000EPjPiN6thrust24THRUST_300001_SM_1000_NS17constant_iteratorIiiNSC_11use_defaultEEESA_SA_NS0_24ReduceByKeyScanTileStateIiiLb1EEEN4cuda3std3__48equal_toIvEENSK_4plusIvEEiiEEvT0_T1_T2_T3_T4_T5_iT6_T7_T8__param_3];
	ld.param.u64 	%rd232, [_ZN3cub18CUB_300001_SM_10006detail6reduce23DeviceReduceByKeyKernelINS1_3rle6encode10policy_hubIiiE10Policy1000EPjPiN6thrust24THRUST_300001_SM_1000_NS17constant_iteratorIiiNSC_11use_defaultEEESA_SA_NS0_24ReduceByKeyScanTileStateIiiLb1EEEN4cuda3std3__48equal_toIvEENSK_4plusIvEEiiEEvT0_T1_T2_T3_T4_T5_iT6_T7_T8__param_1];
	cvta.to.global.u64 	%rd30, %rd232;
	cvta.to.global.u64 	%rd31, %rd243;
	not.pred 	%p360, %p8;
	@%p360 bra 	$L__BB14_203;
	mul.wide.s32 	%rd93, %r328, 4;
	add.s64 	%rd94, %rd30, %rd93;
	st.global.u32 	[%rd94], %r2080;
	add.s64 	%rd95, %rd31, %rd93;
	st.global.u32 	[%rd95], %r2111;
$L__BB14_203:
	not.pred 	%p361, %p9;
	@%p361 bra 	$L__BB14_205;
	mul.wide.s32 	%rd96, %r329, 4;
	add.s64 	%rd97, %rd30, %rd96;
	st.global.u32 	[%rd97], %r2081;
	add.s64 	%rd98, %rd31, %rd96;
	st.global.u32 	[%rd98], %r2112;
$L__BB14_205:
	ld.param.u32 	%r2035, [_ZN3cub18CUB_300001_SM_10006detail6reduce23DeviceReduceByKeyKernelINS1_3rle6encode10policy_hubIiiE10Policy1000EPjPiN6thrust24THRUST_300001_SM_1000_NS17constant_iteratorIiiNSC_11use_defaultEEESA_SA_NS0_24ReduceByKeyScanTileStateIiiLb1EEEN4cuda3std3__48equal_toIvEENSK_4plusIvEEiiEEvT0_T1_T2_T3_T4_T5_iT6_T7_T8__param_9];
	ld.param.u32 	%r2029, [_ZN3cub18CUB_300001_SM_10006detail6reduce23DeviceReduceByKeyKernelINS1_3rle6encode10policy_hubIiiE10Policy1000EPjPiN6thrust24THRUST_300001_SM_1000_NS17constant_iteratorIiiNSC_11use_defaultEEESA_SA_NS0_24ReduceByKeyScanTileStateIiiLb1EEEN4cuda3std3__48equal_toIvEENSK_4plusIvEEiiEEvT0_T1_T2_T3_T4_T5_iT6_T7_T8__param_6];
	mov.u32 	%r360, %tid.x;
	mad.lo.s32 	%r1213, %r360, 14, 6;
	mov.u32 	%r1214, %ctaid.x;
	add.s32 	%r1215, %r2029, %r1214;
	mul.lo.s32 	%r1216, %r1215, 3584;
	sub.s32 	%r361, %r2035, %r1216;
	setp.lt.u32 	%p362, %r1213, %r361;
	setp.ne.s32 	%p363, %r2082, %r2083;
	setp.eq.s32 	%p364, %r1213, %r361;
	selp.u32 	%r1217, -1, 0, %p363;
	selp.u32 	%r1218, -1, 0, %p364;
	selp.b32 	%r1219, %r1217, %r1218, %p362;
	and.b32  	%r1220, %r1219, 1;
	setp.eq.b32 	%p365, %r1220, 1;
	not.pred 	%p366, %p365;
	@%p366 bra 	$L__BB14_207;
	mul.wide.s32 	%rd99, %r330, 4;
	add.s64 	%rd100, %rd30, %rd99;
	st.global.u32 	[%rd100], %r2082;
	add.s64 	%rd101, %rd31, %rd99;
	st.global.u32 	[%rd101], %r2113;
$L__BB14_207:
	mad.lo.s32 	%r1221, %r360, 14, 7;
	setp.lt.u32 	%p367, %r1221, %r361;
	setp.ne.s32 	%p368, %r2083, %r2084;
	setp.eq.s32 	%p369, %r1221, %r361;
	selp.u32 	%r1222, -1, 0, %p368;
	selp.u32 	%r1223, -1, 0, %p369;
	selp.b32 	%r1224, %r1222, %r1223, %p367;
	and.b32  	%r1225, %r1224, 1;
	setp.eq.b32 	%p370, %r1225, 1;
	not.pred 	%p371, %p370;
	@%p371 bra 	$L__BB14_209;
	mul.wide.s32 	%rd102, %r331, 4;
	add.s64 	%rd103, %rd30, %rd102;
	st.global.u32 	[%rd103], %r2083;
	add.s64 	%rd104, %rd31, %rd102;
	st.global.u32 	[%rd104], %r2114;
$L__BB14_209:
	mad.lo.s32 	%r1226, %r360, 14, 8;
	setp.lt.u32 	%p372, %r1226, %r361;
	setp.ne.s32 	%p373, %r2084, %r2085;
	setp.eq.s32 	%p374, %r1226, %r361;
	selp.u32 	%r1227, -1, 0, %p373;
	selp.u32 	%r1228, -1, 0, %p374;
	selp.b32 	%r1229, %r1227, %r1228, %p372;
	and.b32  	%r1230, %r1229, 1;
	setp.eq.b32 	%p375, %r1230, 1;
	not.pred 	%p376, %p375;
	@%p376 bra 	$L__BB14_211;
	mul.wide.s32 	%rd105, %r332, 4;
	add.s64 	%rd106, %rd30, %rd105;
	st.global.u32 	[%rd106], %r2084;
	add.s64 	%rd107, %rd31, %rd105;
	st.global.u32 	[%rd107], %r2115;
$L__BB14_211:
	mad.lo.s32 	%r1231, %r360, 14, 9;
	setp.lt.u32 	%p377, %r1231, %r361;
	setp.ne.s32 	%p378, %r2085, %r2086;
	setp.eq.s32 	%p379, %r1231, %r361;
	selp.u32 	%r1232, -1, 0, %p378;
	selp.u32 	%r1233, -1, 0, %p379;
	selp.b32 	%r1234, %r1232, %r1233, %p377;
	and.b32  	%r1235, %r1234, 1;
	setp.eq.b32 	%p380, %r1235, 1;
	not.pred 	%p381, %p380;
	@%p381 bra 	$L__BB14_213;
	mul.wide.s32 	%rd108, %r333, 4;
	add.s64 	%rd109, %rd30, %rd108;
	st.global.u32 	[%rd109], %r2085;
	add.s64 	%rd110, %rd31, %rd108;
	st.global.u32 	[%rd110], %r2116;
$L__BB14_213:
	mad.lo.s32 	%r1236, %r360, 14, 10;
	setp.lt.u32 	%p382, %r1236, %r361;
	setp.ne.s32 	%p383, %r2086, %r2087;
	setp.eq.s32 	%p384, %r1236, %r361;
	selp.u32 	%r1237, -1, 0, %p383;
	selp.u32 	%r1238, -1, 0, %p384;
	selp.b32 	%r1239, %r1237, %r1238, %p382;
	and.b32  	%r1240, %r1239, 1;
	setp.eq.b32 	%p385, %r1240, 1;
	not.pred 	%p386, %p385;
	@%p386 bra 	$L__BB14_215;
	mul.wide.s32 	%rd111, %r334, 4;
	add.s64 	%rd112, %rd30, %rd111;
	st.global.u32 	[%rd112], %r2086;
	add.s64 	%rd113, %rd31, %rd111;
	st.global.u32 	[%rd113], %r2117;
$L__BB14_215:
	mad.lo.s32 	%r1241, %r360, 14, 11;
	setp.lt.u32 	%p387, %r1241, %r361;
	setp.ne.s32 	%p388, %r2087, %r2088;
	setp.eq.s32 	%p389, %r1241, %r361;
	selp.u32 	%r1242, -1, 0, %p388;
	selp.u32 	%r1243, -1, 0, %p389;
	selp.b32 	%r1244, %r1242, %r1243, %p387;
	and.b32  	%r1245, %r1244, 1;
	setp.eq.b32 	%p390, %r1245, 1;
	not.pred 	%p391, %p390;
	@%p391 bra 	$L__BB14_217;
	mul.wide.s32 	%rd114, %r335, 4;
	add.s64 	%rd115, %rd30, %rd114;
	st.global.u32 	[%rd115], %r2087;
	add.s64 	%rd116, %rd31, %rd114;
	st.global.u32 	[%rd116], %r2118;
$L__BB14_217:
	mad.lo.s32 	%r1246, %r360, 14, 12;
	setp.lt.u32 	%p392, %r1246, %r361;
	setp.ne.s32 	%p393, %r2088, %r2089;
	setp.eq.s32 	%p394, %r1246, %r361;
	selp.u32 	%r1247, -1, 0, %p393;
	selp.u32 	%r1248, -1, 0, %p394;
	selp.b32 	%r1249, %r1247, %r1248, %p392;
	and.b32  	%r1250, %r1249, 1;
	setp.eq.b32 	%p395, %r1250, 1;
	not.pred 	%p396, %p395;
	@%p396 bra 	$L__BB14_219;
	mul.wide.s32 	%rd117, %r336, 4;
	add.s64 	%rd118, %rd30, %rd117;
	st.global.u32 	[%rd118], %r2088;
	add.s64 	%rd119, %rd31, %rd117;
	st.global.u32 	[%rd119], %r2119;
$L__BB14_219:
	mad.lo.s32 	%r1251, %r360, 14, 13;
	setp.lt.u32 	%p397, %r1251, %r361;
	setp.ne.s32 	%p398, %r2089, %r2090;
	setp.eq.s32 	%p399, %r1251, %r361;
	selp.u32 	%r1252, -1, 0, %p398;
	selp.u32 	%r1253, -1, 0, %p399;
	selp.b32 	%r1254, %r1252, %r1253, %p397;
	and.b32  	%r1255, %r1254, 1;
	setp.eq.b32 	%p400, %r1255, 1;
	not.pred 	%p401, %p400;
	@%p401 bra 	$L__BB14_221;
	mul.wide.s32 	%rd120, %r337, 4;
	add.s64 	%rd121, %rd30, %rd120;
	st.global.u32 	[%rd121], %r2089;
	add.s64 	%rd122, %rd31, %rd120;
	st.global.u32 	[%rd122], %r324;
$L__BB14_221:
	mov.u32 	%r1377, %tid.x;
	setp.ne.s32 	%p453, %r1377, 255;
	@%p453 bra 	$L__BB14_225;
	ld.param.u32 	%r2037, [_ZN3cub18CUB_300001_SM_10006detail6reduce23DeviceReduceByKeyKernelINS1_3rle6encode10policy_hubIiiE10Policy1000EPjPiN6thrust24THRUST_300001_SM_1000_NS17constant_iteratorIiiNSC_11use_defaultEEESA_SA_NS0_24ReduceByKeyScanTileStateIiiLb1EEEN4cuda3std3__48equal_toIvEENSK_4plusIvEEiiEEvT0_T1_T2_T3_T4_T5_iT6_T7_T8__param_9];
	ld.param.u32 	%r2031, [_ZN3cub18CUB_300001_SM_10006detail6reduce23DeviceReduceByKeyKernelINS1_3rle6encode10policy_hubIiiE10Policy1000EPjPiN6thrust24THRUST_300001_SM_1000_NS17constant_iteratorIiiNSC_11use_defaultEEESA_SA_NS0_24ReduceByKeyScanTileStateIiiLb1EEEN4cuda3std3__48equal_toIvEENSK_4plusIvEEiiEEvT0_T1_T2_T3_T4_T5_iT6_T7_T8__param_6];
	add.s32 	%r2131, %r2123, %r2122;
	mov.u32 	%r1378, %ctaid.x;
	add.s32 	%r1379, %r2031, %r1378;
	mul.lo.s32 	%r1380, %r1379, 3584;
	sub.s32 	%r1381, %r2037, %r1380;
	setp.ne.s32 	%p454, %r1381, 3584;
	@%p454 bra 	$L__BB14_224;
	ld.param.u64 	%rd245, [_ZN3cub18CUB_300001_SM_10006detail6reduce23DeviceReduceByKeyKernelINS1_3rle6encode10policy_hubIiiE10Policy1000EPjPiN6thrust24THRUST_300001_SM_1000_NS17constant_iteratorIiiNSC_11use_defaultEEESA_SA_NS0_24ReduceByKeyScanTileStateIiiLb1EEEN4cuda3std3__48equal_toIvEENSK_4plusIvEEiiEEvT0_T1_T2_T3_T4_T5_iT6_T7_T8__param_3];
	ld.param.u64 	%rd234, [_ZN3cub18CUB_300001_SM_10006detail6reduce23DeviceReduceByKeyKernelINS1_3rle6encode10policy_hubIiiE10Policy1000EPjPiN6thrust24THRUST_300001_SM_1000_NS17constant_iteratorIiiNSC_11use_defaultEEESA_SA_NS0_24ReduceByKeyScanTileStateIiiLb1EEEN4cuda3std3__48equal_toIvEENSK_4plusIvEEiiEEvT0_T1_T2_T3_T4_T5_iT6_T7_T8__param_1];
	cvta.to.global.u64 	%rd129, %rd234;
	mul.wide.s32 	%rd130, %r2131, 4;
	add.s64 	%rd131, %rd129, %rd130;
	st.global.u32 	[%rd131], %r2090;
	cvta.to.global.u64 	%rd132, %rd245;
	add.s64 	%rd133, %rd132, %rd130;
	st.global.u32 	[%rd133], %r2121;
	add.s32 	%r2131, %r2131, 1;
$L__BB14_224:
	ld.param.u64 	%rd251, [_ZN3cub18CUB_300001_SM_10006detail6reduce23DeviceReduceByKeyKernelINS1_3rle6encode10policy_hubIiiE10Policy1000EPjPiN6thrust24THRUST_300001_SM_1000_NS17constant_iteratorIiiNSC_11use_defaultEEESA_SA_NS0_24ReduceByKeyScanTileStateIiiLb1EEEN4cuda3std3__48equal_toIvEENSK_4plusIvEEiiEEvT0_T1_T2_T3_T4_T5_iT6_T7_T8__param_4];
	cvta.to.global.u64 	%rd134, %rd251;
	st.global.u32 	[%rd134], %r2131;
$L__BB14_225:
	ret;

}
	// .globl	_ZN3cub18CUB_300001_SM_10006detail9transform16transform_kernelINS2_10policy_hubILb1EN4cuda3std3__45tupleIJN6thrust24THRUST_300001_SM_1000_NS6detail15normal_iteratorINSA_10device_ptrIK6float3EEEEEEEE10policy1000EiN10cuda_vgicp4HashENSC_INSD_IjEEEEJPSF_EEEvT0_iT1_T2_DpNS2_10kernel_argIT3_EE
.visible .entry _ZN3cub18CUB_300001_SM_10006detail9transform16transform_kernelINS2_10policy_hubILb1EN4cuda3std3__45tupleIJN6thrust24THRUST_300001_SM_1000_NS6detail15normal_iteratorINSA_10device_ptrIK6float3EEEEEEEE10policy1000EiN10cuda_vgicp4HashENSC_INSD_IjEEEEJPSF_EEEvT0_iT1_T2_DpNS2_10kernel_argIT3_EE(
	.param .u32 _ZN3cub18CUB_300001_SM_10006detail9transform16transform_kernelINS2_10policy_hubILb1EN4cuda3std3__45tupleIJN6thrust24THRUST_300001_SM_1000_NS6detail15normal_iteratorINSA_10device_ptrIK6float3EEEEEEEE10policy1000EiN10cuda_vgicp4HashENSC_INSD_IjEEEEJPSF_EEEvT0_iT1_T2_DpNS2_10kernel_argIT3_EE_param_0,
	.param .u32 _ZN3cub18CUB_300001_SM_10006detail9transform16transform_kernelINS2_10policy_hubILb1EN4cuda3std3__45tupleIJN6thrust24THRUST_300001_SM_1000_NS6detail15normal_iteratorINSA_10device_ptrIK6float3EEEEEEEE10policy1000EiN10cuda_vgicp4HashENSC_INSD_IjEEEEJPSF_EEEvT0_iT1_T2_DpNS2_10kernel_argIT3_EE_param_1,
	.param .align 4 .b8 _ZN3cub18CUB_300001_SM_10006detail9transform16transform_kernelINS2_10policy_hubILb1EN4cuda3std3__45tupleIJN6thrust24THRUST_300001_SM_1000_NS6detail15normal_iteratorINSA_10device_ptrIK6float3EEEEEEEE10policy1000EiN10cuda_vgicp4HashENSC_INSD_IjEEEEJPSF_EEEvT0_iT1_T2_DpNS2_10kernel_argIT3_EE_param_2[4],
	.param .align 8 .b8 _ZN3cub18CUB_300001_SM_10006detail9transform16transform_kernelINS2_10policy_hubILb1EN4cuda3std3__45tupleIJN6thrust24THRUST_300001_SM_1000_NS6detail15normal_iteratorINSA_10device_ptrIK6float3EEEEEEEE10policy1000EiN10cuda_vgicp4HashENSC_INSD_IjEEEEJPSF_EEEvT0_iT1_T2_DpNS2_10kernel_argIT3_EE_param_3[8],
	.param .align 8 .b8 _ZN3cub18CUB_300001_SM_10006detail9transform16transform_kernelINS2_10policy_hubILb1EN4cuda3std3__45tupleIJN6thrust24THRUST_300001_SM_1000_NS6detail15normal_iteratorINSA_10device_ptrIK6float3EEEEEEEE10policy1000EiN10cuda_vgicp4HashENSC_INSD_IjEEEEJPSF_EEEvT0_iT1_T2_DpNS2_10kernel_argIT3_EE_param_4[16]
)
.maxntid 128
{
	.reg .pred 	%p<25>;
	.reg .b32 	%r<169>;
	.reg .b32 	%f<129>;
	.reg .b64 	%rd<63>;

	ld.param.f32 	%f2, [_ZN3cub18CUB_300001_SM_10006detail9transform16transform_kernelINS2_10policy_hubILb1EN4cuda3std3__45tupleIJN6thrust24THRUST_300001_SM_1000_NS6detail15normal_iteratorINSA_10device_ptrIK6float3EEEEEEEE10policy1000EiN10cuda_vgicp4HashENSC_INSD_IjEEEEJPSF_EEEvT0_iT1_T2_DpNS2_10kernel_argIT3_EE_param_2];
	ld.param.u32 	%r35, [_ZN3cub18CUB_300001_SM_10006detail9transform16transform_kernelINS2_10policy_hubILb1EN4cuda3std3__45tupleIJN6thrust24THRUST_300001_SM_1000_NS6detail15normal_iteratorINSA_10device_ptrIK6float3EEEEEEEE10policy1000EiN10cuda_vgicp4HashENSC_INSD_IjEEEEJPSF_EEEvT0_iT1_T2_DpNS2_10kernel_argIT3_EE_param_0];
	ld.param.u64 	%rd10, [_ZN3cub18CUB_300001_SM_10006detail9transform16transform_kernelINS2_10policy_hubILb1EN4cuda3std3__45tupleIJN6thrust24THRUST_300001_SM_1000_NS6detail15normal_iteratorINSA_10device_ptrIK6float3EEEEEEEE10policy1000EiN10cuda_vgicp4HashENSC_INSD_IjEEEEJPSF_EEEvT0_iT1_T2_DpNS2_10kernel_argIT3_EE_param_4];
	ld.param.u64 	%rd11, [_ZN3cub18CUB_300001_SM_10006detail9transform16transform_kernelINS2_10policy_hubILb1EN4cuda3std3__45tupleIJN6thrust24THRUST_300001_SM_1000_NS6detail15normal_iteratorINSA_10device_ptrIK6float3EEEEEEEE10policy1000EiN10cuda_vgicp4HashENSC_INSD_IjEEEEJPSF_EEEvT0_iT1_T2_DpNS2_10kernel_argIT3_EE_param_3];
	ld.param.u32 	%r34, [_ZN3cub18CUB_300001_SM_10006detail9transform16transform_kernelINS2_10policy_hubILb1EN4cuda3std3__45tupleIJN6thrust24THRUST_300001_SM_1000_NS6detail15normal_iteratorINSA_10device_ptrIK6float3EEEEEEEE10policy1000EiN10cuda_vgicp4HashENSC_INSD_IjEEEEJPSF_EEEvT0_iT1_T2_DpNS2_10kernel_argIT3_EE_param_1];
	cvta.to.global.u64 	%rd1, %rd11;
	cvta.to.global.u64 	%rd2, %rd10;
	shl.b32 	%r1, %r34, 7;
	mov.u32 	%r36, %ctaid.x;
	mul.lo.s32 	%r2, %r1, %r36;
	sub.s32 	%r3, %r35, %r2;
	min.s32 	%r4, %r1, %r3;
	mul.lo.s32 	%r5, %r4, 12;
	mov.u32 	%r6, %tid.x;
	shl.b32 	%r161, %r6, 7;
	setp.ge.s32 	%p1, %r161, %r5;
	@%p1 bra 	$L__BB15_3;
	mul.wide.u32 	%rd12, %r6, 128;
	add.s64 	%rd13, %rd2, %rd12;
	mul.wide.s32 	%rd14, %r2, 12;
	add.s64 	%rd62, %rd13, %rd14;
$L__BB15_2:
	.pragma "nounroll";
	// begin inline asm
	prefetch.global.L2 [%rd62];
	// end inline asm
	add.s32 	%r161, %r161, 16384;
	add.s64 	%rd62, %rd62, 16384;
	setp.lt.s32 	%p2, %r161, %r5;
	@%p2 bra 	$L__BB15_2;
$L__BB15_3:
	mul.wide.s32 	%rd16, %r2, 12;
	add.s64 	%rd6, %rd2, %rd16;
	mul.wide.s32 	%rd17, %r2, 4;
	add.s64 	%rd7, %rd1, %rd17;
	setp.gt.s32 	%p3, %r1, %r3;
	@%p3 bra 	$L__BB15_13;
	setp.lt.s32 	%p4, %r34, 1;
	@%p4 bra 	$L__BB15_35;
	and.b32  	%r10, %r34, 3;
	setp.lt.u32 	%p5, %r34, 4;
	mov.b32 	%r167, 0;
	@%p5 bra 	$L__BB15_8;
	and.b32  	%r167, %r34, 2147483644;
	neg.s32 	%r163, %r167;
	add.s64 	%rd19, %rd16, %rd2;
	add.s64 	%rd8, %rd19, 3072;
	add.s64 	%rd21, %rd17, %rd1;
	add.s64 	%rd9, %rd21, 1024;
	mov.u32 	%r162, %r6;
$L__BB15_7:
	.pragma "nounroll";
	mul.wide.s32 	%rd22, %r162, 12;
	add.s64 	%rd23, %rd8, %rd22;
	mul.wide.s32 	%rd24, %r162, 4;
	add.s64 	%rd25, %rd9, %rd24;
	ld.global.f32 	%f3, [%rd23+-3072];
	div.rn.f32 	%f4, %f3, %f2;
	cvt.rmi.f32.f32 	%f5, %f4;
	cvt.rzi.s32.f32 	%r38, %f5;
	ld.global.f32 	%f6, [%rd23+-3068];
	div.rn.f32 	%f7, %f6, %f2;
	cvt.rmi.f32.f32 	%f8, %f7;
	cvt.rzi.s32.f32 	%r39, %f8;
	ld.global.f32 	%f9, [%rd23+-3064];
	div.rn.f32 	%f10, %f9, %f2;
	cvt.rmi.f32.f32 	%f11, %f10;
	cvt.rzi.s32.f32 	%r40, %f11;
	mul.lo.s32 	%r41, %r38, 73856093;
	mul.lo.s32 	%r42, %r39, 19349663;
	xor.b32  	%r43, %r42, %r41;
	mul.lo.s32 	%r44, %r40, 83492791;
	xor.b32  	%r45, %r43, %r44;
	st.global.u32 	[%rd25+-1024], %r45;
	ld.global.f32 	%f12, [%rd23+-1536];
	div.rn.f32 	%f13, %f12, %f2;
	cvt.rmi.f32.f32 	%f14, %f13;
	cvt.rzi.s32.f32 	%r46, %f14;
	ld.global.f32 	%f15, [%rd23+-1532];
	div.rn.f32 	%f16, %f15, %f2;
	cvt.rmi.f32.f32 	%f17, %f16;
	cvt.rzi.s32.f32 	%r47, %f17;
	ld.global.f32 	%f18, [%rd23+-1528];
	div.rn.f32 	%f19, %f18, %f2;
	cvt.rmi.f32.f32 	%f20, %f19;
	cvt.rzi.s32.f32 	%r48, %f20;
	mul.lo.s32 	%r49, %r46, 73856093;
	mul.lo.s32 	%r50, %r47, 19349663;
	xor.b32  	%r51, %r50, %r49;
	mul.lo.s32 	%r52, %r48, 83492791;
	xor.b32  	%r53, %r51, %r52;
	st.global.u32 	[%rd25+-512], %r53;
	ld.global.f32 	%f21, [%rd23];
	div.rn.f32 	%f22, %f21, %f2;
	cvt.rmi.f32.f32 	%f23, %f22;
	cvt.rzi.s32.f32 	%r54, %f23;
	ld.global.f32 	%f24, [%rd23+4];
	div.rn.f32 	%f25, %f24, %f2;
	cvt.rmi.f32.f32 	%f26, %f25;
	cvt.rzi.s32.f32 	%r55, %f26;
	ld.global.f32 	%f27, [%rd23+8];
	div.rn.f32 	%f28, %f27, %f2;
	cvt.rmi.f32.f32 	%f29, %f28;
	cvt.rzi.s32.f32 	%r56, %f29;
	mul.lo.s32 	%r57, %r54, 73856093;
	mul.lo.s32 	%r58, %r55, 19349663;
	xor.b32  	%r59, %r58, %r57;
	mul.lo.s32 	%r60, %r56, 83492791;
	xor.b32  	%r61, %r59, %r60;
	st.global.u32 	[%rd25], %r61;
	ld.global.f32 	%f30, [%rd23+1536];
	div.rn.f32 	%f31, %f30, %f2;
	cvt.rmi.f32.f32 	%f32, %f31;
	cvt.rzi.s32.f32 	%r62, %f32;
	ld.global.f32 	%f33, [%rd23+1540];
	div.rn.f32 	%f34, %f33, %f2;
	cvt.rmi.f32.f32 	%f35, %f34;
	cvt.rzi.s32.f32 	%r63, %f35;
	ld.global.f32 	%f36, [%rd23+1544];
	div.rn.f32 	%f37, %f36, %f2;
	cvt.rmi.f32.f32 	%f38, %f37;
	cvt.rzi.s32.f32 	%r64, %f38;
	mul.lo.s32 	%r65, %r62, 73856093;
	mul.lo.s32 	%r66, %r63, 19349663;
	xor.b32  	%r67, %r66, %r65;
	mul.lo.s32 	%r68, %r64, 83492791;
	xor.b32  	%r69, %r67, %r68;
	st.global.u32 	[%rd25+512], %r69;
	add.s32 	%r163, %r163, 4;
	add.s32 	%r162, %r162, 512;
	setp.eq.s32 	%p6, %r163, 0;
	@%p6 bra 	$L__BB15_8;
	bra.uni 	$L__BB15_7;
$L__BB15_8:
	setp.eq.s32 	%p7, %r10, 0;
	@%p7 bra 	$L__BB15_35;
	setp.eq.s32 	%p8, %r10, 1;
	@%p8 bra 	$L__BB15_11;
	shl.b32 	%r70, %r167, 7;
	add.s32 	%r71, %r70, %r6;
	mul.wide.s32 	%rd26, %r71, 12;
	add.s64 	%rd27, %rd6, %rd26;
	ld.global.f32 	%f39, [%rd27];
	div.rn.f32 	%f40, %f39, %f2;
	cvt.rmi.f32.f32 	%f41, %f40;
	cvt.rzi.s32.f32 	%r72, %f41;
	ld.global.f32 	%f42, [%rd27+4];
	div.rn.f32 	%f43, %f42, %f2;
	cvt.rmi.f32.f32 	%f44, %f43;
	cvt.rzi.s32.f32 	%r73, %f44;
	ld.global.f32 	%f45, [%rd27+8];
	div.rn.f32 	%f46, %f45, %f2;
	cvt.rmi.f32.f32 	%f47, %f46;
	cvt.rzi.s32.f32 	%r74, %f47;
	mul.lo.s32 	%r75, %r72, 73856093;
	mul.lo.s32 	%r76, %r73, 19349663;
	xor.b32  	%r77, %r76, %r75;
	mul.lo.s32 	%r78, %r74, 83492791;
	xor.b32  	%r79, %r77, %r78;
	mul.wide.s32 	%rd28, %r71, 4;
	add.s64 	%rd29, %rd7, %rd28;
	st.global.u32 	[%rd29], %r79;
	ld.global.f32 	%f48, [%rd27+1536];
	div.rn.f32 	%f49, %f48, %f2;
	cvt.rmi.f32.f32 	%f50, %f49;
	cvt.rzi.s32.f32 	%r80, %f50;
	ld.global.f32 	%f51, [%rd27+1540];
	div.rn.f32 	%f52, %f51, %f2;
	cvt.rmi.f32.f32 	%f53, %f52;
	cvt.rzi.s32.f32 	%r81, %f53;
	ld.global.f32 	%f54, [%rd27+1544];
	div.rn.f32 	%f55, %f54, %f2;
	cvt.rmi.f32.f32 	%f56, %f55;
	cvt.rzi.s32.f32 	%r82, %f56;
	mul.lo.s32 	%r83, %r80, 73856093;
	mul.lo.s32 	%r84, %r81, 19349663;
	xor.b32  	%r85, %r84, %r83;
	mul.lo.s32 	%r86, %r82, 83492791;
	xor.b32  	%r87, %r85, %r86;
	st.global.u32 	[%rd29+512], %r87;
	add.s32 	%r167, %r167, 2;
$L__BB15_11:
	and.b32  	%r88, %r34, 1;
	setp.eq.b32 	%p9, %r88, 1;
	not.pred 	%p10, %p9;
	@%p10 bra 	$L__BB15_35;
	shl.b32 	%r89, %r167, 7;
	add.s32 	%r90, %r89, %r6;
	mul.wide.s32 	%rd30, %r90, 12;
	add.s64 	%rd31, %rd6, %rd30;
	ld.global.f32 	%f57, [%rd31];
	div.rn.f32 	%f58, %f57, %f2;
	cvt.rmi.f32.f32 	%f59, %f58;
	cvt.rzi.s32.f32 	%r91, %f59;
	ld.global.f32 	%f60, [%rd31+4];
	div.rn.f32 	%f61, %f60, %f2;
	cvt.rmi.f32.f32 	%f62, %f61;
	cvt.rzi.s32.f32 	%r92, %f62;
	ld.global.f32 	%f63, [%rd31+8];
	div.rn.f32 	%f64, %f63, %f2;
	cvt.rmi.f32.f32 	%f65, %f64;
	cvt.rzi.s32.f32 	%r93, %f65;
	mul.lo.s32 	%r94, %r91, 73856093;
	mul.lo.s32 	%r95, %r92, 19349663;
	xor.b32  	%r96, %r95, %r94;
	mul.lo.s32 	%r97, %r93, 83492791;
	xor.b32  	%r98, %r96, %r97;
	mul.wide.s32 	%rd32, %r90, 4;
	add.s64 	%rd33, %rd7, %rd32;
	st.global.u32 	[%rd33], %r98;
	bra.uni 	$L__BB15_35;
$L__BB15_13:
	setp.lt.s32 	%p11, %r34, 1;
	@%p11 bra 	$L__BB15_35;
	and.b32  	%r13, %r34, 3;
	setp.lt.u32 	%p12, %r34, 4;
	mov.b32 	%r165, 0;
	@%p12 bra 	$L__BB15_25;
	and.b32  	%r165, %r34, 2147483644;
	mov.b32 	%r164, 0;
$L__BB15_16:
	.pragma "nounroll";
	shl.b32 	%r101, %r164, 7;
	add.s32 	%r20, %r101, %r6;
	setp.ge.s32 	%p13, %r20, %r4;
	@%p13 bra 	$L__BB15_18;
	mul.wide.s32 	%rd34, %r20, 12;
	add.s64 	%rd35, %rd6, %rd34;
	ld.global.f32 	%f66, [%rd35];
	div.rn.f32 	%f67, %f66, %f2;
	cvt.rmi.f32.f32 	%f68, %f67;
	cvt.rzi.s32.f32 	%r102, %f68;
	ld.global.f32 	%f69, [%rd35+4];
	div.rn.f32 	%f70, %f69, %f2;
	cvt.rmi.f32.f32 	%f71, %f70;
	cvt.rzi.s32.f32 	%r103, %f71;
	ld.global.f32 	%f72, [%rd35+8];
	div.rn.f32 	%f73, %f72, %f2;
	cvt.rmi.f32.f32 	%f74, %f73;
	cvt.rzi.s32.f32 	%r104, %f74;
	mul.lo.s32 	%r105, %r102, 73856093;
	mul.lo.s32 	%r106, %r103, 19349663;
	xor.b32  	%r107, %r106, %r105;
	mul.lo.s32 	%r108, %r104, 83492791;
	xor.b32  	%r109, %r107, %r108;
	mul.wide.s32 	%rd36, %r20, 4;
	add.s64 	%rd37, %rd7, %rd36;
	st.global.u32 	[%rd37], %r109;
$L__BB15_18:
	add.s32 	%r21, %r20, 128;
	setp.ge.s32 	%p14, %r21, %r4;
	@%p14 bra 	$L__BB15_20;
	mul.wide.s32 	%rd38, %r21, 12;
	add.s64 	%rd39, %rd6, %rd38;
	ld.global.f32 	%f75, [%rd39];
	div.rn.f32 	%f76, %f75, %f2;
	cvt.rmi.f32.f32 	%f77, %f76;
	cvt.rzi.s32.f32 	%r110, %f77;
	ld.global.f32 	%f78, [%rd39+4];
	div.rn.f32 	%f79, %f78, %f2;
	cvt.rmi.f32.f32 	%f80, %f79;
	cvt.rzi.s32.f32 	%r111, %f80;
	ld.global.f32 	%f81, [%rd39+8];
	div.rn.f32 	%f82, %f81, %f2;
	cvt.rmi.f32.f32 	%f83, %f82;
	cvt.rzi.s32.f32 	%r112, %f83;
	mul.lo.s32 	%r113, %r110, 73856093;
	mul.lo.s32 	%r114, %r111, 19349663;
	xor.b32  	%r115, %r114, %r113;
	mul.lo.s32 	%r116, %r112, 83492791;
	xor.b32  	%r117, %r115, %r116;
	mul.wide.s32 	%rd40, %r21, 4;
	add.s64 	%rd41, %rd7, %rd40;
	st.global.u32 	[%rd41], %r117;
$L__BB15_20:
	add.s32 	%r22, %r20, 256;
	setp.ge.s32 	%p15, %r22, %r4;
	@%p15 bra 	$L__BB15_22;
	mul.wide.s32 	%rd42, %r22, 12;
	add.s64 	%rd43, %rd6, %rd42;
	ld.global.f32 	%f84, [%rd43];
	div.rn.f32 	%f85, %f84, %f2;
	cvt.rmi.f32.f32 	%f86, %f85;
	cvt.rzi.s32.f32 	%r118, %f86;
	ld.global.f32 	%f87, [%rd43+4];
	div.rn.f32 	%f88, %f87, %f2;
	cvt.rmi.f32.f32 	%f89, %f88;
	cvt.rzi.s32.f32 	%r119, %f89;
	ld.global.f32 	%f90, [%rd43+8];
	div.rn.f32 	%f91, %f90, %f2;
	cvt.rmi.f32.f32 	%f92, %f91;
	cvt.rzi.s32.f32 	%r120, %f92;
	mul.lo.s32 	%r121, %r118, 73856093;
	mul.lo.s32 	%r122, %r119, 19349663;
	xor.b32  	%r123, %r122, %r121;
	mul.lo.s32 	%r124, %r120, 83492791;
	xor.b32  	%r125, %r123, %r124;
	mul.wide.s32 	%rd44, %r22, 4;
	add.s64 	%rd45, %rd7, %rd44;
	st.global.u32 	[%rd45], %r125;
$L__BB15_22:
	add.s32 	%r23, %r20, 384;
	setp.ge.s32 	%p16, %r23, %r4;
	@%p16 bra 	$L__BB15_24;
	mul.wide.s32 	%rd46, %r23, 12;
	add.s64 	%rd47, %rd6, %rd46;
	ld.global.f32 	%f93, [%rd47];
	div.rn.f32 	%f94, %f93, %f2;
	cvt.rmi.f32.f32 	%f95, %f94;
	cvt.rzi.s32.f32 	%r126, %f95;
	ld.global.f32 	%f96, [%rd47+4];
	div.rn.f32 	%f97, %f96, %f2;
	cvt.rmi.f32.f32 	%f98, %f97;
	cvt.rzi.s32.f32 	%r127, %f98;
	ld.global.f32 	%f99, [%rd47+8];
	div.rn.f32 	%f100, %f99, %f2;
	cvt.rmi.f32.f32 	%f101, %f100;
	cvt.rzi.s32.f32 	%r128, %f101;
	mul.lo.s32 	%r129, %r126, 73856093;
	mul.lo.s32 	%r130, %r127, 19349663;
	xor.b32  	%r131, %r130, %r129;
	mul.lo.s32 	%r132, %r128, 83492791;
	xor.b32  	%r133, %r131, %r132;
	mul.wide.s32 	%rd48, %r23, 4;
	add.s64 	%rd49, %rd7, %rd48;
	st.global.u32 	[%rd49], %r133;
$L__BB15_24:
	add.s32 	%r164, %r164, 4;
	setp.ne.s32 	%p17, %r164, %r165;
	@%p17 bra 	$L__BB15_16;
$L__BB15_25:
	setp.eq.s32 	%p18, %r13, 0;
	@%p18 bra 	$L__BB15_35;
	setp.eq.s32 	%p19, %r13, 1;
	@%p19 bra 	$L__BB15_32;
	shl.b32 	%r134, %r165, 7;
	add.s32 	%r26, %r134, %r6;
	setp.ge.s32 	%p20, %r26, %r4;
	@%p20 bra 	$L__BB15_29;
	mul.wide.s32 	%rd50, %r26, 12;
	add.s64 	%rd51, %rd6, %rd50;
	ld.global.f32 	%f102, [%rd51];
	div.rn.f32 	%f103, %f102, %f2;
	cvt.rmi.f32.f32 	%f104, %f103;
	cvt.rzi.s32.f32 	%r135, %f104;
	ld.global.f32 	%f105, [%rd51+4];
	div.rn.f32 	%f106, %f105, %f2;
	cvt.rmi.f32.f32 	%f107, %f106;
	cvt.rzi.s32.f32 	%r136, %f107;
	ld.global.f32 	%f108, [%rd51+8];
	div.rn.f32 	%f109, %f108, %f2;
	cvt.rmi.f32.f32 	%f110, %f109;
	cvt.rzi.s32.f32 	%r137, %f110;
	mul.lo.s32 	%r138, %r135, 73856093;
	mul.lo.s32 	%r139, %r136, 19349663;
	xor.b32  	%r140, %r139, %r138;
	mul.lo.s32 	%r141, %r137, 83492791;
	xor.b32  	%r142, %r140, %r141;
	mul.wide.s32 	%rd52, %r26, 4;
	add.s64 	%rd53, %rd7, %rd52;
	st.global.u32 	[%rd53], %r142;
$L__BB15_29:
	add.s32 	%r27, %r26, 128;
	setp.ge.s32 	%p21, %r27, %r4;
	@%p21 bra 	$L__BB15_31;
	mul.wide.s32 	%rd54, %r27, 12;
	add.s64 	%rd55, %rd6, %rd54;
	ld.global.f32 	%f111, [%rd55];
	div.rn.f32 	%f112, %f111, %f2;
	cvt.rmi.f32.f32 	%f113, %f112;
	cvt.rzi.s32.f32 	%r143, %f113;
	ld.global.f32 	%f114, [%rd55+4];
	div.rn.f32 	%f115, %f114, %f2;
	cvt.rmi.f32.f32 	%f116, %f115;
	cvt.rzi.s32.f32 	%r144, %f116;
	ld.global.f32 	%f117, [%rd55+8];
	div.rn.f32 	%f118, %f117, %f2;
	cvt.rmi.f32.f32 	%f119, %f118;
	cvt.rzi.s32.f32 	%r145, %f119;
	mul.lo.s32 	%r146, %r143, 73856093;
	mul.lo.s32 	%r147, %r144, 19349663;
	xor.b32  	%r148, %r147, %r146;
	mul.lo.s32 	%r149, %r145, 83492791;
	xor.b32  	%r150, %r148, %r149;
	mul.wide.s32 	%rd56, %r27, 4;
	add.s64 	%rd57, %rd7, %rd56;
	st.global.u32 	[%rd57], %r150;
$L__BB15_31:
	add.s32 	%r165, %r165, 2;
$L__BB15_32:
	and.b32  	%r151, %r34, 1;
	setp.eq.b32 	%p22, %r151, 1;
	not.pred 	%p23, %p22;
	@%p23 bra 	$L__BB15_35;
	shl.b32 	%r152, %r165, 7;
	add.s32 	%r30, %r152, %r6;
	setp.ge.s32 	%p24, %r30, %r4;
	@%p24 bra 	$L__BB15_35;
	mul.wide.s32 	%rd58, %r30, 12;
	add.s64 	%rd59, %rd6, %rd58;
	ld.global.f32 	%f120, [%rd59];
	div.rn.f32 	%f121, %f120, %f2;
	cvt.rmi.f32.f32 	%f122, %f121;
	cvt.rzi.s32.f32 	%r153, %f122;
	ld.global.f32 	%f123, [%rd59+4];
	div.rn.f32 	%f124, %f123, %f2;
	cvt.rmi.f32.f32 	%f125, %f124;
	cvt.rzi.s32.f32 	%r154, %f125;
	ld.global.f32 	%f126, [%rd59+8];
	div.rn.f32 	%f127, %f126, %f2;
	cvt.rmi.f32.f32 	%f128, %f127;
	cvt.rzi.s32.f32 	%r155, %f128;
	mul.lo.s32 	%r156, %r153, 73856093;
	mul.lo.s32 	%r157, %r154, 19349663;
	xor.b32  	%r158, %r157, %r156;
	mul.lo.s32 	%r159, %r155, 83492791;
	xor.b32  	%r160, %r158, %r159;
	mul.wide.s32 	%rd60, %r30, 4;
	add.s64 	%rd61, %rd7, %rd60;
	st.global.u32 	[%rd61], %r160;
$L__BB15_35:
	ret;

}
	// .globl	_ZN3cub18CUB_300001_SM_10006detail9transform16transform_kernelINS2_10policy_hubILb1EN4cuda3std3__45tupleIJN6thrust24THRUST_300001_SM_1000_NS6detail15normal_iteratorINSA_10device_ptrIK6float3EEEEEEEE10policy1000ElN10cuda_vgicp4HashENSC_INSD_IjEEEEJPSF_EEEvT0_iT1_T2_DpNS2_10kernel_argIT3_EE
.visible .entry _ZN3cub18CUB_300001_SM_10006detail9transform16transform_kernelINS2_10policy_hubILb1EN4cuda3std3__45tupleIJN6thrust24THRUST_300001_SM_1000_NS6detail15normal_iteratorINSA_10device_ptrIK6float3EEEEEEEE10policy1000ElN10cuda_vgicp4HashENSC_INSD_IjEEEEJPSF_EEEvT0_iT1_T2_DpNS2_10kernel_argIT3_EE(
	.param .u64 _ZN3cub18CUB_300001_SM_10006detail9transform16transform_kernelINS2_10policy_hubILb1EN4cuda3std3__45tupleIJN6thrust24THRUST_300001_SM_1000_NS6detail15normal_iteratorINSA_10device_ptrIK6float3EEEEEEEE10policy1000ElN10cuda_vgicp4HashENSC_INSD_IjEEEEJPSF_EEEvT0_iT1_T2_DpNS2_10kernel_argIT3_EE_param_0,
	.param .u32 _ZN3cub18CUB_300001_SM_10006detail9transform16transform_kernelINS2_10policy_hubILb1EN4cuda3std3__45tupleIJN6thrust24THRUST_300001_SM_1000_NS6detail15normal_iteratorINSA_10device_ptrIK6float3EEEEEEEE10policy1000ElN10cuda_vgicp4HashENSC_INSD_IjEEEEJPSF_EEEvT0_iT1_T2_DpNS2_10kernel_argIT3_EE_param_1,
	.param .align 4 .b8 _ZN3cub18CUB_300001_SM_10006detail9transform16transform_kernelINS2_10policy_hubILb1EN4cuda3std3__45tupleIJN6thrust24THRUST_300001_SM_1000_NS6detail15normal_iteratorINSA_10device_ptrIK6float3EEEEEEEE10policy1000ElN10cuda_vgicp4HashENSC_INSD_IjEEEEJPSF_EEEvT0_iT1_T2_DpNS2_10kernel_argIT3_EE_param_2[4],
	.param .align 8 .b8 _ZN3cub18CUB_300001_SM_10006detail9transform16transform_kernelINS2_10policy_hubILb1EN4cuda3std3__45tupleIJN6thrust24THRUST_300001_SM_1000_NS6detail15normal_iteratorINSA_10device_ptrIK6float3EEEEEEEE10policy1000ElN10cuda_vgicp4HashENSC_INSD_IjEEEEJPSF_EEEvT0_iT1_T2_DpNS2_10kernel_argIT3_EE_param_3[8],
	.param .align 8 .b8 _ZN3cub18CUB_300001_SM_10006detail9transform16transform_kernelINS2_10policy_hubILb1EN4cuda3std3__45tupleIJN6thrust24THRUST_300001_SM_1000_NS6detail15normal_iteratorINSA_10device_ptrIK6float3EEEEEEEE10policy1000ElN10cuda_vgicp4HashENSC_INSD_IjEEEEJPSF_EEEvT0_iT1_T2_DpNS2_10kernel_argIT3_EE_param_4[16]
)
.maxntid 128
{
	.reg .pred 	%p<25>;
	.reg .b32 	%r<166>;
	.reg .b32 	%f<129>;
	.reg .b64 	%rd<66>;

	ld.param.f32 	%f2, [_ZN3cub18CUB_300001_SM_10006detail9transform16transform_kernelINS2_10policy_hubILb1EN4cuda3std3__45tupleIJN6thrust24THRUST_300001_SM_1000_NS6detail15normal_iteratorINSA_10device_ptrIK6float3EEEEEEEE10policy1000ElN10cuda_vgicp4HashENSC_INSD_IjEEEEJPSF_EEEvT0_iT1_T2_DpNS2_10kernel_argIT3_EE_param_2];
	ld.param.u64 	%rd11, [_ZN3cub18CUB_300001_SM_10006detail9transform16transform_kernelINS2_10policy_hubILb1EN4cuda3std3__45tupleIJN6thrust24THRUST_300001_SM_1000_NS6detail15normal_iteratorINSA_10device_ptrIK6float3EEEEEEEE10policy1000ElN10cuda_vgicp4HashENSC_INSD_IjEEEEJPSF_EEEvT0_iT1_T2_DpNS2_10kernel_argIT3_EE_param_0];
	ld.param.u64 	%rd12, [_ZN3cub18CUB_300001_SM_10006detail9transform16transform_kernelINS2_10policy_hubILb1EN4cuda3std3__45tupleIJN6thrust24THRUST_300001_SM_1000_NS6detail15normal_iteratorINSA_10device_ptrIK6float3EEEEEEEE10policy1000ElN10cuda_vgicp4HashENSC_INSD_IjEEEEJPSF_EEEvT0_iT1_T2_DpNS2_10kernel_argIT3_EE_param_4];
	ld.param.u64 	%rd13, [_ZN3cub18CUB_300001_SM_10006detail9transform16transform_kernelINS2_10policy_hubILb1EN4cuda3std3__45tupleIJN6thrust24THRUST_300001_SM_1000_NS6detail15normal_iteratorINSA_10device_ptrIK6float3EEEEEEEE10policy1000ElN10cuda_vgicp4HashENSC_INSD_IjEEEEJPSF_EEEvT0_iT1_T2_DpNS2_10kernel_argIT3_EE_param_3];
	ld.param.u32 	%r32, [_ZN3cub18CUB_300001_SM_10006detail9transform16transform_kernelINS2_10policy_hubILb1EN4cuda3std3__45tupleIJN6thrust24THRUST_300001_SM_1000_NS6detail15normal_iteratorINSA_10device_ptrIK6float3EEEEEEEE10policy1000ElN10cuda_vgicp4HashENSC_INSD_IjEEEEJPSF_EEEvT0_iT1_T2_DpNS2_10kernel_argIT3_EE_param_1];
	cvta.to.global.u64 	%rd1, %rd13;
	cvta.to.global.u64 	%rd2, %rd12;
	shl.b32 	%r1, %r32, 7;
	mov.u32 	%r33, %ctaid.x;
	cvt.u64.u32 	%rd14, %r33;
	cvt.s64.s32 	%rd15, %r1;
	mul.lo.s64 	%rd3, %rd15, %rd14;
	sub.s64 	%rd16, %rd11, %rd3;
	min.s64 	%rd17, %rd16, %rd15;
	cvt.u32.u64 	%r2, %rd17;
	mul.lo.s32 	%r3, %r2, 12;
	mov.u32 	%r4, %tid.x;
	shl.b32 	%r158, %r4, 7;
	setp.ge.s32 	%p1, %r158, %r3;
	@%p1 bra 	$L__BB16_3;
	mad.lo.s64 	%rd18, %rd3, 12, %rd2;
	mul.wide.u32 	%rd19, %r4, 128;
	add.s64 	%rd65, %rd18, %rd19;
$L__BB16_2:
	.pragma "nounroll";
	// begin inline asm
	prefetch.global.L2 [%rd65];
	// end inline asm
	add.s32 	%r158, %r158, 16384;
	add.s64 	%rd65, %rd65, 16384;
	setp.lt.s32 	%p2, %r158, %r3;
	@%p2 bra 	$L__BB16_2;
$L__BB16_3:
	mad.lo.s64 	%rd7, %rd3, 12, %rd2;
	shl.b64 	%rd21, %rd3, 2;
	add.s64 	%rd8, %rd1, %rd21;
	setp.eq.s32 	%p3, %r1, %r2;
	@%p3 bra 	$L__BB16_26;
	setp.lt.s32 	%p4, %r32, 1;
	@%p4 bra 	$L__BB16_35;
	and.b32  	%r8, %r32, 3;
	setp.lt.u32 	%p5, %r32, 4;
	mov.b32 	%r164, 0;
	@%p5 bra 	$L__BB16_16;
	and.b32  	%r164, %r32, 2147483644;
	mov.b32 	%r161, 0;
$L__BB16_7:
	.pragma "nounroll";
	shl.b32 	%r36, %r161, 7;
	add.s32 	%r18, %r36, %r4;
	setp.ge.s32 	%p6, %r18, %r2;
	@%p6 bra 	$L__BB16_9;
	mul.wide.s32 	%rd22, %r18, 12;
	add.s64 	%rd23, %rd7, %rd22;
	ld.global.f32 	%f3, [%rd23];
	div.rn.f32 	%f4, %f3, %f2;
	cvt.rmi.f32.f32 	%f5, %f4;
	cvt.rzi.s32.f32 	%r37, %f5;
	ld.global.f32 	%f6, [%rd23+4];
	div.rn.f32 	%f7, %f6, %f2;
	cvt.rmi.f32.f32 	%f8, %f7;
	cvt.rzi.s32.f32 	%r38, %f8;
	ld.global.f32 	%f9, [%rd23+8];
	div.rn.f32 	%f10, %f9, %f2;
	cvt.rmi.f32.f32 	%f11, %f10;
	cvt.rzi.s32.f32 	%r39, %f11;
	mul.lo.s32 	%r40, %r37, 73856093;
	mul.lo.s32 	%r41, %r38, 19349663;
	xor.b32  	%r42, %r41, %r40;
	mul.lo.s32 	%r43, %r39, 83492791;
	xor.b32  	%r44, %r42, %r43;
	mul.wide.s32 	%rd24, %r18, 4;
	add.s64 	%rd25, %rd8, %rd24;
	st.global.u32 	[%rd25], %r44;
$L__BB16_9:
	add.s32 	%r19, %r18, 128;
	setp.ge.s32 	%p7, %r19, %r2;
	@%p7 bra 	$L__BB16_11;
	mul.wide.s32 	%rd26, %r19, 12;
	add.s64 	%rd27, %rd7, %rd26;
	ld.global.f32 	%f12, [%rd27];
	div.rn.f32 	%f13, %f12, %f2;
	cvt.rmi.f32.f32 	%f14, %f13;
	cvt.rzi.s32.f32 	%r45, %f14;
	ld.global.f32 	%f15, [%rd27+4];
	div.rn.f32 	%f16, %f15, %f2;
	cvt.rmi.f32.f32 	%f17, %f16;
	cvt.rzi.s32.f32 	%r46, %f17;
	ld.global.f32 	%f18, [%rd27+8];
	div.rn.f32 	%f19, %f18, %f2;
	cvt.rmi.f32.f32 	%f20, %f19;
	cvt.rzi.s32.f32 	%r47, %f20;
	mul.lo.s32 	%r48, %r45, 73856093;
	mul.lo.s32 	%r49, %r46, 19349663;
	xor.b32  	%r50, %r49, %r48;
	mul.lo.s32 	%r51, %r47, 83492791;
	xor.b32  	%r52, %r50, %r51;
	mul.wide.s32 	%rd28, %r19, 4;
	add.s64 	%rd29, %rd8, %rd28;
	st.global.u32 	[%rd29], %r52;
$L__BB16_11:
	add.s32 	%r20, %r18, 256;
	setp.ge.s32 	%p8, %r20, %r2;
	@%p8 bra 	$L__BB16_13;
	mul.wide.s32 	%rd30, %r20, 12;
	add.s64 	%rd31, %rd7, %rd30;
	ld.global.f32 	%f21, [%rd31];
	div.rn.f32 	%f22, %f21, %f2;
	cvt.rmi.f32.f32 	%f23, %f22;
	cvt.rzi.s32.f32 	%r53, %f23;
	ld.global.f32 	%f24, [%rd31+4];
	div.rn.f32 	%f25, %f24, %f2;
	cvt.rmi.f32.f32 	%f26, %f25;
	cvt.rzi.s32.f32 	%r54, %f26;
	ld.global.f32 	%f27, [%rd31+8];
	div.rn.f32 	%f28, %f27, %f2;
	cvt.rmi.f32.f32 	%f29, %f28;
	cvt.rzi.s32.f32 	%r55, %f29;
	mul.lo.s32 	%r56, %r53, 73856093;
	mul.lo.s32 	%r57, %r54, 19349663;
	xor.b32  	%r58, %r57, %r56;
	mul.lo.s32 	%r59, %r55, 83492791;
	xor.b32  	%r60, %r58, %r59;
	mul.wide.s32 	%rd32, %r20, 4;
	add.s64 	%rd33, %rd8, %rd32;
	st.global.u32 	[%rd33], %r60;
$L__BB16_13:
	add.s32 	%r21, %r18, 384;
	setp.ge.s32 	%p9, %r21, %r2;
	@%p9 bra 	$L__BB16_15;
	mul.wide.s32 	%rd34, %r21, 12;
	add.s64 	%rd35, %rd7, %rd34;
	ld.global.f32 	%f30, [%rd35];
	div.rn.f32 	%f31, %f30, %f2;
	cvt.rmi.f32.f32 	%f32, %f31;
	cvt.rzi.s32.f32 	%r61, %f32;
	ld.global.f32 	%f33, [%rd35+4];
	div.rn.f32 	%f34, %f33, %f2;
	cvt.rmi.f32.f32 	%f35, %f34;
	cvt.rzi.s32.f32 	%r62, %f35;
	ld.global.f32 	%f36, [%rd35+8];
	div.rn.f32 	%f37, %f36, %f2;
	cvt.rmi.f32.f32 	%f38, %f37;
	cvt.rzi.s32.f32 	%r63, %f38;
	mul.lo.s32 	%r64, %r61, 73856093;
	mul.lo.s32 	%r65, %r62, 19349663;
	xor.b32  	%r66, %r65, %r64;
	mul.lo.s32 	%r67, %r63, 83492791;
	xor.b32  	%r68, %r66, %r67;
	mul.wide.s32 	%rd36, %r21, 4;
	add.s64 	%rd37, %rd8, %rd36;
	st.global.u32 	[%rd37], %r68;
$L__BB16_15:
	add.s32 	%r161, %r161, 4;
	setp.eq.s32 	%p10, %r161, %r164;
	@%p10 bra 	$L__BB16_16;
	bra.uni 	$L__BB16_7;
$L__BB16_16:
	setp.eq.s32 	%p11, %r8, 0;
	@%p11 bra 	$L__BB16_35;
	setp.eq.s32 	%p12, %r8, 1;
	@%p12 bra 	$L__BB16_23;
	shl.b32 	%r69, %r164, 7;
	add.s32 	%r27, %r69, %r4;
	setp.ge.s32 	%p13, %r27, %r2;
	@%p13 bra 	$L__BB16_20;
	mul.wide.s32 	%rd38, %r27, 12;
	add.s64 	%rd39, %rd7, %rd38;
	ld.global.f32 	%f39, [%rd39];
	div.rn.f32 	%f40, %f39, %f2;
	cvt.rmi.f32.f32 	%f41, %f40;
	cvt.rzi.s32.f32 	%r70, %f41;
	ld.global.f32 	%f42, [%rd39+4];
	div.rn.f32 	%f43, %f42, %f2;
	cvt.rmi.f32.f32 	%f44, %f43;
	cvt.rzi.s32.f32 	%r71, %f44;
	ld.global.f32 	%f45, [%rd39+8];
	div.rn.f32 	%f46, %f45, %f2;
	cvt.rmi.f32.f32 	%f47, %f46;
	cvt.rzi.s32.f32 	%r72, %f47;
	mul.lo.s32 	%r73, %r70, 73856093;
	mul.lo.s32 	%r74, %r71, 19349663;
	xor.b32  	%r75, %r74, %r73;
	mul.lo.s32 	%r76, %r72, 83492791;
	xor.b32  	%r77, %r75, %r76;
	mul.wide.s32 	%rd40, %r27, 4;
	add.s64 	%rd41, %rd8, %rd40;
	st.global.u32 	[%rd41], %r77;
$L__BB16_20:
	add.s32 	%r28, %r27, 128;
	setp.ge.s32 	%p14, %r28, %r2;
	@%p14 bra 	$L__BB16_22;
	mul.wide.s32 	%rd42, %r28, 12;
	add.s64 	%rd43, %rd7, %rd42;
	ld.global.f32 	%f48, [%rd43];
	div.rn.f32 	%f49, %f48, %f2;
	cvt.rmi.f32.f32 	%f50, %f49;
	cvt.rzi.s32.f32 	%r78, %f50;
	ld.global.f32 	%f51, [%rd43+4];
	div.rn.f32 	%f52, %f51, %f2;
	cvt.rmi.f32.f32 	%f53, %f52;
	cvt.rzi.s32.f32 	%r79, %f53;
	ld.global.f32 	%f54, [%rd43+8];
	div.rn.f32 	%f55, %f54, %f2;
	cvt.rmi.f32.f32 	%f56, %f55;
	cvt.rzi.s32.f32 	%r80, %f56;
	mul.lo.s32 	%r81, %r78, 73856093;
	mul.lo.s32 	%r82, %r79, 19349663;
	xor.b32  	%r83, %r82, %r81;
	mul.lo.s32 	%r84, %r80, 83492791;
	xor.b32  	%r85, %r83, %r84;
	mul.wide.s32 	%rd44, %r28, 4;
	add.s64 	%rd45, %rd8, %rd44;
	st.global.u32 	[%rd45], %r85;
$L__BB16_22:
	add.s32 	%r164, %r164, 2;
$L__BB16_23:
	and.b32  	%r86, %r32, 1;
	setp.eq.b32 	%p15, %r86, 1;
	not.pred 	%p16, %p15;
	@%p16 bra 	$L__BB16_35;
	shl.b32 	%r87, %r164, 7;
	add.s32 	%r31, %r87, %r4;
	setp.ge.s32 	%p17, %r31, %r2;
	@%p17 bra 	$L__BB16_35;
	mul.wide.s32 	%rd46, %r31, 12;
	add.s64 	%rd47, %rd7, %rd46;
	ld.global.f32 	%f57, [%rd47];
	div.rn.f32 	%f58, %f57, %f2;
	cvt.rmi.f32.f32 	%f59, %f58;
	cvt.rzi.s32.f32 	%r88, %f59;
	ld.global.f32 	%f60, [%rd47+4];
	div.rn.f32 	%f61, %f60, %f2;
	cvt.rmi.f32.f32 	%f62, %f61;
	cvt.rzi.s32.f32 	%r89, %f62;
	ld.global.f32 	%f63, [%rd47+8];
	div.rn.f32 	%f64, %f63, %f2;
	cvt.rmi.f32.f32 	%f65, %f64;
	cvt.rzi.s32.f32 	%r90, %f65;
	mul.lo.s32 	%r91, %r88, 73856093;
	mul.lo.s32 	%r92, %r89, 19349663;
	xor.b32  	%r93, %r92, %r91;
	mul.lo.s32 	%r94, %r90, 83492791;
	xor.b32  	%r95, %r93, %r94;
	mul.wide.s32 	%rd48, %r31, 4;
	add.s64 	%rd49, %rd8, %rd48;
	st.global.u32 	[%rd49], %r95;
	bra.uni 	$L__BB16_35;
$L__BB16_26:
	setp.lt.s32 	%p18, %r32, 1;
	@%p18 bra 	$L__BB16_35;
	and.b32  	%r10, %r32, 3;
	setp.lt.u32 	%p19, %r32, 4;
	mov.b32 	%r163, 0;
	@%p19 bra 	$L__BB16_30;
	and.b32  	%r163, %r32, 2147483644;
	neg.s32 	%r160, %r163;
	add.s64 	%rd9, %rd7, 3072;
	add.s64 	%rd52, %rd21, %rd1;
	add.s64 	%rd10, %rd52, 1024;
	mov.u32 	%r159, %r4;
$L__BB16_29:
	.pragma "nounroll";
	mul.wide.s32 	%rd53, %r159, 12;
	add.s64 	%rd54, %rd9, %rd53;
	mul.wide.s32 	%rd55, %r159, 4;
	add.s64 	%rd56, %rd10, %rd55;
	ld.global.f32 	%f66, [%rd54+-3072];
	div.rn.f32 	%f67, %f66, %f2;
	cvt.rmi.f32.f32 	%f68, %f67;
	cvt.rzi.s32.f32 	%r97, %f68;
	ld.global.f32 	%f69, [%rd54+-3068];
	div.rn.f32 	%f70, %f69, %f2;
	cvt.rmi.f32.f32 	%f71, %f70;
	cvt.rzi.s32.f32 	%r98, %f71;
	ld.global.f32 	%f72, [%rd54+-3064];
	div.rn.f32 	%f73, %f72, %f2;
	cvt.rmi.f32.f32 	%f74, %f73;
	cvt.rzi.s32.f32 	%r99, %f74;
	mul.lo.s32 	%r100, %r97, 73856093;
	mul.lo.s32 	%r101, %r98, 19349663;
	xor.b32  	%r102, %r101, %r100;
	mul.lo.s32 	%r103, %r99, 83492791;
	xor.b32  	%r104, %r102, %r103;
	st.global.u32 	[%rd56+-1024], %r104;
	ld.global.f32 	%f75, [%rd54+-1536];
	div.rn.f32 	%f76, %f75, %f2;
	cvt.rmi.f32.f32 	%f77, %f76;
	cvt.rzi.s32.f32 	%r105, %f77;
	ld.global.f32 	%f78, [%rd54+-1532];
	div.rn.f32 	%f79, %f78, %f2;
	cvt.rmi.f32.f32 	%f80, %f79;
	cvt.rzi.s32.f32 	%r106, %f80;
	ld.global.f32 	%f81, [%rd54+-1528];
	div.rn.f32 	%f82, %f81, %f2;
	cvt.rmi.f32.f32 	%f83, %f82;
	cvt.rzi.s32.f32 	%r107, %f83;
	mul.lo.s32 	%r108, %r105, 73856093;
	mul.lo.s32 	%r109, %r106, 19349663;
	xor.b32  	%r110, %r109, %r108;
	mul.lo.s32 	%r111, %r107, 83492791;
	xor.b32  	%r112, %r110, %r111;
	st.global.u32 	[%rd56+-512], %r112;
	ld.global.f32 	%f84, [%rd54];
	div.rn.f32 	%f85, %f84, %f2;
	cvt.rmi.f32.f32 	%f86, %f85;
	cvt.rzi.s32.f32 	%r113, %f86;
	ld.global.f32 	%f87, [%rd54+4];
	div.rn.f32 	%f88, %f87, %f2;
	cvt.rmi.f32.f32 	%f89, %f88;
	cvt.rzi.s32.f32 	%r114, %f89;
	ld.global.f32 	%f90, [%rd54+8];
	div.rn.f32 	%f91, %f90, %f2;
	cvt.rmi.f32.f32 	%f92, %f91;
	cvt.rzi.s32.f32 	%r115, %f92;
	mul.lo.s32 	%r116, %r113, 73856093;
	mul.lo.s32 	%r117, %r114, 19349663;
	xor.b32  	%r118, %r117, %r116;
	mul.lo.s32 	%r119, %r115, 83492791;
	xor.b32  	%r120, %r118, %r119;
	st.global.u32 	[%rd56], %r120;
	ld.global.f32 	%f93, [%rd54+1536];
	div.rn.f32 	%f94, %f93, %f2;
	cvt.rmi.f32.f32 	%f95, %f94;
	cvt.rzi.s32.f32 	%r121, %f95;
	ld.global.f32 	%f96, [%rd54+1540];
	div.rn.f32 	%f97, %f96, %f2;
	cvt.rmi.f32.f32 	%f98, %f97;
	cvt.rzi.s32.f32 	%r122, %f98;
	ld.global.f32 	%f99, [%rd54+1544];
	div.rn.f32 	%f100, %f99, %f2;
	cvt.rmi.f32.f32 	%f101, %f100;
	cvt.rzi.s32.f32 	%r123, %f101;
	mul.lo.s32 	%r124, %r121, 73856093;
	mul.lo.s32 	%r125, %r122, 19349663;
	xor.b32  	%r126, %r125, %r124;
	mul.lo.s32 	%r127, %r123, 83492791;
	xor.b32  	%r128, %r126, %r127;
	st.global.u32 	[%rd56+512], %r128;
	add.s32 	%r160, %r160, 4;
	add.s32 	%r159, %r159, 512;
	setp.eq.s32 	%p20, %r160, 0;
	@%p20 bra 	$L__BB16_30;
	bra.uni 	$L__BB16_29;
$L__BB16_30:
	setp.eq.s32 	%p21, %r10, 0;
	@%p21 bra 	$L__BB16_35;
	setp.eq.s32 	%p22, %r10, 1;
	@%p22 bra 	$L__BB16_33;
	shl.b32 	%r129, %r163, 7;
	add.s32 	%r130, %r129, %r4;
	mul.wide.s32 	%rd57, %r130, 12;
	add.s64 	%rd58, %rd7, %rd57;
	ld.global.f32 	%f102, [%rd58];
	div.rn.f32 	%f103, %f102, %f2;
	cvt.rmi.f32.f32 	%f104, %f103;
	cvt.rzi.s32.f32 	%r131, %f104;
	ld.global.f32 	%f105, [%rd58+4];
	div.rn.f32 	%f106, %f105, %f2;
	cvt.rmi.f32.f32 	%f107, %f106;
	cvt.rzi.s32.f32 	%r132, %f107;
	ld.global.f32 	%f108, [%rd58+8];
	div.rn.f32 	%f109, %f108, %f2;
	cvt.rmi.f32.f32 	%f110, %f109;
	cvt.rzi.s32.f32 	%r133, %f110;
	mul.lo.s32 	%r134, %r131, 73856093;
	mul.lo.s32 	%r135, %r132, 19349663;
	xor.b32  	%r136, %r135, %r134;
	mul.lo.s32 	%r137, %r133, 83492791;
	xor.b32  	%r138, %r136, %r137;
	mul.wide.s32 	%rd59, %r130, 4;
	add.s64 	%rd60, %rd8, %rd59;
	st.global.u32 	[%rd60], %r138;
	ld.global.f32 	%f111, [%rd58+1536];
	div.rn.f32 	%f112, %f111, %f2;
	cvt.rmi.f32.f32 	%f113, %f112;
	cvt.rzi.s32.f32 	%r139, %f113;
	ld.global.f32 	%f114, [%rd58+1540];
	div.rn.f32 	%f115, %f114, %f2;
	cvt.rmi.f32.f32 	%f116, %f115;
	cvt.rzi.s32.f32 	%r140, %f116;
	ld.global.f32 	%f117, [%rd58+1544];
	div.rn.f32 	%f118, %f117, %f2;
	cvt.rmi.f32.f32 	%f119, %f118;
	cvt.rzi.s32.f32 	%r141, %f119;
	mul.lo.s32 	%r142, %r139, 73856093;
	mul.lo.s32 	%r143, %r140, 19349663;
	xor.b32  	%r144, %r143, %r142;
	mul.lo.s32 	%r145, %r141, 83492791;
	xor.b32  	%r146, %r144, %r145;
	st.global.u32 	[%rd60+512], %r146;
	add.s32 	%r163, %r163, 2;
$L__BB16_33:
	and.b32  	%r147, %r32, 1;
	setp.eq.b32 	%p23, %r147, 1;
	not.pred 	%p24, %p23;
	@%p24 bra 	$L__BB16_35;
	shl.b32 	%r148, %r163, 7;
	add.s32 	%r149, %r148, %r4;
	mul.wide.s32 	%rd61, %r149, 12;
	add.s64 	%rd62, %rd7, %rd61;
	ld.global.f32 	%f120, [%rd62];
	div.rn.f32 	%f121, %f120, %f2;
	cvt.rmi.f32.f32 	%f122, %f121;
	cvt.rzi.s32.f32 	%r150, %f122;
	ld.global.f32 	%f123, [%rd62+4];
	div.rn.f32 	%f124, %f123, %f2;
	cvt.rmi.f32.f32 	%f125, %f124;
	cvt.rzi.s32.f32 	%r151, %f125;
	ld.global.f32 	%f126, [%rd62+8];
	div.rn.f32 	%f127, %f126, %f2;
	cvt.rmi.f32.f32 	%f128, %f127;
	cvt.rzi.s32.f32 	%r152, %f128;
	mul.lo.s32 	%r153, %r150, 73856093;
	mul.lo.s32 	%r154, %r151, 19349663;
	xor.b32  	%r155, %r154, %r153;
	mul.lo.s32 	%r156, %r152, 83492791;
	xor.b32  	%r157, %r155, %r156;
	mul.wide.s32 	%rd63, %r149, 4;
	add.s64 	%rd64, %rd8, %rd63;
	st.global.u32 	[%rd64], %r157;
$L__BB16_35:
	ret;

}


// ===== COMPILED SASS (sm_100) =====

	.target	sm_100

	.elftype	@"ET_EXEC"


//--------------------- .note.nv.tkinfo           --------------------------
	.section	.note.nv.tkinfo,"",@"SHT_NOTE"
	.sectionflags	@"SHF_NOTE_NV_TKINFO"
	.tkinfo
        /*0018*/ 	.word	0x00000002
        /*0030*/ 	.string	""
        /*0030*/ 	.string	"ptxas"
        /*0030*/ 	.string	"Cuda compilation tools, release 13.0, V13.0.88"
        /*0030*/ 	.string	"Build cuda_13.0.r13.0/compiler.36424714_0"
        /*0030*/ 	.string	"-arch sm_100 -m 64 "



//--------------------- .note.nv.cuinfo           --------------------------
	.section	.note.nv.cuinfo,"",@"SHT_NOTE"
	.sectionflags	@"SHF_NOTE_NV_CUINFO"
        /*0018*/ 	.short	0x0002
        /*001a*/ 	.short	0x0064
        /*001c*/ 	.short	0x0082
	.zero		2


//--------------------- .nv.info                  --------------------------
	.section	.nv.info,"",@"SHT_CUDA_INFO"
	.align	4


	//----- nvinfo : EIATTR_REGCOUNT
	.align		4
        /*0000*/ 	.byte	0x04, 0x2f
        /*0002*/ 	.short	(.L_46 - .L_45)
	.align		4
.L_45:
        /*0004*/ 	.word	index@(_ZN3cub18CUB_300001_SM_10006detail11EmptyKernelIvEEvv)
        /*0008*/ 	.word	0x00000004


	//----- nvinfo : EIATTR_FRAME_SIZE
	.align		4
.L_46:
        /*000c*/ 	.byte	0x04, 0x11
        /*000e*/ 	.short	(.L_48 - .L_47)
	.align		4
.L_47:
        /*0010*/ 	.word	index@(_ZN3cub18CUB_300001_SM_10006detail11EmptyKernelIvEEvv)
        /*0014*/ 	.word	0x00000000


	//----- nvinfo : EIATTR_REGCOUNT
	.align		4
.L_48:
        /*0018*/ 	.byte	0x04, 0x2f
        /*001a*/ 	.short	(.L_50 - .L_49)
	.align		4
.L_49:
        /*001c*/ 	.word	index@(_ZN3cub18CUB_300001_SM_10006detail8for_each13static_kernelINS2_12policy_hub_t12policy_500_tEmN6thrust24THRUST_300001_SM_1000_NS8cuda_cub20__uninitialized_fill7functorINS7_10device_ptrIiEEiEEEEvT0_T1_)
        /*0020*/ 	.word	0x00000008


	//----- nvinfo : EIATTR_FRAME_SIZE
	.align		4
.L_50:
        /*0024*/ 	.byte	0x04, 0x11
        /*0026*/ 	.short	(.L_52 - .L_51)
	.align		4
.L_51:
        /*0028*/ 	.word	index@(_ZN3cub18CUB_300001_SM_10006detail8for_each13static_kernelINS2_12policy_hub_t12policy_500_tEmN6thrust24THRUST_300001_SM_1000_NS8cuda_cub20__uninitialized_fill7functorINS7_10device_ptrIiEEiEEEEvT0_T1_)
        /*002c*/ 	.word	0x00000000


	//----- nvinfo : EIATTR_REGCOUNT
	.align		4
.L_52:
        /*0030*/ 	.byte	0x04, 0x2f
        /*0032*/ 	.short	(.L_54 - .L_53)
	.align		4
.L_53:
        /*0034*/ 	.word	index@(_ZN3cub18CUB_300001_SM_10006detail8for_each13static_kernelINS2_12policy_hub_t12policy_500_tEmN6thrust24THRUST_300001_SM_1000_NS8cuda_cub20__uninitialized_fill7functorINS7_10device_ptrIjEEjEEEEvT0_T1_)
        /*0038*/ 	.word	0x00000008


	//----- nvinfo : EIATTR_FRAME_SIZE
	.align		4
.L_54:
        /*003c*/ 	.byte	0x04, 0x11
        /*003e*/ 	.short	(.L_56 - .L_55)
	.align		4
.L_55:
        /*0040*/ 	.word	index@(_ZN3cub18CUB_300001_SM_10006detail8for_each13static_kernelINS2_12policy_hub_t12policy_500_tEmN6thrust24THRUST_300001_SM_1000_NS8cuda_cub20__uninitialized_fill7functorINS7_10device_ptrIjEEjEEEEvT0_T1_)
        /*0044*/ 	.word	0x00000000


	//----- nvinfo : EIATTR_REGCOUNT
	.align		4
.L_56:
        /*0048*/ 	.byte	0x04, 0x2f
        /*004a*/ 	.short	(.L_58 - .L_57)
	.align		4
.L_57:
        /*004c*/ 	.word	index@(_ZN3cub18CUB_300001_SM_10006detail8for_each13static_kernelINS2_12policy_hub_t12policy_500_tElN6thrust24THRUST_300001_SM_1000_NS8cuda_cub10__tabulate7functorINS7_6detail15normal_iteratorINS7_10device_ptrIiEEEENS7_6system6detail7generic6detail22compute_sequence_valueIivEElEEEEvT0_T1_)
        /*0050*/ 	.word	0x0000000a


	//----- nvinfo : EIATTR_FRAME_SIZE
	.align		4
.L_58:
        /*0054*/ 	.byte	0x04, 0x11
        /*0056*/ 	.short	(.L_60 - .L_59)
	.align		4
.L_59:
        /*0058*/ 	.word	index@(_ZN3cub18CUB_300001_SM_10006detail8for_each13static_kernelINS2_12policy_hub_t12policy_500_tElN6thrust24THRUST_300001_SM_1000_NS8cuda_cub10__tabulate7functorINS7_6detail15normal_iteratorINS7_10device_ptrIiEEEENS7_6system6detail7generic6detail22compute_sequence_valueIivEElEEEEvT0_T1_)
        /*005c*/ 	.word	0x00000000


	//----- nvinfo : EIATTR_REGCOUNT
	.align		4
.L_60:
        /*0060*/ 	.byte	0x04, 0x2f
        /*0062*/ 	.short	(.L_62 - .L_61)
	.align		4
.L_61:
        /*0064*/ 	.word	index@(_ZN3cub18CUB_300001_SM_10006detail8for_each13static_kernelINS2_12policy_hub_t12policy_500_tEmN6thrust24THRUST_300001_SM_1000_NS8cuda_cub20__uninitialized_fill7functorINS7_10device_ptrIcEEcEEEEvT0_T1_)
        /*0068*/ 	.word	0x0000000a


	//----- nvinfo : EIATTR_FRAME_SIZE
	.align		4
.L_62:
        /*006c*/ 	.byte	0x04, 0x11
        /*006e*/ 	.short	(.L_64 - .L_63)
	.align		4
.L_63:
        /*0070*/ 	.word	index@(_ZN3cub18CUB_300001_SM_10006detail8for_each13static_kernelINS2_12policy_hub_t12policy_500_tEmN6thrust24THRUST_300001_SM_1000_NS8cuda_cub20__uninitialized_fill7functorINS7_10device_ptrIcEEcEEEEvT0_T1_)
        /*0074*/ 	.word	0x00000000


	//----- nvinfo : EIATTR_REGCOUNT
	.align		4
.L_64:
        /*0078*/ 	.byte	0x04, 0x2f
        /*007a*/ 	.short	(.L_66 - .L_65)
	.align		4
.L_65:
        /*007c*/ 	.word	index@(_ZN3cub18CUB_300001_SM_10006detail4scan23DeviceCompactInitKernelINS0_24ReduceByKeyScanTileStateIiiLb1EEEPiEEvT_iT0_)
        /*0080*/ 	.word	0x0000000e


	//----- nvinfo : EIATTR_FRAME_SIZE
	.align		4
.L_66:
        /*0084*/ 	.byte	0x04, 0x11
        /*0086*/ 	.short	(.L_68 - .L_67)
	.align		4
.L_67:
        /*0088*/ 	.word	index@(_ZN3cub18CUB_300001_SM_10006detail4scan23DeviceCompactInitKernelINS0_24ReduceByKeyScanTileStateIiiLb1EEEPiEEvT_iT0_)
        /*008c*/ 	.word	0x00000000


	//----- nvinfo : EIATTR_REGCOUNT
	.align		4
.L_68:
        /*0090*/ 	.byte	0x04, 0x2f
        /*0092*/ 	.short	(.L_70 - .L_69)
	.align		4
.L_69:
        /*0094*/ 	.word	index@(_ZN3cub18CUB_300001_SM_10006detail10radix_sort31DeviceRadixSortSingleTileKernelINS1_5radix10policy_hubIjiyE10Policy1000ELNS0_9SortOrderE0EjiyNS1_21identity_decomposer_tEEEvPKT1_PSA_PKT2_PSE_T3_iiT4_)
        /*0098*/ 	.word	0x00000099


	//----- nvinfo : EIATTR_FRAME_SIZE
	.align		4
.L_70:
        /*009c*/ 	.byte	0x04, 0x11
        /*009e*/ 	.short	(.L_72 - .L_71)
	.align		4
.L_71:
        /*00a0*/ 	.word	index@(_ZN3cub18CUB_300001_SM_10006detail10radix_sort31DeviceRadixSortSingleTileKernelINS1_5radix10policy_hubIjiyE10Policy1000ELNS0_9SortOrderE0EjiyNS1_21identity_decomposer_tEEEvPKT1_PSA_PKT2_PSE_T3_iiT4_)
        /*00a4*/ 	.word	0x00000000


	//----- nvinfo : EIATTR_REGCOUNT
	.align		4
.L_72:
        /*00a8*/ 	.byte	0x04, 0x2f
        /*00aa*/ 	.short	(.L_74 - .L_73)
	.align		4
.L_73:
        /*00ac*/ 	.word	index@(_ZN3cub18CUB_300001_SM_10006detail10radix_sort30DeviceRadixSortHistogramKernelINS1_5radix10policy_hubIjiyE10Policy1000ELNS0_9SortOrderE0EjyNS1_21identity_decomposer_tEEEvPT2_PKT1_SA_iiT3_)
        /*00b0*/ 	.word	0x00000020


	//----- nvinfo : EIATTR_FRAME_SIZE
	.align		4
.L_74:
        /*00b4*/ 	.byte	0x04, 0x11
        /*00b6*/ 	.short	(.L_76 - .L_75)
	.align		4
.L_75:
        /*00b8*/ 	.word	index@(_ZN3cub18CUB_300001_SM_10006detail10radix_sort30DeviceRadixSortHistogramKernelINS1_5radix10policy_hubIjiyE10Policy1000ELNS0_9SortOrderE0EjyNS1_21identity_decomposer_tEEEvPT2_PKT1_SA_iiT3_)
        /*00bc*/ 	.word	0x00000000


	//----- nvinfo : EIATTR_REGCOUNT
	.align		4
.L_76:
        /*00c0*/ 	.byte	0x04, 0x2f
        /*00c2*/ 	.short	(.L_78 - .L_77)
	.align		4
.L_77:
        /*00c4*/ 	.word	index@(_ZN3cub18CUB_300001_SM_10006detail10radix_sort33DeviceRadixSortExclusiveSumKernelINS1_5radix10policy_hubIjiyE10Policy1000EyEEvPT0_)
        /*00c8*/ 	.word	0x00000020


	//----- nvinfo : EIATTR_FRAME_SIZE
	.align		4
.L_78:
        /*00cc*/ 	.byte	0x04, 0x11
        /*00ce*/ 	.short	(.L_80 - .L_79)
	.align		4
.L_79:
        /*00d0*/ 	.word	index@(_ZN3cub18CUB_300001_SM_10006detail10radix_sort33DeviceRadixSortExclusiveSumKernelINS1_5radix10policy_hubIjiyE10Policy1000EyEEvPT0_)
        /*00d4*/ 	.word	0x00000000


	//----- nvinfo : EIATTR_REGCOUNT
	.align		4
.L_80:
        /*00d8*/ 	.byte	0x04, 0x2f
        /*00da*/ 	.short	(.L_82 - .L_81)
	.align		4
.L_81:
        /*00dc*/ 	.word	index@(_ZN3cub18CUB_300001_SM_10006detail10radix_sort29DeviceRadixSortOnesweepKernelINS1_5radix10policy_hubIjiyE10Policy1000ELNS0_9SortOrderE0EjiyiiNS1_21identity_decomposer_tEEEvPT5_SB_PT3_PKSC_PT1_PKSG_PT2_PKSK_T4_iiT6_)
        /*00e0*/ 	.word	0x00000050


	//----- nvinfo : EIATTR_FRAME_SIZE
	.align		4
.L_82:
        /*00e4*/ 	.byte	0x04, 0x11
        /*00e6*/ 	.short	(.L_84 - .L_83)
	.align		4
.L_83:
        /*00e8*/ 	.word	index@(_ZN3cub18CUB_300001_SM_10006detail10radix_sort29DeviceRadixSortOnesweepKernelINS1_5radix10policy_hubIjiyE10Policy1000ELNS0_9SortOrderE0EjiyiiNS1_21identity_decomposer_tEEEvPT5_SB_PT3_PKSC_PT1_PKSG_PT2_PKSK_T4_iiT6_)
        /*00ec*/ 	.word	0x00000008


	//----- nvinfo : EIATTR_REGCOUNT
	.align		4
.L_84:
        /*00f0*/ 	.byte	0x04, 0x2f
        /*00f2*/ 	.short	(.L_86 - .L_85)
	.align		4
.L_85:
        /*00f4*/ 	.word	index@(_ZN3cub18CUB_300001_SM_10006detail10radix_sort31DeviceRadixSortSingleTileKernelINS1_5radix10policy_hubIjjyE10Policy1000ELNS0_9SortOrderE0EjjyNS1_21identity_decomposer_tEEEvPKT1_PSA_PKT2_PSE_T3_iiT4_)
        /*00f8*/ 	.word	0x00000099


	//----- nvinfo : EIATTR_FRAME_SIZE
	.align		4
.L_86:
        /*00fc*/ 	.byte	0x04, 0x11
        /*00fe*/ 	.short	(.L_88 - .L_87)
	.align		4
.L_87:
        /*0100*/ 	.word	index@(_ZN3cub18CUB_300001_SM_10006detail10radix_sort31DeviceRadixSortSingleTileKernelINS1_5radix10policy_hubIjjyE10Policy1000ELNS0_9SortOrderE0EjjyNS1_21identity_decomposer_tEEEvPKT1_PSA_PKT2_PSE_T3_iiT4_)
        /*0104*/ 	.word	0x00000000


	//----- nvinfo : EIATTR_REGCOUNT
	.align		4
.L_88:
        /*0108*/ 	.byte	0x04, 0x2f
        /*010a*/ 	.short	(.L_90 - .L_89)
	.align		4
.L_89:
        /*010c*/ 	.word	index@(_ZN3cub18CUB_300001_SM_10006detail10radix_sort30DeviceRadixSortHistogramKernelINS1_5radix10policy_hubIjjyE10Policy1000ELNS0_9SortOrderE0EjyNS1_21identity_decomposer_tEEEvPT2_PKT1_SA_iiT3_)
        /*0110*/ 	.word	0x00000020


	//----- nvinfo : EIATTR_FRAME_SIZE
	.align		4
.L_90:
        /*0114*/ 	.byte	0x04, 0x11
        /*0116*/ 	.short	(.L_92 - .L_91)
	.align		4
.L_91:
        /*0118*/ 	.word	index@(_ZN3cub18CUB_300001_SM_10006detail10radix_sort30DeviceRadixSortHistogramKernelINS1_5radix10policy_hubIjjyE10Policy1000ELNS0_9SortOrderE0EjyNS1_21identity_decomposer_tEEEvPT2_PKT1_SA_iiT3_)
        /*011c*/ 	.word	0x00000000


	//----- nvinfo : EIATTR_REGCOUNT
	.align		4
.L_92:
        /*0120*/ 	.byte	0x04, 0x2f
        /*0122*/ 	.short	(.L_94 - .L_93)
	.align		4
.L_93:
        /*0124*/ 	.word	index@(_ZN3cub18CUB_300001_SM_10006detail10radix_sort33DeviceRadixSortExclusiveSumKernelINS1_5radix10policy_hubIjjyE10Policy1000EyEEvPT0_)
        /*0128*/ 	.word	0x00000020


	//----- nvinfo : EIATTR_FRAME_SIZE
	.align		4
.L_94:
        /*012c*/ 	.byte	0x04, 0x11
        /*012e*/ 	.short	(.L_96 - .L_95)
	.align		4
.L_95:
        /*0130*/ 	.word	index@(_ZN3cub18CUB_300001_SM_10006detail10radix_sort33DeviceRadixSortExclusiveSumKernelINS1_5radix10policy_hubIjjyE10Policy1000EyEEvPT0_)
        /*0134*/ 	.word	0x00000000


	//----- nvinfo : EIATTR_REGCOUNT
	.align		4
.L_96:
        /*0138*/ 	.byte	0x04, 0x2f
        /*013a*/ 	.short	(.L_98 - .L_97)
	.align		4
.L_97:
        /*013c*/ 	.word	index@(_ZN3cub18CUB_300001_SM_10006detail10radix_sort29DeviceRadixSortOnesweepKernelINS1_5radix10policy_hubIjjyE10Policy1000ELNS0_9SortOrderE0EjjyiiNS1_21identity_decomposer_tEEEvPT5_SB_PT3_PKSC_PT1_PKSG_PT2_PKSK_T4_iiT6_)
        /*0140*/ 	.word	0x00000050


	//----- nvinfo : EIATTR_FRAME_SIZE
	.align		4
.L_98:
        /*0144*/ 	.byte	0x04, 0x11
        /*0146*/ 	.short	(.L_100 - .L_99)
	.align		4
.L_99:
        /*0148*/ 	.word	index@(_ZN3cub18CUB_300001_SM_10006detail10radix_sort29DeviceRadixSortOnesweepKernelINS1_5radix10policy_hubIjjyE10Policy1000ELNS0_9SortOrderE0EjjyiiNS1_21identity_decomposer_tEEEvPT5_SB_PT3_PKSC_PT1_PKSG_PT2_PKSK_T4_iiT6_)
        /*014c*/ 	.word	0x00000008


	//----- nvinfo : EIATTR_REGCOUNT
	.align		4
.L_100:
        /*0150*/ 	.byte	0x04, 0x2f
        /*0152*/ 	.short	(.L_102 - .L_101)
	.align		4
.L_101:
        /*0154*/ 	.word	index@(_ZN3cub18CUB_300001_SM_10006detail6reduce23DeviceReduceByKeyKernelINS1_3rle6encode10policy_hubIiiE10Policy1000EPjPiN6thrust24THRUST_300001_SM_1000_NS17constant_iteratorIiiNSC_11use_defaultEEESA_SA_NS0_24ReduceByKeyScanTileStateIiiLb1EEEN4cuda3std3__48equal_toIvEENSK_4plusIvEEiiEEvT0_T1_T2_T3_T4_T5_iT6_T7_T8_)
        /*0158*/ 	.word	0x00000040


	//----- nvinfo : EIATTR_FRAME_SIZE
	.align		4
.L_102:
        /*015c*/ 	.byte	0x04, 0x11
        /*015e*/ 	.short	(.L_104 - .L_103)
	.align		4
.L_103:
        /*0160*/ 	.word	index@(_ZN3cub18CUB_300001_SM_10006detail6reduce23DeviceReduceByKeyKernelINS1_3rle6encode10policy_hubIiiE10Policy1000EPjPiN6thrust24THRUST_300001_SM_1000_NS17constant_iteratorIiiNSC_11use_defaultEEESA_SA_NS0_24ReduceByKeyScanTileStateIiiLb1EEEN4cuda3std3__48equal_toIvEENSK_4plusIvEEiiEEvT0_T1_T2_T3_T4_T5_iT6_T7_T8_)
        /*0164*/ 	.word	0x00000000


	//----- nvinfo : EIATTR_REGCOUNT
	.align		4
.L_104:
        /*0168*/ 	.byte	0x04, 0x2f
        /*016a*/ 	.short	(.L_106 - .L_105)
	.align		4
.L_105:
        /*016c*/ 	.word	index@(_ZN3cub18CUB_300001_SM_10006detail9transform16transform_kernelINS2_10policy_hubILb1EN4cuda3std3__45tupleIJN6thrust24THRUST_300001_SM_1000_NS6detail15normal_iteratorINSA_10device_ptrIK6float3EEEEEEEE10policy1000EiN10cuda_vgicp4HashENSC_INSD_IjEEEEJPSF_EEEvT0_iT1_T2_DpNS2_10kernel_argIT3_EE)
        /*0170*/ 	.word	0x00000020


	//----- nvinfo : EIATTR_FRAME_SIZE
	.align		4
.L_106:
        /*0174*/ 	.byte	0x04, 0x11
        /*0176*/ 	.short	(.L_108 - .L_107)
	.align		4
.L_107:
        /*0178*/ 	.word	index@($__internal_1_$__cuda_sm3x_div_rn_noftz_f32_slowpath)
        /*017c*/ 	.word	0x00000000


	//----- nvinfo : EIATTR_FRAME_SIZE
	.align		4
.L_108:
        /*0180*/ 	.byte	0x04, 0x11
        /*0182*/ 	.short	(.L_110 - .L_109)
	.align		4
.L_109:
        /*0184*/ 	.word	index@(_ZN3cub18CUB_300001_SM_10006detail9transform16transform_kernelINS2_10policy_hubILb1EN4cuda3std3__45tupleIJN6thrust24THRUST_300001_SM_1000_NS6detail15normal_iteratorINSA_10device_ptrIK6float3EEEEEEEE10policy1000EiN10cuda_vgicp4HashENSC_INSD_IjEEEEJPSF_EEEvT0_iT1_T2_DpNS2_10kernel_argIT3_EE)
        /*0188*/ 	.word	0x00000000


	//----- nvinfo : EIATTR_REGCOUNT
	.align		4
.L_110:
        /*018c*/ 	.byte	0x04, 0x2f
        /*018e*/ 	.short	(.L_112 - .L_111)
	.align		4
.L_111:
        /*0190*/ 	.word	index@(_ZN3cub18CUB_300001_SM_10006detail9transform16transform_kernelINS2_10policy_hubILb1EN4cuda3std3__45tupleIJN6thrust24THRUST_300001_SM_1000_NS6detail15normal_iteratorINSA_10device_ptrIK6float3EEEEEEEE10policy1000ElN10cuda_vgicp4HashENSC_INSD_IjEEEEJPSF_EEEvT0_iT1_T2_DpNS2_10kernel_argIT3_EE)
        /*0194*/ 	.word	0x00000020


	//----- nvinfo : EIATTR_FRAME_SIZE
	.align		4
.L_112:
        /*0198*/ 	.byte	0x04, 0x11
        /*019a*/ 	.short	(.L_114 - .L_113)
	.align		4
.L_113:
        /*019c*/ 	.word	index@($__internal_0_$__cuda_sm3x_div_rn_noftz_f32_slowpath)
        /*01a0*/ 	.word	0x00000000


	//----- nvinfo : EIATTR_FRAME_SIZE
	.align		4
.L_114:
        /*01a4*/ 	.byte	0x04, 0x11
        /*01a6*/ 	.short	(.L_116 - .L_115)
	.align		4
.L_115:
        /*01a8*/ 	.word	index@(_ZN3cub18CUB_300001_SM_10006detail9transform16transform_kernelINS2_10policy_hubILb1EN4cuda3std3__45tupleIJN6thrust24THRUST_300001_SM_1000_NS6detail15normal_iteratorINSA_10device_ptrIK6float3EEEEEEEE10policy1000ElN10cuda_vgicp4HashENSC_INSD_IjEEEEJPSF_EEEvT0_iT1_T2_DpNS2_10kernel_argIT3_EE)
        /*01ac*/ 	.word	0x00000000


	//----- nvinfo : EIATTR_MIN_STACK_SIZE
	.align		4
.L_116:
        /*01b0*/ 	.byte	0x04, 0x12
        /*01b2*/ 	.short	(.L_118 - .L_117)
	.align		4
.L_117:
        /*01b4*/ 	.word	index@(_ZN3cub18CUB_300001_SM_10006detail9transform16transform_kernelINS2_10policy_hubILb1EN4cuda3std3__45tupleIJN6thrust24THRUST_300001_SM_1000_NS6detail15normal_iteratorINSA_10device_ptrIK6float3EEEEEEEE10policy1000ElN10cuda_vgicp4HashENSC_INSD_IjEEEEJPSF_EEEvT0_iT1_T2_DpNS2_10kernel_argIT3_EE)
        /*01b8*/ 	.word	0x00000000


	//----- nvinfo : EIATTR_MIN_STACK_SIZE
	.align		4
.L_118:
        /*01bc*/ 	.byte	0x04, 0x12
        /*01be*/ 	.short	(.L_120 - .L_119)
	.align		4
.L_119:
        /*01c0*/ 	.word	index@(_ZN3cub18CUB_300001_SM_10006detail9transform16transform_kernelINS2_10policy_hubILb1EN4cuda3std3__45tupleIJN6thrust24THRUST_300001_SM_1000_NS6detail15normal_iteratorINSA_10device_ptrIK6float3EEEEEEEE10policy1000EiN10cuda_vgicp4HashENSC_INSD_IjEEEEJPSF_EEEvT0_iT1_T2_DpNS2_10kernel_argIT3_EE)
        /*01c4*/ 	.word	0x00000000


	//----- nvinfo : EIATTR_MIN_STACK_SIZE
	.align		4
.L_120:
        /*01c8*/ 	.byte	0x04, 0x12
        /*01ca*/ 	.short	(.L_122 - .L_121)
	.align		4
.L_121:
        /*01cc*/ 	.word	index@(_ZN3cub18CUB_300001_SM_10006detail6reduce23DeviceReduceByKeyKernelINS1_3rle6encode10policy_hubIiiE10Policy1000EPjPiN6thrust24THRUST_300001_SM_1000_NS17constant_iteratorIiiNSC_11use_defaultEEESA_SA_NS0_24ReduceByKeyScanTileStateIiiLb1EEEN4cuda3std3__48equal_toIvEENSK_4plusIvEEiiEEvT0_T1_T2_T3_T4_T5_iT6_T7_T8_)
        /*01d0*/ 	.word	0x00000000


	//----- nvinfo : EIATTR_MIN_STACK_SIZE
	.align		4
.L_122:
        /*01d4*/ 	.byte	0x04, 0x12
        /*01d6*/ 	.short	(.L_124 - .L_123)
	.align		4
.L_123:
        /*01d8*/ 	.word	index@(_ZN3cub18CUB_300001_SM_10006detail10radix_sort29DeviceRadixSortOnesweepKernelINS1_5radix10policy_hubIjjyE10Policy1000ELNS0_9SortOrderE0EjjyiiNS1_21identity_decomposer_tEEEvPT5_SB_PT3_PKSC_PT1_PKSG_PT2_PKSK_T4_iiT6_)
        /*01dc*/ 	.word	0x00000008


	//----- nvinfo : EIATTR_MIN_STACK_SIZE
	.align		4
.L_124:
        /*01e0*/ 	.byte	0x04, 0x12
        /*01e2*/ 	.short	(.L_126 - .L_125)
	.align		4
.L_125:
        /*01e4*/ 	.word	index@(_ZN3cub18CUB_300001_SM_10006detail10radix_sort33DeviceRadixSortExclusiveSumKernelINS1_5radix10policy_hubIjjyE10Policy1000EyEEvPT0_)
        /*01e8*/ 	.word	0x00000000


	//----- nvinfo : EIATTR_MIN_STACK_SIZE
	.align		4
.L_126:
        /*01ec*/ 	.byte	0x04, 0x12
        /*01ee*/ 	.short	(.L_128 - .L_127)
	.align		4
.L_127:
        /*01f0*/ 	.word	index@(_ZN3cub18CUB_300001_SM_10006detail10radix_sort30DeviceRadixSortHistogramKernelINS1_5radix10policy_hubIjjyE10Policy1000ELNS0_9SortOrderE0EjyNS1_21identity_decomposer_tEEEvPT2_PKT1_SA_iiT3_)
        /*01f4*/ 	.word	0x00000000


	//----- nvinfo : EIATTR_MIN_STACK_SIZE
	.align		4
.L_128:
        /*01f8*/ 	.byte	0x04, 0x12
        /*01fa*/ 	.short	(.L_130 - .L_129)
	.align		4
.L_129:
        /*01fc*/ 	.word	index@(_ZN3cub18CUB_300001_SM_10006detail10radix_sort31DeviceRadixSortSingleTileKernelINS1_5radix10policy_hubIjjyE10Policy1000ELNS0_9SortOrderE0EjjyNS1_21identity_decomposer_tEEEvPKT1_PSA_PKT2_PSE_T3_iiT4_)
        /*0200*/ 	.word	0x00000000


	//----- nvinfo : EIATTR_MIN_STACK_SIZE
	.align		4
.L_130:
        /*0204*/ 	.byte	0x04, 0x12
        /*0206*/ 	.short	(.L_132 - .L_131)
	.align		4
.L_131:
        /*0208*/ 	.word	index@(_ZN3cub18CUB_300001_SM_10006detail10radix_sort29DeviceRadixSortOnesweepKernelINS1_5radix10policy_hubIjiyE10Policy1000ELNS0_9SortOrderE0EjiyiiNS1_21identity_decomposer_tEEEvPT5_SB_PT3_PKSC_PT1_PKSG_PT2_PKSK_T4_iiT6_)
        /*020c*/ 	.word	0x00000008


	//----- nvinfo : EIATTR_MIN_STACK_SIZE
	.align		4
.L_132:
        /*0210*/ 	.byte	0x04, 0x12
        /*0212*/ 	.short	(.L_134 - .L_133)
	.align		4
.L_133:
        /*0214*/ 	.word	index@(_ZN3cub18CUB_300001_SM_10006detail10radix_sort33DeviceRadixSortExclusiveSumKernelINS1_5radix10policy_hubIjiyE10Policy1000EyEEvPT0_)
        /*0218*/ 	.word	0x00000000


	//----- nvinfo : EIATTR_MIN_STACK_SIZE
	.align		4
.L_134:
        /*021c*/ 	.byte	0x04, 0x12
        /*021e*/ 	.short	(.L_136 - .L_135)
	.align		4
.L_135:
        /*0220*/ 	.word	index@(_ZN3cub18CUB_300001_SM_10006detail10radix_sort30DeviceRadixSortHistogramKernelINS1_5radix10policy_hubIjiyE10Policy1000ELNS0_9SortOrderE0EjyNS1_21identity_decomposer_tEEEvPT2_PKT1_SA_iiT3_)
        /*0224*/ 	.word	0x00000000


	//----- nvinfo : EIATTR_MIN_STACK_SIZE
	.align		4
.L_136:
        /*0228*/ 	.byte	0x04, 0x12
        /*022a*/ 	.short	(.L_138 - .L_137)
	.align		4
.L_137:
        /*022c*/ 	.word	index@(_ZN3cub18CUB_300001_SM_10006detail10radix_sort31DeviceRadixSortSingleTileKernelINS1_5radix10policy_hubIjiyE10Policy1000ELNS0_9SortOrderE0EjiyNS1_21identity_decomposer_tEEEvPKT1_PSA_PKT2_PSE_T3_iiT4_)
        /*0230*/ 	.word	0x00000000


	//----- nvinfo : EIATTR_MIN_STACK_SIZE
	.align		4
.L_138:
        /*0234*/ 	.byte	0x04, 0x12
        /*0236*/ 	.short	(.L_140 - .L_139)
	.align		4
.L_139:
        /*0238*/ 	.word	index@(_ZN3cub18CUB_300001_SM_10006detail4scan23DeviceCompactInitKernelINS0_24ReduceByKeyScanTileStateIiiLb1EEEPiEEvT_iT0_)
        /*023c*/ 	.word	0x00000000


	//----- nvinfo : EIATTR_MIN_STACK_SIZE
	.align		4
.L_140:
        /*0240*/ 	.byte	0x04, 0x12
        /*0242*/ 	.short	(.L_142 - .L_141)
	.align		4
.L_141:
        /*0244*/ 	.word	index@(_ZN3cub18CUB_300001_SM_10006detail8for_each13static_kernelINS2_12policy_hub_t12policy_500_tEmN6thrust24THRUST_300001_SM_1000_NS8cuda_cub20__uninitialized_fill7functorINS7_10device_ptrIcEEcEEEEvT0_T1_)
        /*0248*/ 	.word	0x00000000


	//----- nvinfo : EIATTR_MIN_STACK_SIZE
	.align		4
.L_142:
        /*024c*/ 	.byte	0x04, 0x12
        /*024e*/ 	.short	(.L_144 - .L_143)
	.align		4
.L_143:
        /*0250*/ 	.word	index@(_ZN3cub18CUB_300001_SM_10006detail8for_each13static_kernelINS2_12policy_hub_t12policy_500_tElN6thrust24THRUST_300001_SM_1000_NS8cuda_cub10__tabulate7functorINS7_6detail15normal_iteratorINS7_10device_ptrIiEEEENS7_6system6detail7generic6detail22compute_sequence_valueIivEElEEEEvT0_T1_)
        /*0254*/ 	.word	0x00000000


	//----- nvinfo : EIATTR_MIN_STACK_SIZE
	.align		4
.L_144:
        /*0258*/ 	.byte	0x04, 0x12
        /*025a*/ 	.short	(.L_146 - .L_145)
	.align		4
.L_145:
        /*025c*/ 	.word	index@(_ZN3cub18CUB_300001_SM_10006detail8for_each13static_kernelINS2_12policy_hub_t12policy_500_tEmN6thrust24THRUST_300001_SM_1000_NS8cuda_cub20__uninitialized_fill7functorINS7_10device_ptrIjEEjEEEEvT0_T1_)
        /*0260*/ 	.word	0x00000000


	//----- nvinfo : EIATTR_MIN_STACK_SIZE
	.align		4
.L_146:
        /*0264*/ 	.byte	0x04, 0x12
        /*0266*/ 	.short	(.L_148 - .L_147)
	.align		4
.L_147:
        /*0268*/ 	.word	index@(_ZN3cub18CUB_300001_SM_10006detail8for_each13static_kernelINS2_12policy_hub_t12policy_500_tEmN6thrust24THRUST_300001_SM_1000_NS8cuda_cub20__uninitialized_fill7functorINS7_10device_ptrIiEEiEEEEvT0_T1_)
        /*026c*/ 	.word	0x00000000


	//----- nvinfo : EIATTR_MIN_STACK_SIZE
	.align		4
.L_148:
        /*0270*/ 	.byte	0x04, 0x12
        /*0272*/ 	.short	(.L_150 - .L_149)
	.align		4
.L_149:
        /*0274*/ 	.word	index@(_ZN3cub18CUB_300001_SM_10006detail11EmptyKernelIvEEvv)
        /*0278*/ 	.word	0x00000000
.L_150:


//--------------------- .nv.compat                --------------------------
	.section	.nv.compat,"",@"SHT_CUDA_COMPAT_INFO"
	.align	4
        /*0000*/ 	.byte	0x02, 0x09, 0x00, 0x00, 0x02, 0x02, 0x01, 0x00, 0x02, 0x05, 0x05, 0x00, 0x03, 0x07, 0x01, 0x01
        /*0010*/ 	.byte	0x02, 0x03, 0x00, 0x00, 0x02, 0x06, 0x01, 0x00, 0x04, 0x0b, 0x08, 0x00, 0x01, 0x00, 0x00, 0x00
        /*0020*/ 	.byte	0x00, 0x00, 0x00, 0x00


//--------------------- .nv.info._ZN3cub18CUB_300001_SM_10006detail9transform16transform_kernelINS2_10policy_hubILb1EN4cuda3std3__45tupleIJN6thrust24THRUST_300001_SM_1000_NS6detail15normal_iteratorINSA_10device_ptrIK6float3EEEEEEEE10policy1000ElN10cuda_vgicp4HashENSC_INSD_IjEEEEJPSF_EEEvT0_iT1_T2_DpNS2_10kernel_argIT3_EE --------------------------
	.section	.nv.info._ZN3cub18CUB_300001_SM_10006detail9transform16transform_kernelINS2_10policy_hubILb1EN4cuda3std3__45tupleIJN6thrust24THRUST_300001_SM_1000_NS6detail15normal_iteratorINSA_10device_ptrIK6float3EEEEEEEE10policy1000ElN10cuda_vgicp4HashENSC_INSD_IjEEEEJPSF_EEEvT0_iT1_T2_DpNS2_10kernel_argIT3_EE,"",@"SHT_CUDA_INFO"
	.sectionflags	@""
	.align	4


	//----- nvinfo : EIATTR_CUDA_API_VERSION
	.align		4
        /*0000*/ 	.byte	0x04, 0x37
        /*0002*/ 	.short	(.L_152 - .L_151)
.L_151:
        /*0004*/ 	.word	0x00000082


	//----- nvinfo : EIATTR_KPARAM_INFO
	.align		4
.L_152:
        /*0008*/ 	.byte	0x04, 0x17
        /*000a*/ 	.short	(.L_154 - .L_153)
.L_153:
        /*000c*/ 	.word	0x00000000
        /*0010*/ 	.short	0x0004
        /*0012*/ 	.short	0x0018
        /*0014*/ 	.byte	0x00, 0xf0, 0x41, 0x00


	//----- nvinfo : EIATTR_KPARAM_INFO
	.align		4
.L_154:
        /*0018*/ 	.byte	0x04, 0x17
        /*001a*/ 	.short	(.L_156 - .L_155)
.L_155:
        /*001c*/ 	.word	0x00000000
        /*0020*/ 	.short	0x0003
        /*0022*/ 	.short	0x0010
        /*0024*/ 	.byte	0x00, 0xf0, 0x21, 0x00


	//----- nvinfo : EIATTR_KPARAM_INFO
	.align		4
.L_156:
        /*0028*/ 	.byte	0x04, 0x17
        /*002a*/ 	.short	(.L_158 - .L_157)
.L_157:
        /*002c*/ 	.word	0x00000000
        /*0030*/ 	.short	0x0002
        /*0032*/ 	.short	0x000c
        /*0034*/ 	.byte	0x00, 0xf0, 0x11, 0x00


	//----- nvinfo : EIATTR_KPARAM_INFO
	.align		4
.L_158:
        /*0038*/ 	.byte	0x04, 0x17
        /*003a*/ 	.short	(.L_160 - .L_159)
.L_159:
        /*003c*/ 	.word	0x00000000
        /*0040*/ 	.short	0x0001
        /*0042*/ 	.short	0x0008
        /*0044*/ 	.byte	0x00, 0xf0, 0x11, 0x00


	//----- nvinfo : EIATTR_KPARAM_INFO
	.align		4
.L_160:
        /*0048*/ 	.byte	0x04, 0x17
        /*004a*/ 	.short	(.L_162 - .L_161)
.L_161:
        /*004c*/ 	.word	0x00000000
        /*0050*/ 	.short	0x0000
        /*0052*/ 	.short	0x0000
        /*0054*/ 	.byte	0x00, 0xf0, 0x21, 0x00


	//----- nvinfo : EIATTR_SPARSE_MMA_MASK
	.align		4
.L_162:
        /*0058*/ 	.byte	0x03, 0x50
        /*005a*/ 	.short	0x0000


	//----- nvinfo : EIATTR_MAXREG_COUNT
	.align		4
        /*005c*/ 	.byte	0x03, 0x1b
        /*005e*/ 	.short	0x00ff


	//----- nvinfo : EIATTR_MERCURY_ISA_VERSION
	.align		4
        /*0060*/ 	.byte	0x03, 0x5f
        /*0062*/ 	.short	0x0101


	//----- nvinfo : EIATTR_VRC_CTA_INIT_COUNT
	.align		4
        /*0064*/ 	.byte	0x02, 0x4a
	.zero		1
	.zero		1


	//----- nvinfo : EIATTR_EXIT_INSTR_OFFSETS
	.align		4
        /*0068*/ 	.byte	0x04, 0x1c
        /*006a*/ 	.short	(.L_164 - .L_163)


	//   ....[0]....
.L_163:
        /*006c*/ 	.word	0x000002e0


	//   ....[1]....
        /*0070*/ 	.word	0x00001210


	//   ....[2]....
        /*0074*/ 	.word	0x00001a20


	//   ....[3]....
        /*0078*/ 	.word	0x00001a50


	//   ....[4]....
        /*007c*/ 	.word	0x00001de0


	//   ....[5]....
        /*0080*/ 	.word	0x00001e00


	//   ....[6]....
        /*0084*/ 	.word	0x00002c00


	//   ....[7]....
        /*0088*/ 	.word	0x00003360


	//   ....[8]....
        /*008c*/ 	.word	0x00003700


	//----- nvinfo : EIATTR_MAX_THREADS
	.align		4
.L_164:
        /*0090*/ 	.byte	0x04, 0x05
        /*0092*/ 	.short	(.L_166 - .L_165)
.L_165:
        /*0094*/ 	.word	0x00000080
        /*0098*/ 	.word	0x00000001
        /*009c*/ 	.word	0x00000001


	//----- nvinfo : EIATTR_CRS_STACK_SIZE
	.align		4
.L_166:
        /*00a0*/ 	.byte	0x04, 0x1e
        /*00a2*/ 	.short	(.L_168 - .L_167)
.L_167:
        /*00a4*/ 	.word	0x00000000


	//----- nvinfo : EIATTR_CBANK_PARAM_SIZE
	.align		4
.L_168:
        /*00a8*/ 	.byte	0x03, 0x19
        /*00aa*/ 	.short	0x0028


	//----- nvinfo : EIATTR_PARAM_CBANK
	.align		4
        /*00ac*/ 	.byte	0x04, 0x0a
        /*00ae*/ 	.short	(.L_170 - .L_169)
	.align		4
.L_169:
        /*00b0*/ 	.word	index@(.nv.constant0._ZN3cub18CUB_300001_SM_10006detail9transform16transform_kernelINS2_10policy_hubILb1EN4cuda3std3__45tupleIJN6thrust24THRUST_300001_SM_1000_NS6detail15normal_iteratorINSA_10device_ptrIK6float3EEEEEEEE10policy1000ElN10cuda_vgicp4HashENSC_INSD_IjEEEEJPSF_EEEvT0_iT1_T2_DpNS2_10kernel_argIT3_EE)
        /*00b4*/ 	.short	0x0380
        /*00b6*/ 	.short	0x0028


	//----- nvinfo : EIATTR_SW_WAR
	.align		4
.L_170:
        /*00b8*/ 	.byte	0x04, 0x36
        /*00ba*/ 	.short	(.L_172 - .L_171)
.L_171:
        /*00bc*/ 	.word	0x00000008
.L_172:


//--------------------- .nv.info._ZN3cub18CUB_300001_SM_10006detail9transform16transform_kernelINS2_10policy_hubILb1EN4cuda3std3__45tupleIJN6thrust24THRUST_300001_SM_1000_NS6detail15normal_iteratorINSA_10device_ptrIK6float3EEEEEEEE10policy1000EiN10cuda_vgicp4HashENSC_INSD_IjEEEEJPSF_EEEvT0_iT1_T2_DpNS2_10kernel_argIT3_EE --------------------------
	.section	.nv.info._ZN3cub18CUB_300001_SM_10006detail9transform16transform_kernelINS2_10policy_hubILb1EN4cuda3std3__45tupleIJN6thrust24THRUST_300001_SM_1000_NS6detail15normal_iteratorINSA_10device_ptrIK6float3EEEEEEEE10policy1000EiN10cuda_vgicp4HashENSC_INSD_IjEEEEJPSF_EEEvT0_iT1_T2_DpNS2_10kernel_argIT3_EE,"",@"SHT_CUDA_INFO"
	.sectionflags	@""
	.align	4


	//----- nvinfo : EIATTR_CUDA_API_VERSION
	.align		4
        /*0000*/ 	.byte	0x04, 0x37
        /*0002*/ 	.short	(.L_174 - .L_173)
.L_173:
        /*0004*/ 	.word	0x00000082


	//----- nvinfo : EIATTR_KPARAM_INFO
	.align		4
.L_174:
        /*0008*/ 	.byte	0x04, 0x17
        /*000a*/ 	.short	(.L_176 - .L_175)
.L_175:
        /*000c*/ 	.word	0x00000000
        /*0010*/ 	.short	0x0004
        /*0012*/ 	.short	0x0018
        /*0014*/ 	.byte	0x00, 0xf0, 0x41, 0x00


	//----- nvinfo : EIATTR_KPARAM_INFO
	.align		4
.L_176:
        /*0018*/ 	.byte	0x04, 0x17
        /*001a*/ 	.short	(.L_178 - .L_177)
.L_177:
        /*001c*/ 	.word	0x00000000
        /*0020*/ 	.short	0x0003
        /*0022*/ 	.short	0x0010
        /*0024*/ 	.byte	0x00, 0xf0, 0x21, 0x00


	//----- nvinfo : EIATTR_KPARAM_INFO
	.align		4
.L_178:
        /*0028*/ 	.byte	0x04, 0x17
        /*002a*/ 	.short	(.L_180 - .L_179)
.L_179:
        /*002c*/ 	.word	0x00000000
        /*0030*/ 	.short	0x0002
        /*0032*/ 	.short	0x0008
        /*0034*/ 	.byte	0x00, 0xf0, 0x11, 0x00


	//----- nvinfo : EIATTR_KPARAM_INFO
	.align		4
.L_180:
        /*0038*/ 	.byte	0x04, 0x17
        /*003a*/ 	.short	(.L_182 - .L_181)
.L_181:
        /*003c*/ 	.word	0x00000000
        /*0040*/ 	.short	0x0001
        /*0042*/ 	.short	0x0004
        /*0044*/ 	.byte	0x00, 0xf0, 0x11, 0x00


	//----- nvinfo : EIATTR_KPARAM_INFO
	.align		4
.L_182:
        /*0048*/ 	.byte	0x04, 0x17
        /*004a*/ 	.short	(.L_184 - .L_183)
.L_183:
        /*004c*/ 	.word	0x00000000
        /*0050*/ 	.short	0x0000
        /*0052*/ 	.short	0x0000
        /*0054*/ 	.byte	0x00, 0xf0, 0x11, 0x00


	//----- nvinfo : EIATTR_SPARSE_MMA_MASK
	.align		4
.L_184:
        /*0058*/ 	.byte	0x03, 0x50
        /*005a*/ 	.short	0x0000


	//----- nvinfo : EIATTR_MAXREG_COUNT
	.align		4
        /*005c*/ 	.byte	0x03, 0x1b
        /*005e*/ 	.short	0x00ff


	//----- nvinfo : EIATTR_MERCURY_ISA_VERSION
	.align		4
        /*0060*/ 	.byte	0x03, 0x5f
        /*0062*/ 	.short	0x0101


	//----- nvinfo : EIATTR_VRC_CTA_INIT_COUNT
	.align		4
        /*0064*/ 	.byte	0x02, 0x4a
	.zero		1
	.zero		1


	//----- nvinfo : EIATTR_EXIT_INSTR_OFFSETS
	.align		4
        /*0068*/ 	.byte	0x04, 0x1c
        /*006a*/ 	.short	(.L_186 - .L_185)


	//   ....[0]....
.L_185:
        /*006c*/ 	.word	0x00000200


	//   ....[1]....
        /*0070*/ 	.word	0x00001020


	//   ....[2]....
        /*0074*/ 	.word	0x00001750


	//   ....[3]....
        /*0078*/ 	.word	0x00001ac0


	//   ....[4]....
        /*007c*/ 	.word	0x00001ae0


	//   ....[5]....
        /*0080*/ 	.word	0x000029e0


	//   ....[6]....
        /*0084*/ 	.word	0x000031d0


	//   ....[7]....
        /*0088*/ 	.word	0x00003200


	//   ....[8]....
        /*008c*/ 	.word	0x00003560


	//----- nvinfo : EIATTR_MAX_THREADS
	.align		4
.L_186:
        /*0090*/ 	.byte	0x04, 0x05
        /*0092*/ 	.short	(.L_188 - .L_187)
.L_187:
        /*0094*/ 	.word	0x00000080
        /*0098*/ 	.word	0x00000001
        /*009c*/ 	.word	0x00000001


	//----- nvinfo : EIATTR_CRS_STACK_SIZE
	.align		4
.L_188:
        /*00a0*/ 	.byte	0x04, 0x1e
        /*00a2*/ 	.short	(.L_190 - .L_189)
.L_189:
        /*00a4*/ 	.word	0x00000000


	//----- nvinfo : EIATTR_CBANK_PARAM_SIZE
	.align		4
.L_190:
        /*00a8*/ 	.byte	0x03, 0x19
        /*00aa*/ 	.short	0x0028


	//----- nvinfo : EIATTR_PARAM_CBANK
	.align		4
        /*00ac*/ 	.byte	0x04, 0x0a
        /*00ae*/ 	.short	(.L_192 - .L_191)
	.align		4
.L_191:
        /*00b0*/ 	.word	index@(.nv.constant0._ZN3cub18CUB_300001_SM_10006detail9transform16transform_kernelINS2_10policy_hubILb1EN4cuda3std3__45tupleIJN6thrust24THRUST_300001_SM_1000_NS6detail15normal_iteratorINSA_10device_ptrIK6float3EEEEEEEE10policy1000EiN10cuda_vgicp4HashENSC_INSD_IjEEEEJPSF_EEEvT0_iT1_T2_DpNS2_10kernel_argIT3_EE)
        /*00b4*/ 	.short	0x0380
        /*00b6*/ 	.short	0x0028


	//----- nvinfo : EIATTR_SW_WAR
	.align		4
.L_192:
        /*00b8*/ 	.byte	0x04, 0x36
        /*00ba*/ 	.short	(.L_194 - .L_193)
.L_193:
        /*00bc*/ 	.word	0x00000008
.L_194:


//--------------------- .nv.info._ZN3cub18CUB_300001_SM_10006detail6reduce23DeviceReduceByKeyKernelINS1_3rle6encode10policy_hubIiiE10Policy1000EPjPiN6thrust24THRUST_300001_SM_1000_NS17constant_iteratorIiiNSC_11use_defaultEEESA_SA_NS0_24ReduceByKeyScanTileStateIiiLb1EEEN4cuda3std3__48equal_toIvEENSK_4plusIvEEiiEEvT0_T1_T2_T3_T4_T5_iT6_T7_T8_ --------------------------
	.section	.nv.info._ZN3cub18CUB_300001_SM_10006detail6reduce23DeviceReduceByKeyKernelINS1_3rle6encode10policy_hubIiiE10Policy1000EPjPiN6thrust24THRUST_300001_SM_1000_NS17constant_iteratorIiiNSC_11use_defaultEEESA_SA_NS0_24ReduceByKeyScanTileStateIiiLb1EEEN4cuda3std3__48equal_toIvEENSK_4plusIvEEiiEEvT0_T1_T2_T3_T4_T5_iT6_T7_T8_,"",@"SHT_CUDA_INFO"
	.sectionflags	@""
	.align	4


	//----- nvinfo : EIATTR_CUDA_API_VERSION
	.align		4
        /*0000*/ 	.byte	0x04, 0x37
        /*0002*/ 	.short	(.L_196 - .L_195)
.L_195:
        /*0004*/ 	.word	0x00000082


	//----- nvinfo : EIATTR_KPARAM_INFO
	.align		4
.L_196:
        /*0008*/ 	.byte	0x04, 0x17
        /*000a*/ 	.short	(.L_198 - .L_197)
.L_197:
        /*000c*/ 	.word	0x00000000
        /*0010*/ 	.short	0x0009
        /*0012*/ 	.short	0x0038
        /*0014*/ 	.byte	0x00, 0xf0, 0x11, 0x00


	//----- nvinfo : EIATTR_KPARAM_INFO
	.align		4
.L_198:
        /*0018*/ 	.byte	0x04, 0x17
        /*001a*/ 	.short	(.L_200 - .L_199)
.L_199:
        /*001c*/ 	.word	0x00000000
        /*0020*/ 	.short	0x0008
        /*0022*/ 	.short	0x0035
        /*0024*/ 	.byte	0x00, 0xf0, 0x05, 0x00


	//----- nvinfo : EIATTR_KPARAM_INFO
	.align		4
.L_200:
        /*0028*/ 	.byte	0x04, 0x17
        /*002a*/ 	.short	(.L_202 - .L_201)
.L_201:
        /*002c*/ 	.word	0x00000000
        /*0030*/ 	.short	0x0007
        /*0032*/ 	.short	0x0034
        /*0034*/ 	.byte	0x00, 0xf0, 0x05, 0x00


	//----- nvinfo : EIATTR_KPARAM_INFO
	.align		4
.L_202:
        /*0038*/ 	.byte	0x04, 0x17
        /*003a*/ 	.short	(.L_204 - .L_203)
.L_203:
        /*003c*/ 	.word	0x00000000
        /*0040*/ 	.short	0x0006
        /*0042*/ 	.short	0x0030
        /*0044*/ 	.byte	0x00, 0xf0, 0x11, 0x00


	//----- nvinfo : EIATTR_KPARAM_INFO
	.align		4
.L_204:
        /*0048*/ 	.byte	0x04, 0x17
        /*004a*/ 	.short	(.L_206 - .L_205)
.L_205:
        /*004c*/ 	.word	0x00000000
        /*0050*/ 	.short	0x0005
        /*0052*/ 	.short	0x0028
        /*0054*/ 	.byte	0x00, 0xf0, 0x21, 0x00


	//----- nvinfo : EIATTR_KPARAM_INFO
	.align		4
.L_206:
        /*0058*/ 	.byte	0x04, 0x17
        /*005a*/ 	.short	(.L_208 - .L_207)
.L_207:
        /*005c*/ 	.word	0x00000000
        /*0060*/ 	.short	0x0004
        /*0062*/ 	.short	0x0020
        /*0064*/ 	.byte	0x00, 0xf5, 0x21, 0x00


	//----- nvinfo : EIATTR_KPARAM_INFO
	.align		4
.L_208:
        /*0068*/ 	.byte	0x04, 0x17
        /*006a*/ 	.short	(.L_210 - .L_209)
.L_209:
        /*006c*/ 	.word	0x00000000
        /*0070*/ 	.short	0x0003
        /*0072*/ 	.short	0x0018
        /*0074*/ 	.byte	0x00, 0xf5, 0x21, 0x00


	//----- nvinfo : EIATTR_KPARAM_INFO
	.align		4
.L_210:
        /*0078*/ 	.byte	0x04, 0x17
        /*007a*/ 	.short	(.L_212 - .L_211)
.L_211:
        /*007c*/ 	.word	0x00000000
        /*0080*/ 	.short	0x0002
        /*0082*/ 	.short	0x0010
        /*0084*/ 	.byte	0x00, 0xf0, 0x21, 0x00


	//----- nvinfo : EIATTR_KPARAM_INFO
	.align		4
.L_212:
        /*0088*/ 	.byte	0x04, 0x17
        /*008a*/ 	.short	(.L_214 - .L_213)
.L_213:
        /*008c*/ 	.word	0x00000000
        /*0090*/ 	.short	0x0001
        /*0092*/ 	.short	0x0008
        /*0094*/ 	.byte	0x00, 0xf5, 0x21, 0x00


	//----- nvinfo : EIATTR_KPARAM_INFO
	.align		4
.L_214:
        /*0098*/ 	.byte	0x04, 0x17
        /*009a*/ 	.short	(.L_216 - .L_215)
.L_215:
        /*009c*/ 	.word	0x00000000
        /*00a0*/ 	.short	0x0000
        /*00a2*/ 	.short	0x0000
        /*00a4*/ 	.byte	0x00, 0xf5, 0x21, 0x00


	//----- nvinfo : EIATTR_SPARSE_MMA_MASK
	.align		4
.L_216:
        /*00a8*/ 	.byte	0x03, 0x50
        /*00aa*/ 	.short	0x0000


	//----- nvinfo : EIATTR_MAXREG_COUNT
	.align		4
        /*00ac*/ 	.byte	0x03, 0x1b
        /*00ae*/ 	.short	0x00ff


	//----- nvinfo : EIATTR_NUM_BARRIERS
	.align		4
        /*00b0*/ 	.byte	0x02, 0x4c
        /*00b2*/ 	.byte	0x01
	.zero		1


	//----- nvinfo : EIATTR_MERCURY_ISA_VERSION
	.align		4
        /*00b4*/ 	.byte	0x03, 0x5f
        /*00b6*/ 	.short	0x0101


	//----- nvinfo : EIATTR_COOP_GROUP_MASK_REGIDS
	.align		4
        /*00b8*/ 	.byte	0x04, 0x29
        /*00ba*/ 	.short	(.L_218 - .L_217)


	//   ....[0]....
.L_217:
        /*00bc*/ 	.word	0xffffffff


	//   ....[1]....
        /*00c0*/ 	.word	0xffffffff


	//   ....[2]....
        /*00c4*/ 	.word	0xffffffff


	//   ....[3]....
        /*00c8*/ 	.word	0xffffffff


	//   ....[4]....
        /*00cc*/ 	.word	0xffffffff


	//   ....[5]....
        /*00d0*/ 	.word	0xffffffff


	//   ....[6]....
        /*00d4*/ 	.word	0xffffffff


	//   ....[7]....
        /*00d8*/ 	.word	0xffffffff


	//   ....[8]....
        /*00dc*/ 	.word	0xffffffff


	//   ....[9]....
        /*00e0*/ 	.word	0xffffffff


	//   ....[10]....
        /*00e4*/ 	.word	0xffffffff


	//   ....[11]....
        /*00e8*/ 	.word	0xffffffff


	//   ....[12]....
        /*00ec*/ 	.word	0xffffffff


	//   ....[13]....
        /*00f0*/ 	.word	0xffffffff


	//   ....[14]....
        /*00f4*/ 	.word	0xffffffff


	//   ....[15]....
        /*00f8*/ 	.word	0xffffffff


	//   ....[16]....
        /*00fc*/ 	.word	0xffffffff


	//   ....[17]....
        /*0100*/ 	.word	0xffffffff


	//   ....[18]....
        /*0104*/ 	.word	0xffffffff


	//   ....[19]....
        /*0108*/ 	.word	0xffffffff


	//   ....[20]....
        /*010c*/ 	.word	0xffffffff


	//   ....[21]....
        /*0110*/ 	.word	0xffffffff


	//   ....[22]....
        /*0114*/ 	.word	0xffffffff


	//   ....[23]....
        /*0118*/ 	.word	0xffffffff


	//   ....[24]....
        /*011c*/ 	.word	0xffffffff


	//   ....[25]....
        /*0120*/ 	.word	0xffffffff


	//   ....[26]....
        /*0124*/ 	.word	0xffffffff


	//   ....[27]....
        /*0128*/ 	.word	0xffffffff


	//   ....[28]....
        /*012c*/ 	.word	0xffffffff


	//   ....[29]....
        /*0130*/ 	.word	0xffffffff


	//   ....[30]....
        /*0134*/ 	.word	0xffffffff


	//   ....[31]....
        /*0138*/ 	.word	0xffffffff


	//   ....[32]....
        /*013c*/ 	.word	0xffffffff


	//   ....[33]....
        /*0140*/ 	.word	0xffffffff


	//   ....[34]....
        /*0144*/ 	.word	0xffffffff


	//   ....[35]....
        /*0148*/ 	.word	0xffffffff


	//   ....[36]....
        /*014c*/ 	.word	0xffffffff


	//   ....[37]....
        /*0150*/ 	.word	0xffffffff


	//   ....[38]....
        /*0154*/ 	.word	0xffffffff


	//   ....[39]....
        /*0158*/ 	.word	0xffffffff


	//   ....[40]....
        /*015c*/ 	.word	0xffffffff


	//   ....[41]....
        /*0160*/ 	.word	0xffffffff


	//   ....[42]....
        /*0164*/ 	.word	0xffffffff


	//   ....[43]....
        /*0168*/ 	.word	0xffffffff


	//   ....[44]....
        /*016c*/ 	.word	0xffffffff


	//   ....[45]....
        /*0170*/ 	.word	0xffffffff


	//   ....[46]....
        /*0174*/ 	.word	0xffffffff


	//   ....[47]....
        /*0178*/ 	.word	0xffffffff


	//   ....[48]....
        /*017c*/ 	.word	0xffffffff


	//   ....[49]....
        /*0180*/ 	.word	0xffffffff


	//   ....[50]....
        /*0184*/ 	.word	0xffffffff


	//   ....[51]....
        /*0188*/ 	.word	0xffffffff


	//   ....[52]....
        /*018c*/ 	.word	0xffffffff


	//   ....[53]....
        /*0190*/ 	.word	0xffffffff


	//   ....[54]....
        /*0194*/ 	.word	0xffffffff


	//   ....[55]....
        /*0198*/ 	.word	0xffffffff


	//   ....[56]....
        /*019c*/ 	.word	0xffffffff


	//   ....[57]....
        /*01a0*/ 	.word	0xffffffff


	//   ....[58]....
        /*01a4*/ 	.word	0xffffffff


	//   ....[59]....
        /*01a8*/ 	.word	0xffffffff


	//   ....[60]....
        /*01ac*/ 	.word	0xffffffff


	//   ....[61]....
        /*01b0*/ 	.word	0xffffffff


	//   ....[62]....
        /*01b4*/ 	.word	0xffffffff


	//   ....[63]....
        /*01b8*/ 	.word	0xffffffff


	//   ....[64]....
        /*01bc*/ 	.word	0xffffffff


	//   ....[65]....
        /*01c0*/ 	.word	0xffffffff


	//   ....[66]....
        /*01c4*/ 	.word	0xffffffff


	//   ....[67]....
        /*01c8*/ 	.word	0xffffffff


	//   ....[68]....
        /*01cc*/ 	.word	0xffffffff


	//   ....[69]....
        /*01d0*/ 	.word	0xffffffff


	//   ....[70]....
        /*01d4*/ 	.word	0xffffffff


	//   ....[71]....
        /*01d8*/ 	.word	0xffffffff


	//   ....[72]....
        /*01dc*/ 	.word	0xffffffff


	//   ....[73]....
        /*01e0*/ 	.word	0xffffffff


	//   ....[74]....
        /*01e4*/ 	.word	0xffffffff


	//   ....[75]....
        /*01e8*/ 	.word	0xffffffff


	//   ....[76]....
        /*01ec*/ 	.word	0xffffffff


	//   ....[77]....
        /*01f0*/ 	.word	0xffffffff


	//   ....[78]....
        /*01f4*/ 	.word	0xffffffff


	//   ....[79]....
        /*01f8*/ 	.word	0xffffffff


	//   ....[80]....
        /*01fc*/ 	.word	0xffffffff


	//   ....[81]....
        /*0200*/ 	.word	0xffffffff


	//   ....[82]....
        /*0204*/ 	.word	0xffffffff


	//   ....[83]....
        /*0208*/ 	.word	0xffffffff


	//   ....[84]....
        /*020c*/ 	.word	0xffffffff


	//   ....[85]....
        /*0210*/ 	.word	0xffffffff


	//   ....[86]....
        /*0214*/ 	.word	0xffffffff


	//   ....[87]....
        /*0218*/ 	.word	0xffffffff


	//   ....[88]....
        /*021c*/ 	.word	0xffffffff


	//   ....[89]....
        /*0220*/ 	.word	0xffffffff


	//   ....[90]....
        /*0224*/ 	.word	0xffffffff


	//   ....[91]....
        /*0228*/ 	.word	0xffffffff


	//   ....[92]....
        /*022c*/ 	.word	0xffffffff


	//   ....[93]....
        /*0230*/ 	.word	0xffffffff


	//   ....[94]....
        /*0234*/ 	.word	0xffffffff


	//   ....[95]....
        /*0238*/ 	.word	0xffffffff


	//   ....[96]....
        /*023c*/ 	.word	0xffffffff


	//   ....[97]....
        /*0240*/ 	.word	0xffffffff


	//   ....[98]....
        /*0244*/ 	.word	0xffffffff


	//   ....[99]....
        /*0248*/ 	.word	0xffffffff


	//   ....[100]....
        /*024c*/ 	.word	0x0500001e


	//   ....[101]....
        /*0250*/ 	.word	0x0500001e


	//   ....[102]....
        /*0254*/ 	.word	0x0500001e


	//   ....[103]....
        /*0258*/ 	.word	0x0500001e


	//   ....[104]....
        /*025c*/ 	.word	0x0500001e


	//   ....[105]....
        /*0260*/ 	.word	0x0500001e


	//   ....[106]....
        /*0264*/ 	.word	0x0500001e


	//   ....[107]....
        /*0268*/ 	.word	0x0500001e


	//   ....[108]....
        /*026c*/ 	.word	0x0500001e


	//   ....[109]....
        /*0270*/ 	.word	0x0500001e


	//   ....[110]....
        /*0274*/ 	.word	0x0500001e


	//   ....[111]....
        /*0278*/ 	.word	0x0500001e


	//   ....[112]....
        /*027c*/ 	.word	0x0500001e


	//   ....[113]....
        /*0280*/ 	.word	0x0500001e


	//   ....[114]....
        /*0284*/ 	.word	0x0500001e


	//   ....[115]....
        /*0288*/ 	.word	0x0500001e


	//   ....[116]....
        /*028c*/ 	.word	0x0500001e


	//   ....[117]....
        /*0290*/ 	.word	0x0500001e


	//   ....[118]....
        /*0294*/ 	.word	0x0500001e


	//   ....[119]....
        /*0298*/ 	.word	0x0500001e


	//   ....[120]....
        /*029c*/ 	.word	0x0500001e


	//   ....[121]....
        /*02a0*/ 	.word	0x0500001e


	//   ....[122]....
        /*02a4*/ 	.word	0x0500001e


	//   ....[123]....
        /*02a8*/ 	.word	0x0500001e


	//   ....[124]....
        /*02ac*/ 	.word	0x0500001e


	//   ....[125]....
        /*02b0*/ 	.word	0x0500001e


	//   ....[126]....
        /*02b4*/ 	.word	0x0500001e


	//   ....[127]....
        /*02b8*/ 	.word	0x0500001e


	//   ....[128]....
        /*02bc*/ 	.word	0x0500001e


	//   ....[129]....
        /*02c0*/ 	.word	0x0500001e


	//   ....[130]....
        /*02c4*/ 	.word	0x0500001e


	//   ....[131]....
        /*02c8*/ 	.word	0x0500001e


	//   ....[132]....
        /*02cc*/ 	.word	0x0500001e


	//   ....[133]....
        /*02d0*/ 	.word	0x0500001e


	//   ....[134]....
        /*02d4*/ 	.word	0x0500001e


	//   ....[135]....
        /*02d8*/ 	.word	0x0500001e


	//   ....[136]....
        /*02dc*/ 	.word	0x0500001e


	//   ....[137]....
        /*02e0*/ 	.word	0x0500001e


	//   ....[138]....
        /*02e4*/ 	.word	0x0500001e


	//   ....[139]....
        /*02e8*/ 	.word	0x0500001e


	//   ....[140]....
        /*02ec*/ 	.word	0x0500001e


	//   ....[141]....
        /*02f0*/ 	.word	0x0500001e


	//   ....[142]....
        /*02f4*/ 	.word	0x0500001e


	//   ....[143]....
        /*02f8*/ 	.word	0x0500001e


	//   ....[144]....
        /*02fc*/ 	.word	0x0500001e


	//   ....[145]....
        /*0300*/ 	.word	0x0500001e


	//   ....[146]....
        /*0304*/ 	.word	0x0500001e


	//   ....[147]....
        /*0308*/ 	.word	0x0500001e


	//   ....[148]....
        /*030c*/ 	.word	0x0500001e


	//   ....[149]....
        /*0310*/ 	.word	0x0500001e


	//   ....[150]....
        /*0314*/ 	.word	0x0500001e


	//   ....[151]....
        /*0318*/ 	.word	0x0500001e


	//----- nvinfo : EIATTR_COOP_GROUP_INSTR_OFFSETS
	.align		4
.L_218:
        /*031c*/ 	.byte	0x04, 0x28
        /*031e*/ 	.short	(.L_220 - .L_219)


	//   ....[0]....
.L_219:
        /*0320*/ 	.word	0x00000930


	//   ....[1]....
        /*0324*/ 	.word	0x00000a70


	//   ....[2]....
        /*0328*/ 	.word	0x00000ae0


	//   ....[3]....
        /*032c*/ 	.word	0x00000b10


	//   ....[4]....
        /*0330*/ 	.word	0x00000b50


	//   ....[5]....
        /*0334*/ 	.word	0x00000ba0


	//   ....[6]....
        /*0338*/ 	.word	0x00000bf0


	//   ....[7]....
        /*033c*/ 	.word	0x00000c30


	//   ....[8]....
        /*0340*/ 	.word	0x00000c70


	//   ....[9]....
        /*0344*/ 	.word	0x00000cc0


	//   ....[10]....
        /*0348*/ 	.word	0x00000d00


	//   ....[11]....
        /*034c*/ 	.word	0x00000d50


	//   ....[12]....
        /*0350*/ 	.word	0x00001710


	//   ....[13]....
        /*0354*/ 	.word	0x00001780


	//   ....[14]....
        /*0358*/ 	.word	0x000017e0


	//   ....[15]....
        /*035c*/ 	.word	0x00001800


	//   ....[16]....
        /*0360*/ 	.word	0x00001880


	//   ....[17]....
        /*0364*/ 	.word	0x000018a0


	//   ....[18]....
        /*0368*/ 	.word	0x00001910


	//   ....[19]....
        /*036c*/ 	.word	0x00001930


	//   ....[20]....
        /*0370*/ 	.word	0x000019b0


	//   ....[21]....
        /*0374*/ 	.word	0x000019e0


	//   ....[22]....
        /*0378*/ 	.word	0x00001ab0


	//   ....[23]....
        /*037c*/ 	.word	0x00001c80


	//   ....[24]....
        /*0380*/ 	.word	0x00001fb0


	//   ....[25]....
        /*0384*/ 	.word	0x00002020


	//   ....[26]....
        /*0388*/ 	.word	0x00002080


	//   ....[27]....
        /*038c*/ 	.word	0x000020a0


	//   ....[28]....
        /*0390*/ 	.word	0x00002110


	//   ....[29]....
        /*0394*/ 	.word	0x00002130


	//   ....[30]....
        /*0398*/ 	.word	0x000021b0


	//   ....[31]....
        /*039c*/ 	.word	0x000021e0


	//   ....[32]....
        /*03a0*/ 	.word	0x00002270


	//   ....[33]....
        /*03a4*/ 	.word	0x00002290


	//   ....[34]....
        /*03a8*/ 	.word	0x00002320


	//   ....[35]....
        /*03ac*/ 	.word	0x00002340


	//   ....[36]....
        /*03b0*/ 	.word	0x00002360


	//   ....[37]....
        /*03b4*/ 	.word	0x000024c0


	//   ....[38]....
        /*03b8*/ 	.word	0x00002520


	//   ....[39]....
        /*03bc*/ 	.word	0x00002590


	//   ....[40]....
        /*03c0*/ 	.word	0x000025b0


	//   ....[41]....
        /*03c4*/ 	.word	0x00002620


	//   ....[42]....
        /*03c8*/ 	.word	0x00002640


	//   ....[43]....
        /*03cc*/ 	.word	0x000026b0


	//   ....[44]....
        /*03d0*/ 	.word	0x000026d0


	//   ....[45]....
        /*03d4*/ 	.word	0x00002740


	//   ....[46]....
        /*03d8*/ 	.word	0x00002760


	//   ....[47]....
        /*03dc*/ 	.word	0x000027e0


	//   ....[48]....
        /*03e0*/ 	.word	0x00002810


	//   ....[49]....
        /*03e4*/ 	.word	0x00002820


	//   ....[50]....
        /*03e8*/ 	.word	0x00005790


	//   ....[51]....
        /*03ec*/ 	.word	0x00005800


	//   ....[52]....
        /*03f0*/ 	.word	0x00005850


	//   ....[53]....
        /*03f4*/ 	.word	0x000058a0


	//   ....[54]....
        /*03f8*/ 	.word	0x000058f0


	//   ....[55]....
        /*03fc*/ 	.word	0x00005920


	//   ....[56]....
        /*0400*/ 	.word	0x00005990


	//   ....[57]....
        /*0404*/ 	.word	0x000059c0


	//   ....[58]....
        /*0408*/ 	.word	0x00005a10


	//   ....[59]....
        /*040c*/ 	.word	0x00005a50


	//   ....[60]....
        /*0410*/ 	.word	0x00005ab0


	//   ....[61]....
        /*0414*/ 	.word	0x00005af0


	//   ....[62]....
        /*0418*/ 	.word	0x000067a0


	//   ....[63]....
        /*041c*/ 	.word	0x000067e0


	//   ....[64]....
        /*0420*/ 	.word	0x00006830


	//   ....[65]....
        /*0424*/ 	.word	0x00006880


	//   ....[66]....
        /*0428*/ 	.word	0x000068c0


	//   ....[67]....
        /*042c*/ 	.word	0x00006910


	//   ....[68]....
        /*0430*/ 	.word	0x00006940


	//   ....[69]....
        /*0434*/ 	.word	0x000069a0


	//   ....[70]....
        /*0438*/ 	.word	0x000069e0


	//   ....[71]....
        /*043c*/ 	.word	0x00006a50


	//   ....[72]....
        /*0440*/ 	.word	0x00006ae0


	//   ....[73]....
        /*0444*/ 	.word	0x00006cb0


	//   ....[74]....
        /*0448*/ 	.word	0x00007030


	//   ....[75]....
        /*044c*/ 	.word	0x000070b0


	//   ....[76]....
        /*0450*/ 	.word	0x00007120


	//   ....[77]....
        /*0454*/ 	.word	0x00007140


	//   ....[78]....
        /*0458*/ 	.word	0x000071c0


	//   ....[79]....
        /*045c*/ 	.word	0x000071e0


	//   ....[80]....
        /*0460*/ 	.word	0x00007250


	//   ....[81]....
        /*0464*/ 	.word	0x00007270


	//   ....[82]....
        /*0468*/ 	.word	0x000072e0


	//   ....[83]....
        /*046c*/ 	.word	0x00007300


	//   ....[84]....
        /*0470*/ 	.word	0x000073a0


	//   ....[85]....
        /*0474*/ 	.word	0x000073d0


	//   ....[86]....
        /*0478*/ 	.word	0x000073f0


	//   ....[87]....
        /*047c*/ 	.word	0x00007560


	//   ....[88]....
        /*0480*/ 	.word	0x000075c0


	//   ....[89]....
        /*0484*/ 	.word	0x00007640


	//   ....[90]....
        /*0488*/ 	.word	0x00007660


	//   ....[91]....
        /*048c*/ 	.word	0x000076e0


	//   ....[92]....
        /*0490*/ 	.word	0x00007700


	//   ....[93]....
        /*0494*/ 	.word	0x00007780


	//   ....[94]....
        /*0498*/ 	.word	0x000077a0


	//   ....[95]....
        /*049c*/ 	.word	0x00007820


	//   ....[96]....
        /*04a0*/ 	.word	0x00007840


	//   ....[97]....
        /*04a4*/ 	.word	0x000078d0


	//   ....[98]....
        /*04a8*/ 	.word	0x000078f0


	//   ....[99]....
        /*04ac*/ 	.word	0x00007900


	//   ....[100]....
        /*04b0*/ 	.word	0x0000a2e0


	//   ....[101]....
        /*04b4*/ 	.word	0x0000a380


	//   ....[102]....
        /*04b8*/ 	.word	0x0000a440


	//   ....[103]....
        /*04bc*/ 	.word	0x0000a4a0


	//   ....[104]....
        /*04c0*/ 	.word	0x0000a550


	//   ....[105]....
        /*04c4*/ 	.word	0x0000a5c0


	//   ....[106]....
        /*04c8*/ 	.word	0x0000a6a0


	//   ....[107]....
        /*04cc*/ 	.word	0x0000a700


	//   ....[108]....
        /*04d0*/ 	.word	0x0000a7d0


	//   ....[109]....
        /*04d4*/ 	.word	0x0000a820


	//   ....[110]....
        /*04d8*/ 	.word	0x0000a900


	//   ....[111]....
        /*04dc*/ 	.word	0x0000a950


	//   ....[112]....
        /*04e0*/ 	.word	0x0000aa10


	//   ....[113]....
        /*04e4*/ 	.word	0x0000aa80


	//   ....[114]....
        /*04e8*/ 	.word	0x0000ab10


	//   ....[115]....
        /*04ec*/ 	.word	0x0000abe0


	//   ....[116]....
        /*04f0*/ 	.word	0x0000ac40


	//   ....[117]....
        /*04f4*/ 	.word	0x0000acd0


	//   ....[118]....
        /*04f8*/ 	.word	0x0000ad50


	//   ....[119]....
        /*04fc*/ 	.word	0x0000ade0


	//   ....[120]....
        /*0500*/ 	.word	0x0000ae60


	//   ....[121]....
        /*0504*/ 	.word	0x0000af30


	//   ....[122]....
        /*0508*/ 	.word	0x0000af80


	//   ....[123]....
        /*050c*/ 	.word	0x0000b060


	//   ....[124]....
        /*0510*/ 	.word	0x0000b0b0


	//   ....[125]....
        /*0514*/ 	.word	0x0000b180


	//   ....[126]....
        /*0518*/ 	.word	0x0000b1f0


	//   ....[127]....
        /*051c*/ 	.word	0x0000b280


	//   ....[128]....
        /*0520*/ 	.word	0x0000b330


	//   ....[129]....
        /*0524*/ 	.word	0x0000b390


	//   ....[130]....
        /*0528*/ 	.word	0x0000b470


	//   ....[131]....
        /*052c*/ 	.word	0x0000b4c0


	//   ....[132]....
        /*0530*/ 	.word	0x0000b580


	//   ....[133]....
        /*0534*/ 	.word	0x0000b5e0


	//   ....[134]....
        /*0538*/ 	.word	0x0000b6b0


	//   ....[135]....
        /*053c*/ 	.word	0x0000b700


	//   ....[136]....
        /*0540*/ 	.word	0x0000b7d0


	//   ....[137]....
        /*0544*/ 	.word	0x0000b820


	//   ....[138]....
        /*0548*/ 	.word	0x0000b8e0


	//   ....[139]....
        /*054c*/ 	.word	0x0000b970


	//   ....[140]....
        /*0550*/ 	.word	0x0000b9f0


	//   ....[141]....
        /*0554*/ 	.word	0x0000bad0


	//   ....[142]....
        /*0558*/ 	.word	0x0000bb30


	//   ....[143]....
        /*055c*/ 	.word	0x0000bbb0


	//   ....[144]....
        /*0560*/ 	.word	0x0000bc40


	//   ....[145]....
        /*0564*/ 	.word	0x0000bcd0


	//   ....[146]....
        /*0568*/ 	.word	0x0000bd60


	//   ....[147]....
        /*056c*/ 	.word	0x0000be30


	//   ....[148]....
        /*0570*/ 	.word	0x0000be90


	//   ....[149]....
        /*0574*/ 	.word	0x0000bf70


	//   ....[150]....
        /*0578*/ 	.word	0x0000bfd0


	//   ....[151]....
        /*057c*/ 	.word	0x0000c0a0


	//----- nvinfo : EIATTR_VRC_CTA_INIT_COUNT
	.align		4
.L_220:
        /*0580*/ 	.byte	0x02, 0x4a
	.zero		1
	.zero		1


	//----- nvinfo : EIATTR_EXIT_INSTR_OFFSETS
	.align		4
        /*0584*/ 	.byte	0x04, 0x1c
        /*0586*/ 	.short	(.L_222 - .L_221)


	//   ....[0]....
.L_221:
        /*0588*/ 	.word	0x000035a0


	//   ....[1]....
        /*058c*/ 	.word	0x00003770


	//   ....[2]....
        /*0590*/ 	.word	0x00003f40


	//   ....[3]....
        /*0594*/ 	.word	0x00004030


	//   ....[4]....
        /*0598*/ 	.word	0x000045f0


	//   ....[5]....
        /*059c*/ 	.word	0x00004660


	//   ....[6]....
        /*05a0*/ 	.word	0x00004680


	//   ....[7]....
        /*05a4*/ 	.word	0x0000a1c0


	//   ....[8]....
        /*05a8*/ 	.word	0x0000a290


	//----- nvinfo : EIATTR_MAX_THREADS
	.align		4
.L_222:
        /*05ac*/ 	.byte	0x04, 0x05
        /*05ae*/ 	.short	(.L_224 - .L_223)
.L_223:
        /*05b0*/ 	.word	0x00000100
        /*05b4*/ 	.word	0x00000001
        /*05b8*/ 	.word	0x00000001


	//----- nvinfo : EIATTR_CRS_STACK_SIZE
	.align		4
.L_224:
        /*05bc*/ 	.byte	0x04, 0x1e
        /*05be*/ 	.short	(.L_226 - .L_225)
.L_225:
        /*05c0*/ 	.word	0x00000000


	//----- nvinfo : EIATTR_CBANK_PARAM_SIZE
	.align		4
.L_226:
        /*05c4*/ 	.byte	0x03, 0x19
        /*05c6*/ 	.short	0x003c


	//----- nvinfo : EIATTR_PARAM_CBANK
	.align		4
        /*05c8*/ 	.byte	0x04, 0x0a
        /*05ca*/ 	.short	(.L_228 - .L_227)
	.align		4
.L_227:
        /*05cc*/ 	.word	index@(.nv.constant0._ZN3cub18CUB_300001_SM_10006detail6reduce23DeviceReduceByKeyKernelINS1_3rle6encode10policy_hubIiiE10Policy1000EPjPiN6thrust24THRUST_300001_SM_1000_NS17constant_iteratorIiiNSC_11use_defaultEEESA_SA_NS0_24ReduceByKeyScanTileStateIiiLb1EEEN4cuda3std3__48equal_toIvEENSK_4plusIvEEiiEEvT0_T1_T2_T3_T4_T5_iT6_T7_T8_)
        /*05d0*/ 	.short	0x0380
        /*05d2*/ 	.short	0x003c


	//----- nvinfo : EIATTR_SW_WAR
	.align		4
.L_228:
        /*05d4*/ 	.byte	0x04, 0x36
        /*05d6*/ 	.short	(.L_230 - .L_229)
.L_229:
        /*05d8*/ 	.word	0x00000008
.L_230:


//--------------------- .nv.info._ZN3cub18CUB_300001_SM_10006detail10radix_sort29DeviceRadixSortOnesweepKernelINS1_5radix10policy_hubIjjyE10Policy1000ELNS0_9SortOrderE0EjjyiiNS1_21identity_decomposer_tEEEvPT5_SB_PT3_PKSC_PT1_PKSG_PT2_PKSK_T4_iiT6_ --------------------------
	.section	.nv.info._ZN3cub18CUB_300001_SM_10006detail10radix_sort29DeviceRadixSortOnesweepKernelINS1_5radix10policy_hubIjjyE10Policy1000ELNS0_9SortOrderE0EjjyiiNS1_21identity_decomposer_tEEEvPT5_SB_PT3_PKSC_PT1_PKSG_PT2_PKSK_T4_iiT6_,"",@"SHT_CUDA_INFO"
	.sectionflags	@""
	.align	4


	//----- nvinfo : EIATTR_CUDA_API_VERSION
	.align		4
        /*0000*/ 	.byte	0x04, 0x37
        /*0002*/ 	.short	(.L_232 - .L_231)
.L_231:
        /*0004*/ 	.word	0x00000082


	//----- nvinfo : EIATTR_KPARAM_INFO
	.align		4
.L_232:
        /*0008*/ 	.byte	0x04, 0x17
        /*000a*/ 	.short	(.L_234 - .L_233)
.L_233:
        /*000c*/ 	.word	0x00000000
        /*0010*/ 	.short	0x000b
        /*0012*/ 	.short	0x004c
        /*0014*/ 	.byte	0x00, 0xf0, 0x05, 0x00


	//----- nvinfo : EIATTR_KPARAM_INFO
	.align		4
.L_234:
        /*0018*/ 	.byte	0x04, 0x17
        /*001a*/ 	.short	(.L_236 - .L_235)
.L_235:
        /*001c*/ 	.word	0x00000000
        /*0020*/ 	.short	0x000a
        /*0022*/ 	.short	0x0048
        /*0024*/ 	.byte	0x00, 0xf0, 0x11, 0x00


	//----- nvinfo : EIATTR_KPARAM_INFO
	.align		4
.L_236:
        /*0028*/ 	.byte	0x04, 0x17
        /*002a*/ 	.short	(.L_238 - .L_237)
.L_237:
        /*002c*/ 	.word	0x00000000
        /*0030*/ 	.short	0x0009
        /*0032*/ 	.short	0x0044
        /*0034*/ 	.byte	0x00, 0xf0, 0x11, 0x00


	//----- nvinfo : EIATTR_KPARAM_INFO
	.align		4
.L_238:
        /*0038*/ 	.byte	0x04, 0x17
        /*003a*/ 	.short	(.L_240 - .L_239)
.L_239:
        /*003c*/ 	.word	0x00000000
        /*0040*/ 	.short	0x0008
        /*0042*/ 	.short	0x0040
        /*0044*/ 	.byte	0x00, 0xf0, 0x11, 0x00


	//----- nvinfo : EIATTR_KPARAM_INFO
	.align		4
.L_240:
        /*0048*/ 	.byte	0x04, 0x17
        /*004a*/ 	.short	(.L_242 - .L_241)
.L_241:
        /*004c*/ 	.word	0x00000000
        /*0050*/ 	.short	0x0007
        /*0052*/ 	.short	0x0038
        /*0054*/ 	.byte	0x00, 0xf5, 0x21, 0x00


	//----- nvinfo : EIATTR_KPARAM_INFO
	.align		4
.L_242:
        /*0058*/ 	.byte	0x04, 0x17
        /*005a*/ 	.short	(.L_244 - .L_243)
.L_243:
        /*005c*/ 	.word	0x00000000
        /*0060*/ 	.short	0x0006
        /*0062*/ 	.short	0x0030
        /*0064*/ 	.byte	0x00, 0xf5, 0x21, 0x00


	//----- nvinfo : EIATTR_KPARAM_INFO
	.align		4
.L_244:
        /*0068*/ 	.byte	0x04, 0x17
        /*006a*/ 	.short	(.L_246 - .L_245)
.L_245:
        /*006c*/ 	.word	0x00000000
        /*0070*/ 	.short	0x0005
        /*0072*/ 	.short	0x0028
        /*0074*/ 	.byte	0x00, 0xf5, 0x21, 0x00


	//----- nvinfo : EIATTR_KPARAM_INFO
	.align		4
.L_246:
        /*0078*/ 	.byte	0x04, 0x17
        /*007a*/ 	.short	(.L_248 - .L_247)
.L_247:
        /*007c*/ 	.word	0x00000000
        /*0080*/ 	.short	0x0004
        /*0082*/ 	.short	0x0020
        /*0084*/ 	.byte	0x00, 0xf5, 0x21, 0x00


	//----- nvinfo : EIATTR_KPARAM_INFO
	.align		4
.L_248:
        /*0088*/ 	.byte	0x04, 0x17
        /*008a*/ 	.short	(.L_250 - .L_249)
.L_249:
        /*008c*/ 	.word	0x00000000
        /*0090*/ 	.short	0x0003
        /*0092*/ 	.short	0x0018
        /*0094*/ 	.byte	0x00, 0xf5, 0x21, 0x00


	//----- nvinfo : EIATTR_KPARAM_INFO
	.align		4
.L_250:
        /*0098*/ 	.byte	0x04, 0x17
        /*009a*/ 	.short	(.L_252 - .L_251)
.L_251:
        /*009c*/ 	.word	0x00000000
        /*00a0*/ 	.short	0x0002
        /*00a2*/ 	.short	0x0010
        /*00a4*/ 	.byte	0x00, 0xf5, 0x21, 0x00


	//----- nvinfo : EIATTR_KPARAM_INFO
	.align		4
.L_252:
        /*00a8*/ 	.byte	0x04, 0x17
        /*00aa*/ 	.short	(.L_254 - .L_253)
.L_253:
        /*00ac*/ 	.word	0x00000000
        /*00b0*/ 	.short	0x0001
        /*00b2*/ 	.short	0x0008
        /*00b4*/ 	.byte	0x00, 0xf5, 0x21, 0x00


	//----- nvinfo : EIATTR_KPARAM_INFO
	.align		4
.L_254:
        /*00b8*/ 	.byte	0x04, 0x17
        /*00ba*/ 	.short	(.L_256 - .L_255)
.L_255:
        /*00bc*/ 	.word	0x00000000
        /*00c0*/ 	.short	0x0000
        /*00c2*/ 	.short	0x0000
        /*00c4*/ 	.byte	0x00, 0xf5, 0x21, 0x00


	//----- nvinfo : EIATTR_SPARSE_MMA_MASK
	.align		4
.L_256:
        /*00c8*/ 	.byte	0x03, 0x50
        /*00ca*/ 	.short	0x0000


	//----- nvinfo : EIATTR_MAXREG_COUNT
	.align		4
        /*00cc*/ 	.byte	0x03, 0x1b
        /*00ce*/ 	.short	0x00a8


	//----- nvinfo : EIATTR_NUM_BARRIERS
	.align		4
        /*00d0*/ 	.byte	0x02, 0x4c
        /*00d2*/ 	.byte	0x01
	.zero		1


	//----- nvinfo : EIATTR_ANNOTATIONS
	.align		4
        /*00d4*/ 	.byte	0x04, 0x55
        /*00d6*/ 	.short	(.L_258 - .L_257)


	//   ....[0]....
.L_257:
        /*00d8*/ 	.word	0x00000001
        /*00dc*/ 	.byte	0xa0, 0x0d, 0x00, 0x00, 0x01, 0x00, 0x00, 0x00, 0xe0, 0x2b, 0x00, 0x00


	//----- nvinfo : EIATTR_MERCURY_ISA_VERSION
	.align		4
.L_258:
        /*00e8*/ 	.byte	0x03, 0x5f
        /*00ea*/ 	.short	0x0101


	//----- nvinfo : EIATTR_COOP_GROUP_MASK_REGIDS
	.align		4
        /*00ec*/ 	.byte	0x04, 0x29
        /*00ee*/ 	.short	(.L_260 - .L_259)


	//   ....[0]....
.L_259:
        /*00f0*/ 	.word	0xffffffff


	//   ....[1]....
        /*00f4*/ 	.word	0x05000000


	//   ....[2]....
        /*00f8*/ 	.word	0xffffffff


	//   ....[3]....
        /*00fc*/ 	.word	0xffffffff


	//   ....[4]....
        /*0100*/ 	.word	0xffffffff


	//   ....[5]....
        /*0104*/ 	.word	0xffffffff


	//   ....[6]....
        /*0108*/ 	.word	0xffffffff


	//   ....[7]....
        /*010c*/ 	.word	0xffffffff


	//   ....[8]....
        /*0110*/ 	.word	0xffffffff


	//   ....[9]....
        /*0114*/ 	.word	0xffffffff


	//   ....[10]....
        /*0118*/ 	.word	0xffffffff


	//   ....[11]....
        /*011c*/ 	.word	0xffffffff


	//   ....[12]....
        /*0120*/ 	.word	0xffffffff


	//   ....[13]....
        /*0124*/ 	.word	0xffffffff


	//   ....[14]....
        /*0128*/ 	.word	0xffffffff


	//   ....[15]....
        /*012c*/ 	.word	0xffffffff


	//   ....[16]....
        /*0130*/ 	.word	0xffffffff


	//   ....[17]....
        /*0134*/ 	.word	0xffffffff


	//   ....[18]....
        /*0138*/ 	.word	0xffffffff


	//   ....[19]....
        /*013c*/ 	.word	0xffffffff


	//   ....[20]....
        /*0140*/ 	.word	0xffffffff


	//   ....[21]....
        /*0144*/ 	.word	0xffffffff


	//   ....[22]....
        /*0148*/ 	.word	0xffffffff


	//   ....[23]....
        /*014c*/ 	.word	0xffffffff


	//   ....[24]....
        /*0150*/ 	.word	0xffffffff


	//   ....[25]....
        /*0154*/ 	.word	0xffffffff


	//   ....[26]....
        /*0158*/ 	.word	0xffffffff


	//   ....[27]....
        /*015c*/ 	.word	0xffffffff


	//   ....[28]....
        /*0160*/ 	.word	0xffffffff


	//   ....[29]....
        /*0164*/ 	.word	0xffffffff


	//   ....[30]....
        /*0168*/ 	.word	0xffffffff


	//   ....[31]....
        /*016c*/ 	.word	0xffffffff


	//   ....[32]....
        /*0170*/ 	.word	0xffffffff


	//   ....[33]....
        /*0174*/ 	.word	0xffffffff


	//   ....[34]....
        /*0178*/ 	.word	0xffffffff


	//   ....[35]....
        /*017c*/ 	.word	0xffffffff


	//   ....[36]....
        /*0180*/ 	.word	0xffffffff


	//   ....[37]....
        /*0184*/ 	.word	0xffffffff


	//   ....[38]....
        /*0188*/ 	.word	0xffffffff


	//   ....[39]....
        /*018c*/ 	.word	0xffffffff


	//   ....[40]....
        /*0190*/ 	.word	0xffffffff


	//   ....[41]....
        /*0194*/ 	.word	0xffffffff


	//   ....[42]....
        /*0198*/ 	.word	0xffffffff


	//   ....[43]....
        /*019c*/ 	.word	0xffffffff


	//   ....[44]....
        /*01a0*/ 	.word	0xffffffff


	//   ....[45]....
        /*01a4*/ 	.word	0xffffffff


	//   ....[46]....
        /*01a8*/ 	.word	0xffffffff


	//   ....[47]....
        /*01ac*/ 	.word	0xffffffff


	//   ....[48]....
        /*01b0*/ 	.word	0xffffffff


	//   ....[49]....
        /*01b4*/ 	.word	0xffffffff


	//   ....[50]....
        /*01b8*/ 	.word	0xffffffff


	//   ....[51]....
        /*01bc*/ 	.word	0xffffffff


	//   ....[52]....
        /*01c0*/ 	.word	0xffffffff


	//   ....[53]....
        /*01c4*/ 	.word	0xffffffff


	//   ....[54]....
        /*01c8*/ 	.word	0xffffffff


	//   ....[55]....
        /*01cc*/ 	.word	0xffffffff


	//   ....[56]....
        /*01d0*/ 	.word	0xffffffff


	//   ....[57]....
        /*01d4*/ 	.word	0xffffffff


	//   ....[58]....
        /*01d8*/ 	.word	0xffffffff


	//   ....[59]....
        /*01dc*/ 	.word	0xffffffff


	//   ....[60]....
        /*01e0*/ 	.word	0xffffffff


	//   ....[61]....
        /*01e4*/ 	.word	0xffffffff


	//   ....[62]....
        /*01e8*/ 	.word	0xffffffff


	//   ....[63]....
        /*01ec*/ 	.word	0xffffffff


	//   ....[64]....
        /*01f0*/ 	.word	0xffffffff


	//   ....[65]....
        /*01f4*/ 	.word	0xffffffff


	//   ....[66]....
        /*01f8*/ 	.word	0xffffffff


	//   ....[67]....
        /*01fc*/ 	.word	0xffffffff


	//   ....[68]....
        /*0200*/ 	.word	0xffffffff


	//   ....[69]....
        /*0204*/ 	.word	0xffffffff


	//   ....[70]....
        /*0208*/ 	.word	0xffffffff


	//   ....[71]....
        /*020c*/ 	.word	0xffffffff


	//   ....[72]....
        /*0210*/ 	.word	0xffffffff


	//   ....[73]....
        /*0214*/ 	.word	0xffffffff


	//   ....[74]....
        /*0218*/ 	.word	0xffffffff


	//   ....[75]....
        /*021c*/ 	.word	0xffffffff


	//   ....[76]....
        /*0220*/ 	.word	0xffffffff


	//   ....[77]....
        /*0224*/ 	.word	0xffffffff


	//   ....[78]....
        /*0228*/ 	.word	0xffffffff


	//   ....[79]....
        /*022c*/ 	.word	0xffffffff


	//   ....[80]....
        /*0230*/ 	.word	0xffffffff


	//   ....[81]....
        /*0234*/ 	.word	0xffffffff


	//   ....[82]....
        /*0238*/ 	.word	0xffffffff


	//   ....[83]....
        /*023c*/ 	.word	0xffffffff


	//   ....[84]....
        /*0240*/ 	.word	0xffffffff


	//   ....[85]....
        /*0244*/ 	.word	0xffffffff


	//   ....[86]....
        /*0248*/ 	.word	0xffffffff


	//   ....[87]....
        /*024c*/ 	.word	0xffffffff


	//   ....[88]....
        /*0250*/ 	.word	0xffffffff


	//   ....[89]....
        /*0254*/ 	.word	0xffffffff


	//   ....[90]....
        /*0258*/ 	.word	0xffffffff


	//   ....[91]....
        /*025c*/ 	.word	0xffffffff


	//   ....[92]....
        /*0260*/ 	.word	0xffffffff


	//   ....[93]....
        /*0264*/ 	.word	0xffffffff


	//   ....[94]....
        /*0268*/ 	.word	0xffffffff


	//   ....[95]....
        /*026c*/ 	.word	0xffffffff


	//   ....[96]....
        /*0270*/ 	.word	0xffffffff


	//   ....[97]....
        /*0274*/ 	.word	0xffffffff


	//   ....[98]....
        /*0278*/ 	.word	0xffffffff


	//   ....[99]....
        /*027c*/ 	.word	0xffffffff


	//   ....[100]....
        /*0280*/ 	.word	0xffffffff


	//   ....[101]....
        /*0284*/ 	.word	0xffffffff


	//   ....[102]....
        /*0288*/ 	.word	0xffffffff


	//   ....[103]....
        /*028c*/ 	.word	0xffffffff


	//   ....[104]....
        /*0290*/ 	.word	0xffffffff


	//   ....[105]....
        /*0294*/ 	.word	0xffffffff


	//   ....[106]....
        /*0298*/ 	.word	0xffffffff


	//   ....[107]....
        /*029c*/ 	.word	0xffffffff


	//   ....[108]....
        /*02a0*/ 	.word	0xffffffff


	//   ....[109]....
        /*02a4*/ 	.word	0xffffffff


	//   ....[110]....
        /*02a8*/ 	.word	0xffffffff


	//   ....[111]....
        /*02ac*/ 	.word	0xffffffff


	//   ....[112]....
        /*02b0*/ 	.word	0xffffffff


	//   ....[113]....
        /*02b4*/ 	.word	0xffffffff


	//   ....[114]....
        /*02b8*/ 	.word	0xffffffff


	//   ....[115]....
        /*02bc*/ 	.word	0xffffffff


	//   ....[116]....
        /*02c0*/ 	.word	0xffffffff


	//   ....[117]....
        /*02c4*/ 	.word	0xffffffff


	//   ....[118]....
        /*02c8*/ 	.word	0xffffffff


	//   ....[119]....
        /*02cc*/ 	.word	0xffffffff


	//   ....[120]....
        /*02d0*/ 	.word	0xffffffff


	//   ....[121]....
        /*02d4*/ 	.word	0xffffffff


	//   ....[122]....
        /*02d8*/ 	.word	0xffffffff


	//   ....[123]....
        /*02dc*/ 	.word	0xffffffff


	//   ....[124]....
        /*02e0*/ 	.word	0xffffffff


	//   ....[125]....
        /*02e4*/ 	.word	0xffffffff


	//   ....[126]....
        /*02e8*/ 	.word	0xffffffff


	//   ....[127]....
        /*02ec*/ 	.word	0xffffffff


	//   ....[128]....
        /*02f0*/ 	.word	0xffffffff


	//   ....[129]....
        /*02f4*/ 	.word	0xffffffff


	//   ....[130]....
        /*02f8*/ 	.word	0xffffffff


	//   ....[131]....
        /*02fc*/ 	.word	0xffffffff


	//   ....[132]....
        /*0300*/ 	.word	0xffffffff


	//   ....[133]....
        /*0304*/ 	.word	0xffffffff


	//   ....[134]....
        /*0308*/ 	.word	0xffffffff


	//   ....[135]....
        /*030c*/ 	.word	0xffffffff


	//   ....[136]....
        /*0310*/ 	.word	0xffffffff


	//   ....[137]....
        /*0314*/ 	.word	0xffffffff


	//   ....[138]....
        /*0318*/ 	.word	0xffffffff


	//   ....[139]....
        /*031c*/ 	.word	0xffffffff


	//   ....[140]....
        /*0320*/ 	.word	0xffffffff


	//   ....[141]....
        /*0324*/ 	.word	0xffffffff


	//   ....[142]....
        /*0328*/ 	.word	0xffffffff


	//   ....[143]....
        /*032c*/ 	.word	0xffffffff


	//   ....[144]....
        /*0330*/ 	.word	0xffffffff


	//   ....[145]....
        /*0334*/ 	.word	0xffffffff


	//   ....[146]....
        /*0338*/ 	.word	0xffffffff


	//   ....[147]....
        /*033c*/ 	.word	0xffffffff


	//   ....[148]....
        /*0340*/ 	.word	0xffffffff


	//   ....[149]....
        /*0344*/ 	.word	0xffffffff


	//   ....[150]....
        /*0348*/ 	.word	0xffffffff


	//   ....[151]....
        /*034c*/ 	.word	0xffffffff


	//   ....[152]....
        /*0350*/ 	.word	0xffffffff


	//   ....[153]....
        /*0354*/ 	.word	0xffffffff


	//   ....[154]....
        /*0358*/ 	.word	0xffffffff


	//   ....[155]....
        /*035c*/ 	.word	0xffffffff


	//   ....[156]....
        /*0360*/ 	.word	0xffffffff


	//   ....[157]....
        /*0364*/ 	.word	0xffffffff


	//   ....[158]....
        /*0368*/ 	.word	0xffffffff


	//   ....[159]....
        /*036c*/ 	.word	0xffffffff


	//   ....[160]....
        /*0370*/ 	.word	0x0500000c


	//   ....[161]....
        /*0374*/ 	.word	0xffffffff


	//   ....[162]....
        /*0378*/ 	.word	0xffffffff


	//   ....[163]....
        /*037c*/ 	.word	0xffffffff


	//   ....[164]....
        /*0380*/ 	.word	0xffffffff


	//   ....[165]....
        /*0384*/ 	.word	0xffffffff


	//   ....[166]....
        /*0388*/ 	.word	0xffffffff


	//   ....[167]....
        /*038c*/ 	.word	0xffffffff


	//   ....[168]....
        /*0390*/ 	.word	0xffffffff


	//   ....[169]....
        /*0394*/ 	.word	0xffffffff


	//   ....[170]....
        /*0398*/ 	.word	0xffffffff


	//   ....[171]....
        /*039c*/ 	.word	0xffffffff


	//   ....[172]....
        /*03a0*/ 	.word	0xffffffff


	//   ....[173]....
        /*03a4*/ 	.word	0xffffffff


	//   ....[174]....
        /*03a8*/ 	.word	0xffffffff


	//   ....[175]....
        /*03ac*/ 	.word	0xffffffff


	//   ....[176]....
        /*03b0*/ 	.word	0xffffffff


	//   ....[177]....
        /*03b4*/ 	.word	0xffffffff


	//   ....[178]....
        /*03b8*/ 	.word	0xffffffff


	//   ....[179]....
        /*03bc*/ 	.word	0xffffffff


	//   ....[180]....
        /*03c0*/ 	.word	0xffffffff


	//   ....[181]....
        /*03c4*/ 	.word	0xffffffff


	//   ....[182]....
        /*03c8*/ 	.word	0xffffffff


	//   ....[183]....
        /*03cc*/ 	.word	0xffffffff


	//   ....[184]....
        /*03d0*/ 	.word	0xffffffff


	//   ....[185]....
        /*03d4*/ 	.word	0xffffffff


	//   ....[186]....
        /*03d8*/ 	.word	0xffffffff


	//   ....[187]....
        /*03dc*/ 	.word	0xffffffff


	//   ....[188]....
        /*03e0*/ 	.word	0xffffffff


	//   ....[189]....
        /*03e4*/ 	.word	0xffffffff


	//   ....[190]....
        /*03e8*/ 	.word	0xffffffff


	//   ....[191]....
        /*03ec*/ 	.word	0xffffffff


	//   ....[192]....
        /*03f0*/ 	.word	0xffffffff


	//   ....[193]....
        /*03f4*/ 	.word	0xffffffff


	//   ....[194]....
        /*03f8*/ 	.word	0xffffffff


	//   ....[195]....
        /*03fc*/ 	.word	0xffffffff


	//   ....[196]....
        /*0400*/ 	.word	0xffffffff


	//   ....[197]....
        /*0404*/ 	.word	0xffffffff


	//   ....[198]....
        /*0408*/ 	.word	0xffffffff


	//   ....[199]....
        /*040c*/ 	.word	0xffffffff


	//   ....[200]....
        /*0410*/ 	.word	0xffffffff


	//   ....[201]....
        /*0414*/ 	.word	0xffffffff


	//   ....[202]....
        /*0418*/ 	.word	0xffffffff


	//   ....[203]....
        /*041c*/ 	.word	0xffffffff


	//   ....[204]....
        /*0420*/ 	.word	0xffffffff


	//   ....[205]....
        /*0424*/ 	.word	0xffffffff


	//   ....[206]....
        /*0428*/ 	.word	0xffffffff


	//   ....[207]....
        /*042c*/ 	.word	0xffffffff


	//   ....[208]....
        /*0430*/ 	.word	0xffffffff


	//   ....[209]....
        /*0434*/ 	.word	0xffffffff


	//   ....[210]....
        /*0438*/ 	.word	0xffffffff


	//   ....[211]....
        /*043c*/ 	.word	0xffffffff


	//   ....[212]....
        /*0440*/ 	.word	0xffffffff


	//   ....[213]....
        /*0444*/ 	.word	0xffffffff


	//   ....[214]....
        /*0448*/ 	.word	0xffffffff


	//   ....[215]....
        /*044c*/ 	.word	0xffffffff


	//   ....[216]....
        /*0450*/ 	.word	0xffffffff


	//   ....[217]....
        /*0454*/ 	.word	0xffffffff


	//   ....[218]....
        /*0458*/ 	.word	0xffffffff


	//   ....[219]....
        /*045c*/ 	.word	0xffffffff


	//   ....[220]....
        /*0460*/ 	.word	0xffffffff


	//   ....[221]....
        /*0464*/ 	.word	0xffffffff


	//   ....[222]....
        /*0468*/ 	.word	0xffffffff


	//   ....[223]....
        /*046c*/ 	.word	0xffffffff


	//   ....[224]....
        /*0470*/ 	.word	0xffffffff


	//   ....[225]....
        /*0474*/ 	.word	0xffffffff


	//   ....[226]....
        /*0478*/ 	.word	0xffffffff


	//   ....[227]....
        /*047c*/ 	.word	0xffffffff


	//   ....[228]....
        /*0480*/ 	.word	0xffffffff


	//   ....[229]....
        /*0484*/ 	.word	0x0500004c


	//   ....[230]....
        /*0488*/ 	.word	0x0500004c


	//   ....[231]....
        /*048c*/ 	.word	0x0500004c


	//   ....[232]....
        /*0490*/ 	.word	0x0500004c


	//   ....[233]....
        /*0494*/ 	.word	0x0500004c


	//----- nvinfo : EIATTR_COOP_GROUP_INSTR_OFFSETS
	.align		4
.L_260:
        /*0498*/ 	.byte	0x04, 0x28
        /*049a*/ 	.short	(.L_262 - .L_261)


	//   ....[0]....
.L_261:
        /*049c*/ 	.word	0x00000e60


	//   ....[1]....
        /*04a0*/ 	.word	0x00001770


	//   ....[2]....
        /*04a4*/ 	.word	0x000029b0


	//   ....[3]....
        /*04a8*/ 	.word	0x000029d0


	//   ....[4]....
        /*04ac*/ 	.word	0x000029f0


	//   ....[5]....
        /*04b0*/ 	.word	0x00002a10


	//   ....[6]....
        /*04b4*/ 	.word	0x00002a30


	//   ....[7]....
        /*04b8*/ 	.word	0x00002f20


	//   ....[8]....
        /*04bc*/ 	.word	0x00002f30


	//   ....[9]....
        /*04c0*/ 	.word	0x00002f50


	//   ....[10]....
        /*04c4*/ 	.word	0x00002f70


	//   ....[11]....
        /*04c8*/ 	.word	0x00002fc0


	//   ....[12]....
        /*04cc*/ 	.word	0x00003000


	//   ....[13]....
        /*04d0*/ 	.word	0x00003030


	//   ....[14]....
        /*04d4*/ 	.word	0x00003060


	//   ....[15]....
        /*04d8*/ 	.word	0x00003160


	//   ....[16]....
        /*04dc*/ 	.word	0x00003170


	//   ....[17]....
        /*04e0*/ 	.word	0x00003190


	//   ....[18]....
        /*04e4*/ 	.word	0x000031d0


	//   ....[19]....
        /*04e8*/ 	.word	0x00003200


	//   ....[20]....
        /*04ec*/ 	.word	0x00003240


	//   ....[21]....
        /*04f0*/ 	.word	0x00003260


	//   ....[22]....
        /*04f4*/ 	.word	0x00003280


	//   ....[23]....
        /*04f8*/ 	.word	0x000032e0


	//   ....[24]....
        /*04fc*/ 	.word	0x00003380


	//   ....[25]....
        /*0500*/ 	.word	0x00003390


	//   ....[26]....
        /*0504*/ 	.word	0x000033b0


	//   ....[27]....
        /*0508*/ 	.word	0x000033f0


	//   ....[28]....
        /*050c*/ 	.word	0x00003420


	//   ....[29]....
        /*0510*/ 	.word	0x00003460


	//   ....[30]....
        /*0514*/ 	.word	0x00003480


	//   ....[31]....
        /*0518*/ 	.word	0x000034a0


	//   ....[32]....
        /*051c*/ 	.word	0x00003510


	//   ....[33]....
        /*0520*/ 	.word	0x000035c0


	//   ....[34]....
        /*0524*/ 	.word	0x000035d0


	//   ....[35]....
        /*0528*/ 	.word	0x000035f0


	//   ....[36]....
        /*052c*/ 	.word	0x00003630


	//   ....[37]....
        /*0530*/ 	.word	0x00003660


	//   ....[38]....
        /*0534*/ 	.word	0x000036a0


	//   ....[39]....
        /*0538*/ 	.word	0x000036c0


	//   ....[40]....
        /*053c*/ 	.word	0x000036e0


	//   ....[41]....
        /*0540*/ 	.word	0x00003740


	//   ....[42]....
        /*0544*/ 	.word	0x000037e0


	//   ....[43]....
        /*0548*/ 	.word	0x000037f0


	//   ....[44]....
        /*054c*/ 	.word	0x00003810


	//   ....[45]....
        /*0550*/ 	.word	0x00003850


	//   ....[46]....
        /*0554*/ 	.word	0x00003880


	//   ....[47]....
        /*0558*/ 	.word	0x000038c0


	//   ....[48]....
        /*055c*/ 	.word	0x000038e0


	//   ....[49]....
        /*0560*/ 	.word	0x00003900


	//   ....[50]....
        /*0564*/ 	.word	0x00003970


	//   ....[51]....
        /*0568*/ 	.word	0x00003a20


	//   ....[52]....
        /*056c*/ 	.word	0x00003a30


	//   ....[53]....
        /*0570*/ 	.word	0x00003a50


	//   ....[54]....
        /*0574*/ 	.word	0x00003a90


	//   ....[55]....
        /*0578*/ 	.word	0x00003ac0


	//   ....[56]....
        /*057c*/ 	.word	0x00003b00


	//   ....[57]....
        /*0580*/ 	.word	0x00003b20


	//   ....[58]....
        /*0584*/ 	.word	0x00003b40


	//   ....[59]....
        /*0588*/ 	.word	0x00003ba0


	//   ....[60]....
        /*058c*/ 	.word	0x00003c40


	//   ....[61]....
        /*0590*/ 	.word	0x00003c50


	//   ....[62]....
        /*0594*/ 	.word	0x00003c70


	//   ....[63]....
        /*0598*/ 	.word	0x00003cb0


	//   ....[64]....
        /*059c*/ 	.word	0x00003ce0


	//   ....[65]....
        /*05a0*/ 	.word	0x00003cf0


	//   ....[66]....
        /*05a4*/ 	.word	0x00003d30


	//   ....[67]....
        /*05a8*/ 	.word	0x00003d50


	//   ....[68]....
        /*05ac*/ 	.word	0x00003d70


	//   ....[69]....
        /*05b0*/ 	.word	0x00003e80


	//   ....[70]....
        /*05b4*/ 	.word	0x00003e90


	//   ....[71]....
        /*05b8*/ 	.word	0x00003eb0


	//   ....[72]....
        /*05bc*/ 	.word	0x00003ef0


	//   ....[73]....
        /*05c0*/ 	.word	0x00003f20


	//   ....[74]....
        /*05c4*/ 	.word	0x00003f60


	//   ....[75]....
        /*05c8*/ 	.word	0x00003f80


	//   ....[76]....
        /*05cc*/ 	.word	0x00003fa0


	//   ....[77]....
        /*05d0*/ 	.word	0x00004000


	//   ....[78]....
        /*05d4*/ 	.word	0x000040a0


	//   ....[79]....
        /*05d8*/ 	.word	0x000040b0


	//   ....[80]....
        /*05dc*/ 	.word	0x000040d0


	//   ....[81]....
        /*05e0*/ 	.word	0x00004110


	//   ....[82]....
        /*05e4*/ 	.word	0x00004140


	//   ....[83]....
        /*05e8*/ 	.word	0x00004180


	//   ....[84]....
        /*05ec*/ 	.word	0x000041a0


	//   ....[85]....
        /*05f0*/ 	.word	0x000041c0


	//   ....[86]....
        /*05f4*/ 	.word	0x00004230


	//   ....[87]....
        /*05f8*/ 	.word	0x000042e0


	//   ....[88]....
        /*05fc*/ 	.word	0x000042f0


	//   ....[89]....
        /*0600*/ 	.word	0x00004310


	//   ....[90]....
        /*0604*/ 	.word	0x00004350


	//   ....[91]....
        /*0608*/ 	.word	0x00004380


	//   ....[92]....
        /*060c*/ 	.word	0x000043c0


	//   ....[93]....
        /*0610*/ 	.word	0x000043e0


	//   ....[94]....
        /*0614*/ 	.word	0x00004400


	//   ....[95]....
        /*0618*/ 	.word	0x00004460


	//   ....[96]....
        /*061c*/ 	.word	0x00004500


	//   ....[97]....
        /*0620*/ 	.word	0x00004510


	//   ....[98]....
        /*0624*/ 	.word	0x00004530


	//   ....[99]....
        /*0628*/ 	.word	0x00004570


	//   ....[100]....
        /*062c*/ 	.word	0x000045a0


	//   ....[101]....
        /*0630*/ 	.word	0x000045e0


	//   ....[102]....
        /*0634*/ 	.word	0x00004600


	//   ....[103]....
        /*0638*/ 	.word	0x00004620


	//   ....[104]....
        /*063c*/ 	.word	0x00004690


	//   ....[105]....
        /*0640*/ 	.word	0x00004740


	//   ....[106]....
        /*0644*/ 	.word	0x00004750


	//   ....[107]....
        /*0648*/ 	.word	0x00004770


	//   ....[108]....
        /*064c*/ 	.word	0x000047b0


	//   ....[109]....
        /*0650*/ 	.word	0x000047e0


	//   ....[110]....
        /*0654*/ 	.word	0x00004820


	//   ....[111]....
        /*0658*/ 	.word	0x00004840


	//   ....[112]....
        /*065c*/ 	.word	0x00004860


	//   ....[113]....
        /*0660*/ 	.word	0x000048c0


	//   ....[114]....
        /*0664*/ 	.word	0x00004960


	//   ....[115]....
        /*0668*/ 	.word	0x00004970


	//   ....[116]....
        /*066c*/ 	.word	0x00004990


	//   ....[117]....
        /*0670*/ 	.word	0x000049d0


	//   ....[118]....
        /*0674*/ 	.word	0x00004a00


	//   ....[119]....
        /*0678*/ 	.word	0x00004a40


	//   ....[120]....
        /*067c*/ 	.word	0x00004a60


	//   ....[121]....
        /*0680*/ 	.word	0x00004a80


	//   ....[122]....
        /*0684*/ 	.word	0x00004af0


	//   ....[123]....
        /*0688*/ 	.word	0x00004b80


	//   ....[124]....
        /*068c*/ 	.word	0x00004ba0


	//   ....[125]....
        /*0690*/ 	.word	0x00004bb0


	//   ....[126]....
        /*0694*/ 	.word	0x00004bd0


	//   ....[127]....
        /*0698*/ 	.word	0x00004c10


	//   ....[128]....
        /*069c*/ 	.word	0x00004c40


	//   ....[129]....
        /*06a0*/ 	.word	0x00004c80


	//   ....[130]....
        /*06a4*/ 	.word	0x00004ca0


	//   ....[131]....
        /*06a8*/ 	.word	0x00004cc0


	//   ....[132]....
        /*06ac*/ 	.word	0x00004db0


	//   ....[133]....
        /*06b0*/ 	.word	0x00004dd0


	//   ....[134]....
        /*06b4*/ 	.word	0x00004de0


	//   ....[135]....
        /*06b8*/ 	.word	0x00004e00


	//   ....[136]....
        /*06bc*/ 	.word	0x00004e40


	//   ....[137]....
        /*06c0*/ 	.word	0x00004e70


	//   ....[138]....
        /*06c4*/ 	.word	0x00004eb0


	//   ....[139]....
        /*06c8*/ 	.word	0x00004ed0


	//   ....[140]....
        /*06cc*/ 	.word	0x00004ef0


	//   ....[141]....
        /*06d0*/ 	.word	0x00004fe0


	//   ....[142]....
        /*06d4*/ 	.word	0x00005000


	//   ....[143]....
        /*06d8*/ 	.word	0x00005010


	//   ....[144]....
        /*06dc*/ 	.word	0x00005030


	//   ....[145]....
        /*06e0*/ 	.word	0x00005070


	//   ....[146]....
        /*06e4*/ 	.word	0x000050a0


	//   ....[147]....
        /*06e8*/ 	.word	0x000050e0


	//   ....[148]....
        /*06ec*/ 	.word	0x00005100


	//   ....[149]....
        /*06f0*/ 	.word	0x00005120


	//   ....[150]....
        /*06f4*/ 	.word	0x00005210


	//   ....[151]....
        /*06f8*/ 	.word	0x00005230


	//   ....[152]....
        /*06fc*/ 	.word	0x00005240


	//   ....[153]....
        /*0700*/ 	.word	0x00005260


	//   ....[154]....
        /*0704*/ 	.word	0x000052a0


	//   ....[155]....
        /*0708*/ 	.word	0x000052d0


	//   ....[156]....
        /*070c*/ 	.word	0x00005310


	//   ....[157]....
        /*0710*/ 	.word	0x00005330


	//   ....[158]....
        /*0714*/ 	.word	0x00005350


	//   ....[159]....
        /*0718*/ 	.word	0x000054a0


	//   ....[160]....
        /*071c*/ 	.word	0x000059b0


	//   ....[161]....
        /*0720*/ 	.word	0x00005cd0


	//   ....[162]....
        /*0724*/ 	.word	0x00005d80


	//   ....[163]....
        /*0728*/ 	.word	0x00005e30


	//   ....[164]....
        /*072c*/ 	.word	0x00005ee0


	//   ....[165]....
        /*0730*/ 	.word	0x00005f90


	//   ....[166]....
        /*0734*/ 	.word	0x00006040


	//   ....[167]....
        /*0738*/ 	.word	0x000060f0


	//   ....[168]....
        /*073c*/ 	.word	0x000061a0


	//   ....[169]....
        /*0740*/ 	.word	0x00006250


	//   ....[170]....
        /*0744*/ 	.word	0x00006300


	//   ....[171]....
        /*0748*/ 	.word	0x000063b0


	//   ....[172]....
        /*074c*/ 	.word	0x00006460


	//   ....[173]....
        /*0750*/ 	.word	0x00006510


	//   ....[174]....
        /*0754*/ 	.word	0x000065c0


	//   ....[175]....
        /*0758*/ 	.word	0x00006670


	//   ....[176]....
        /*075c*/ 	.word	0x00006720


	//   ....[177]....
        /*0760*/ 	.word	0x000067d0


	//   ....[178]....
        /*0764*/ 	.word	0x000069b0


	//   ....[179]....
        /*0768*/ 	.word	0x00006ad0


	//   ....[180]....
        /*076c*/ 	.word	0x00006bf0


	//   ....[181]....
        /*0770*/ 	.word	0x00006d10


	//   ....[182]....
        /*0774*/ 	.word	0x00006e30


	//   ....[183]....
        /*0778*/ 	.word	0x00006f50


	//   ....[184]....
        /*077c*/ 	.word	0x00007070


	//   ....[185]....
        /*0780*/ 	.word	0x00007190


	//   ....[186]....
        /*0784*/ 	.word	0x000072b0


	//   ....[187]....
        /*0788*/ 	.word	0x000073d0


	//   ....[188]....
        /*078c*/ 	.word	0x000074f0


	//   ....[189]....
        /*0790*/ 	.word	0x00007600


	//   ....[190]....
        /*0794*/ 	.word	0x00007700


	//   ....[191]....
        /*0798*/ 	.word	0x00007800


	//   ....[192]....
        /*079c*/ 	.word	0x00007900


	//   ....[193]....
        /*07a0*/ 	.word	0x00007a00


	//   ....[194]....
        /*07a4*/ 	.word	0x00007b00


	//   ....[195]....
        /*07a8*/ 	.word	0x000085a0


	//   ....[196]....
        /*07ac*/ 	.word	0x00008620


	//   ....[197]....
        /*07b0*/ 	.word	0x000086a0


	//   ....[198]....
        /*07b4*/ 	.word	0x00008720


	//   ....[199]....
        /*07b8*/ 	.word	0x000087a0


	//   ....[200]....
        /*07bc*/ 	.word	0x00008820


	//   ....[201]....
        /*07c0*/ 	.word	0x000088a0


	//   ....[202]....
        /*07c4*/ 	.word	0x00008920


	//   ....[203]....
        /*07c8*/ 	.word	0x000089a0


	//   ....[204]....
        /*07cc*/ 	.word	0x00008a20


	//   ....[205]....
        /*07d0*/ 	.word	0x00008aa0


	//   ....[206]....
        /*07d4*/ 	.word	0x00008b20


	//   ....[207]....
        /*07d8*/ 	.word	0x00008ba0


	//   ....[208]....
        /*07dc*/ 	.word	0x00008c20


	//   ....[209]....
        /*07e0*/ 	.word	0x00008ca0


	//   ....[210]....
        /*07e4*/ 	.word	0x00008d20


	//   ....[211]....
        /*07e8*/ 	.word	0x00008da0


	//   ....[212]....
        /*07ec*/ 	.word	0x00008f80


	//   ....[213]....
        /*07f0*/ 	.word	0x00009020


	//   ....[214]....
        /*07f4*/ 	.word	0x000090d0


	//   ....[215]....
        /*07f8*/ 	.word	0x00009180


	//   ....[216]....
        /*07fc*/ 	.word	0x00009230


	//   ....[217]....
        /*0800*/ 	.word	0x000092f0


	//   ....[218]....
        /*0804*/ 	.word	0x000093b0


	//   ....[219]....
        /*0808*/ 	.word	0x00009460


	//   ....[220]....
        /*080c*/ 	.word	0x00009520


	//   ....[221]....
        /*0810*/ 	.word	0x000095d0


	//   ....[222]....
        /*0814*/ 	.word	0x00009690


	//   ....[223]....
        /*0818*/ 	.word	0x00009740


	//   ....[224]....
        /*081c*/ 	.word	0x00009800


	//   ....[225]....
        /*0820*/ 	.word	0x000098b0


	//   ....[226]....
        /*0824*/ 	.word	0x00009950


	//   ....[227]....
        /*0828*/ 	.word	0x00009a00


	//   ....[228]....
        /*082c*/ 	.word	0x00009aa0


	//   ....[229]....
        /*0830*/ 	.word	0x00009b10


	//   ....[230]....
        /*0834*/ 	.word	0x00009b70


	//   ....[231]....
        /*0838*/ 	.word	0x00009be0


	//   ....[232]....
        /*083c*/ 	.word	0x00009c40


	//   ....[233]....
        /*0840*/ 	.word	0x00009cb0


	//----- nvinfo : EIATTR_VRC_CTA_INIT_COUNT
	.align		4
.L_262:
        /*0844*/ 	.byte	0x02, 0x4a
	.zero		1
	.zero		1


	//----- nvinfo : EIATTR_EXIT_INSTR_OFFSETS
	.align		4
        /*0848*/ 	.byte	0x04, 0x1c
        /*084a*/ 	.short	(.L_264 - .L_263)


	//   ....[0]....
.L_263:
        /*084c*/ 	.word	0x00002450


	//   ....[1]....
        /*0850*/ 	.word	0x000027b0


	//   ....[2]....
        /*0854*/ 	.word	0x000027d0


	//   ....[3]....
        /*0858*/ 	.word	0x00008db0


	//   ....[4]....
        /*085c*/ 	.word	0x00009ab0


	//----- nvinfo : EIATTR_MAX_THREADS
	.align		4
.L_264:
        /*0860*/ 	.byte	0x04, 0x05
        /*0862*/ 	.short	(.L_266 - .L_265)
.L_265:
        /*0864*/ 	.word	0x00000180
        /*0868*/ 	.word	0x00000001
        /*086c*/ 	.word	0x00000001


	//----- nvinfo : EIATTR_CRS_STACK_SIZE
	.align		4
.L_266:
        /*0870*/ 	.byte	0x04, 0x1e
        /*0872*/ 	.short	(.L_268 - .L_267)
.L_267:
        /*0874*/ 	.word	0x00000000


	//----- nvinfo : EIATTR_CBANK_PARAM_SIZE
	.align		4
.L_268:
        /*0878*/ 	.byte	0x03, 0x19
        /*087a*/ 	.short	0x004d


	//----- nvinfo : EIATTR_PARAM_CBANK
	.align		4
        /*087c*/ 	.byte	0x04, 0x0a
        /*087e*/ 	.short	(.L_270 - .L_269)
	.align		4
.L_269:
        /*0880*/ 	.word	index@(.nv.constant0._ZN3cub18CUB_300001_SM_10006detail10radix_sort29DeviceRadixSortOnesweepKernelINS1_5radix10policy_hubIjjyE10Policy1000ELNS0_9SortOrderE0EjjyiiNS1_21identity_decomposer_tEEEvPT5_SB_PT3_PKSC_PT1_PKSG_PT2_PKSK_T4_iiT6_)
        /*0884*/ 	.short	0x0380
        /*0886*/ 	.short	0x004d


	//----- nvinfo : EIATTR_SW_WAR
	.align		4
.L_270:
        /*0888*/ 	.byte	0x04, 0x36
        /*088a*/ 	.short	(.L_272 - .L_271)
.L_271:
        /*088c*/ 	.word	0x00000008
.L_272:


//--------------------- .nv.info._ZN3cub18CUB_300001_SM_10006detail10radix_sort33DeviceRadixSortExclusiveSumKernelINS1_5radix10policy_hubIjjyE10Policy1000EyEEvPT0_ --------------------------
	.section	.nv.info._ZN3cub18CUB_300001_SM_10006detail10radix_sort33DeviceRadixSortExclusiveSumKernelINS1_5radix10policy_hubIjjyE10Policy1000EyEEvPT0_,"",@"SHT_CUDA_INFO"
	.sectionflags	@""
	.align	4


	//----- nvinfo : EIATTR_CUDA_API_VERSION
	.align		4
        /*0000*/ 	.byte	0x04, 0x37
        /*0002*/ 	.short	(.L_274 - .L_273)
.L_273:
        /*0004*/ 	.word	0x00000082


	//----- nvinfo : EIATTR_KPARAM_INFO
	.align		4
.L_274:
        /*0008*/ 	.byte	0x04, 0x17
        /*000a*/ 	.short	(.L_276 - .L_275)
.L_275:
        /*000c*/ 	.word	0x00000000
        /*0010*/ 	.short	0x0000
        /*0012*/ 	.short	0x0000
        /*0014*/ 	.byte	0x00, 0xf5, 0x21, 0x00


	//----- nvinfo : EIATTR_SPARSE_MMA_MASK
	.align		4
.L_276:
        /*0018*/ 	.byte	0x03, 0x50
        /*001a*/ 	.short	0x0000


	//----- nvinfo : EIATTR_MAXREG_COUNT
	.align		4
        /*001c*/ 	.byte	0x03, 0x1b
        /*001e*/ 	.short	0x00ff


	//----- nvinfo : EIATTR_NUM_BARRIERS
	.align		4
        /*0020*/ 	.byte	0x02, 0x4c
        /*0022*/ 	.byte	0x01
	.zero		1


	//----- nvinfo : EIATTR_MERCURY_ISA_VERSION
	.align		4
        /*0024*/ 	.byte	0x03, 0x5f
        /*0026*/ 	.short	0x0101


	//----- nvinfo : EIATTR_COOP_GROUP_MASK_REGIDS
	.align		4
        /*0028*/ 	.byte	0x04, 0x29
        /*002a*/ 	.short	(.L_278 - .L_277)


	//   ....[0]....
.L_277:
        /*002c*/ 	.word	0xffffffff


	//   ....[1]....
        /*0030*/ 	.word	0xffffffff


	//   ....[2]....
        /*0034*/ 	.word	0xffffffff


	//   ....[3]....
        /*0038*/ 	.word	0xffffffff


	//   ....[4]....
        /*003c*/ 	.word	0xffffffff


	//   ....[5]....
        /*0040*/ 	.word	0xffffffff


	//   ....[6]....
        /*0044*/ 	.word	0xffffffff


	//   ....[7]....
        /*0048*/ 	.word	0xffffffff


	//   ....[8]....
        /*004c*/ 	.word	0xffffffff


	//   ....[9]....
        /*0050*/ 	.word	0xffffffff


	//   ....[10]....
        /*0054*/ 	.word	0x05000015


	//   ....[11]....
        /*0058*/ 	.word	0x05000015


	//   ....[12]....
        /*005c*/ 	.word	0x05000015


	//   ....[13]....
        /*0060*/ 	.word	0x05000015


	//   ....[14]....
        /*0064*/ 	.word	0x05000015


	//   ....[15]....
        /*0068*/ 	.word	0x05000015


	//   ....[16]....
        /*006c*/ 	.word	0x05000015


	//   ....[17]....
        /*0070*/ 	.word	0x05000015


	//   ....[18]....
        /*0074*/ 	.word	0x05000015


	//   ....[19]....
        /*0078*/ 	.word	0x05000015


	//----- nvinfo : EIATTR_COOP_GROUP_INSTR_OFFSETS
	.align		4
.L_278:
        /*007c*/ 	.byte	0x04, 0x28
        /*007e*/ 	.short	(.L_280 - .L_279)


	//   ....[0]....
.L_279:
        /*0080*/ 	.word	0x00000250


	//   ....[1]....
        /*0084*/ 	.word	0x00000260


	//   ....[2]....
        /*0088*/ 	.word	0x000002a0


	//   ....[3]....
        /*008c*/ 	.word	0x000002c0


	//   ....[4]....
        /*0090*/ 	.word	0x00000310


	//   ....[5]....
        /*0094*/ 	.word	0x00000320


	//   ....[6]....
        /*0098*/ 	.word	0x00000360


	//   ....[7]....
        /*009c*/ 	.word	0x00000380


	//   ....[8]....
        /*00a0*/ 	.word	0x000003d0


	//   ....[9]....
        /*00a4*/ 	.word	0x000003e0


	//   ....[10]....
        /*00a8*/ 	.word	0x00000660


	//   ....[11]....
        /*00ac*/ 	.word	0x000006b0


	//   ....[12]....
        /*00b0*/ 	.word	0x00000740


	//   ....[13]....
        /*00b4*/ 	.word	0x00000790


	//   ....[14]....
        /*00b8*/ 	.word	0x00000820


	//   ....[15]....
        /*00bc*/ 	.word	0x00000870


	//   ....[16]....
        /*00c0*/ 	.word	0x00000900


	//   ....[17]....
        /*00c4*/ 	.word	0x00000950


	//   ....[18]....
        /*00c8*/ 	.word	0x000009e0


	//   ....[19]....
        /*00cc*/ 	.word	0x00000a30


	//----- nvinfo : EIATTR_VRC_CTA_INIT_COUNT
	.align		4
.L_280:
        /*00d0*/ 	.byte	0x02, 0x4a
	.zero		1
	.zero		1


	//----- nvinfo : EIATTR_EXIT_INSTR_OFFSETS
	.align		4
        /*00d4*/ 	.byte	0x04, 0x1c
        /*00d6*/ 	.short	(.L_282 - .L_281)


	//   ....[0]....
.L_281:
        /*00d8*/ 	.word	0x000005d0


	//   ....[1]....
        /*00dc*/ 	.word	0x00000600


	//----- nvinfo : EIATTR_CRS_STACK_SIZE
	.align		4
.L_282:
        /*00e0*/ 	.byte	0x04, 0x1e
        /*00e2*/ 	.short	(.L_284 - .L_283)
.L_283:
        /*00e4*/ 	.word	0x00000000


	//----- nvinfo : EIATTR_CBANK_PARAM_SIZE
	.align		4
.L_284:
        /*00e8*/ 	.byte	0x03, 0x19
        /*00ea*/ 	.short	0x0008


	//----- nvinfo : EIATTR_PARAM_CBANK
	.align		4
        /*00ec*/ 	.byte	0x04, 0x0a
        /*00ee*/ 	.short	(.L_286 - .L_285)
	.align		4
.L_285:
        /*00f0*/ 	.word	index@(.nv.constant0._ZN3cub18CUB_300001_SM_10006detail10radix_sort33DeviceRadixSortExclusiveSumKernelINS1_5radix10policy_hubIjjyE10Policy1000EyEEvPT0_)
        /*00f4*/ 	.short	0x0380
        /*00f6*/ 	.short	0x0008


	//----- nvinfo : EIATTR_SW_WAR
	.align		4
.L_286:
        /*00f8*/ 	.byte	0x04, 0x36
        /*00fa*/ 	.short	(.L_288 - .L_287)
.L_287:
        /*00fc*/ 	.word	0x00000008
.L_288:


//--------------------- .nv.info._ZN3cub18CUB_300001_SM_10006detail10radix_sort30DeviceRadixSortHistogramKernelINS1_5radix10policy_hubIjjyE10Policy1000ELNS0_9SortOrderE0EjyNS1_21identity_decomposer_tEEEvPT2_PKT1_SA_iiT3_ --------------------------
	.section	.nv.info._ZN3cub18CUB_300001_SM_10006detail10radix_sort30DeviceRadixSortHistogramKernelINS1_5radix10policy_hubIjjyE10Policy1000ELNS0_9SortOrderE0EjyNS1_21identity_decomposer_tEEEvPT2_PKT1_SA_iiT3_,"",@"SHT_CUDA_INFO"
	.sectionflags	@""
	.align	4


	//----- nvinfo : EIATTR_CUDA_API_VERSION
	.align		4
        /*0000*/ 	.byte	0x04, 0x37
        /*0002*/ 	.short	(.L_290 - .L_289)
.L_289:
        /*0004*/ 	.word	0x00000082


	//----- nvinfo : EIATTR_KPARAM_INFO
	.align		4
.L_290:
        /*0008*/ 	.byte	0x04, 0x17
        /*000a*/ 	.short	(.L_292 - .L_291)
.L_291:
        /*000c*/ 	.word	0x00000000
        /*0010*/ 	.short	0x0005
        /*0012*/ 	.short	0x0020
        /*0014*/ 	.byte	0x00, 0xf0, 0x05, 0x00


	//----- nvinfo : EIATTR_KPARAM_INFO
	.align		4
.L_292:
        /*0018*/ 	.byte	0x04, 0x17
        /*001a*/ 	.short	(.L_294 - .L_293)
.L_293:
        /*001c*/ 	.word	0x00000000
        /*0020*/ 	.short	0x0004
        /*0022*/ 	.short	0x001c
        /*0024*/ 	.byte	0x00, 0xf0, 0x11, 0x00


	//----- nvinfo : EIATTR_KPARAM_INFO
	.align		4
.L_294:
        /*0028*/ 	.byte	0x04, 0x17
        /*002a*/ 	.short	(.L_296 - .L_295)
.L_295:
        /*002c*/ 	.word	0x00000000
        /*0030*/ 	.short	0x0003
        /*0032*/ 	.short	0x0018
        /*0034*/ 	.byte	0x00, 0xf0, 0x11, 0x00


	//----- nvinfo : EIATTR_KPARAM_INFO
	.align		4
.L_296:
        /*0038*/ 	.byte	0x04, 0x17
        /*003a*/ 	.short	(.L_298 - .L_297)
.L_297:
        /*003c*/ 	.word	0x00000000
        /*0040*/ 	.short	0x0002
        /*0042*/ 	.short	0x0010
        /*0044*/ 	.byte	0x00, 0xf0, 0x21, 0x00


	//----- nvinfo : EIATTR_KPARAM_INFO
	.align		4
.L_298:
        /*0048*/ 	.byte	0x04, 0x17
        /*004a*/ 	.short	(.L_300 - .L_299)
.L_299:
        /*004c*/ 	.word	0x00000000
        /*0050*/ 	.short	0x0001
        /*0052*/ 	.short	0x0008
        /*0054*/ 	.byte	0x00, 0xf5, 0x21, 0x00


	//----- nvinfo : EIATTR_KPARAM_INFO
	.align		4
.L_300:
        /*0058*/ 	.byte	0x04, 0x17
        /*005a*/ 	.short	(.L_302 - .L_301)
.L_301:
        /*005c*/ 	.word	0x00000000
        /*0060*/ 	.short	0x0000
        /*0062*/ 	.short	0x0000
        /*0064*/ 	.byte	0x00, 0xf5, 0x21, 0x00


	//----- nvinfo : EIATTR_SPARSE_MMA_MASK
	.align		4
.L_302:
        /*0068*/ 	.byte	0x03, 0x50
        /*006a*/ 	.short	0x0000


	//----- nvinfo : EIATTR_MAXREG_COUNT
	.align		4
        /*006c*/ 	.byte	0x03, 0x1b
        /*006e*/ 	.short	0x00ff


	//----- nvinfo : EIATTR_NUM_BARRIERS
	.align		4
        /*0070*/ 	.byte	0x02, 0x4c
        /*0072*/ 	.byte	0x01
	.zero		1


	//----- nvinfo : EIATTR_MERCURY_ISA_VERSION
	.align		4
        /*0074*/ 	.byte	0x03, 0x5f
        /*0076*/ 	.short	0x0101


	//----- nvinfo : EIATTR_VRC_CTA_INIT_COUNT
	.align		4
        /*0078*/ 	.byte	0x02, 0x4a
	.zero		1
	.zero		1


	//----- nvinfo : EIATTR_EXIT_INSTR_OFFSETS
	.align		4
        /*007c*/ 	.byte	0x04, 0x1c
        /*007e*/ 	.short	(.L_304 - .L_303)


	//   ....[0]....
.L_303:
        /*0080*/ 	.word	0x00000040


	//   ....[1]....
        /*0084*/ 	.word	0x00002ec0


	//----- nvinfo : EIATTR_MAX_THREADS
	.align		4
.L_304:
        /*0088*/ 	.byte	0x04, 0x05
        /*008a*/ 	.short	(.L_306 - .L_305)
.L_305:
        /*008c*/ 	.word	0x00000080
        /*0090*/ 	.word	0x00000001
        /*0094*/ 	.word	0x00000001


	//----- nvinfo : EIATTR_CRS_STACK_SIZE
	.align		4
.L_306:
        /*0098*/ 	.byte	0x04, 0x1e
        /*009a*/ 	.short	(.L_308 - .L_307)
.L_307:
        /*009c*/ 	.word	0x00000000


	//----- nvinfo : EIATTR_CBANK_PARAM_SIZE
	.align		4
.L_308:
        /*00a0*/ 	.byte	0x03, 0x19
        /*00a2*/ 	.short	0x0021


	//----- nvinfo : EIATTR_PARAM_CBANK
	.align		4
        /*00a4*/ 	.byte	0x04, 0x0a
        /*00a6*/ 	.short	(.L_310 - .L_309)
	.align		4
.L_309:
        /*00a8*/ 	.word	index@(.nv.constant0._ZN3cub18CUB_300001_SM_10006detail10radix_sort30DeviceRadixSortHistogramKernelINS1_5radix10policy_hubIjjyE10Policy1000ELNS0_9SortOrderE0EjyNS1_21identity_decomposer_tEEEvPT2_PKT1_SA_iiT3_)
        /*00ac*/ 	.short	0x0380
        /*00ae*/ 	.short	0x0021


	//----- nvinfo : EIATTR_SW_WAR
	.align		4
.L_310:
        /*00b0*/ 	.byte	0x04, 0x36
        /*00b2*/ 	.short	(.L_312 - .L_311)
.L_311:
        /*00b4*/ 	.word	0x00000008
.L_312:


//--------------------- .nv.info._ZN3cub18CUB_300001_SM_10006detail10radix_sort31DeviceRadixSortSingleTileKernelINS1_5radix10policy_hubIjjyE10Policy1000ELNS0_9SortOrderE0EjjyNS1_21identity_decomposer_tEEEvPKT1_PSA_PKT2_PSE_T3_iiT4_ --------------------------
	.section	.nv.info._ZN3cub18CUB_300001_SM_10006detail10radix_sort31DeviceRadixSortSingleTileKernelINS1_5radix10policy_hubIjjyE10Policy1000ELNS0_9SortOrderE0EjjyNS1_21identity_decomposer_tEEEvPKT1_PSA_PKT2_PSE_T3_iiT4_,"",@"SHT_CUDA_INFO"
	.sectionflags	@""
	.align	4


	//----- nvinfo : EIATTR_CUDA_API_VERSION
	.align		4
        /*0000*/ 	.byte	0x04, 0x37
        /*0002*/ 	.short	(.L_314 - .L_313)
.L_313:
        /*0004*/ 	.word	0x00000082


	//----- nvinfo : EIATTR_KPARAM_INFO
	.align		4
.L_314:
        /*0008*/ 	.byte	0x04, 0x17
        /*000a*/ 	.short	(.L_316 - .L_315)
.L_315:
        /*000c*/ 	.word	0x00000000
        /*0010*/ 	.short	0x0007
        /*0012*/ 	.short	0x0030
        /*0014*/ 	.byte	0x00, 0xf0, 0x05, 0x00


	//----- nvinfo : EIATTR_KPARAM_INFO
	.align		4
.L_316:
        /*0018*/ 	.byte	0x04, 0x17
        /*001a*/ 	.short	(.L_318 - .L_317)
.L_317:
        /*001c*/ 	.word	0x00000000
        /*0020*/ 	.short	0x0006
        /*0022*/ 	.short	0x002c
        /*0024*/ 	.byte	0x00, 0xf0, 0x11, 0x00


	//----- nvinfo : EIATTR_KPARAM_INFO
	.align		4
.L_318:
        /*0028*/ 	.byte	0x04, 0x17
        /*002a*/ 	.short	(.L_320 - .L_319)
.L_319:
        /*002c*/ 	.word	0x00000000
        /*0030*/ 	.short	0x0005
        /*0032*/ 	.short	0x0028
        /*0034*/ 	.byte	0x00, 0xf0, 0x11, 0x00


	//----- nvinfo : EIATTR_KPARAM_INFO
	.align		4
.L_320:
        /*0038*/ 	.byte	0x04, 0x17
        /*003a*/ 	.short	(.L_322 - .L_321)
.L_321:
        /*003c*/ 	.word	0x00000000
        /*0040*/ 	.short	0x0004
        /*0042*/ 	.short	0x0020
        /*0044*/ 	.byte	0x00, 0xf0, 0x21, 0x00


	//----- nvinfo : EIATTR_KPARAM_INFO
	.align		4
.L_322:
        /*0048*/ 	.byte	0x04, 0x17
        /*004a*/ 	.short	(.L_324 - .L_323)
.L_323:
        /*004c*/ 	.word	0x00000000
        /*0050*/ 	.short	0x0003
        /*0052*/ 	.short	0x0018
        /*0054*/ 	.byte	0x00, 0xf5, 0x21, 0x00


	//----- nvinfo : EIATTR_KPARAM_INFO
	.align		4
.L_324:
        /*0058*/ 	.byte	0x04, 0x17
        /*005a*/ 	.short	(.L_326 - .L_325)
.L_325:
        /*005c*/ 	.word	0x00000000
        /*0060*/ 	.short	0x0002
        /*0062*/ 	.short	0x0010
        /*0064*/ 	.byte	0x00, 0xf5, 0x21, 0x00


	//----- nvinfo : EIATTR_KPARAM_INFO
	.align		4
.L_326:
        /*0068*/ 	.byte	0x04, 0x17
        /*006a*/ 	.short	(.L_328 - .L_327)
.L_327:
        /*006c*/ 	.word	0x00000000
        /*0070*/ 	.short	0x0001
        /*0072*/ 	.short	0x0008
        /*0074*/ 	.byte	0x00, 0xf5, 0x21, 0x00


	//----- nvinfo : EIATTR_KPARAM_INFO
	.align		4
.L_328:
        /*0078*/ 	.byte	0x04, 0x17
        /*007a*/ 	.short	(.L_330 - .L_329)
.L_329:
        /*007c*/ 	.word	0x00000000
        /*0080*/ 	.short	0x0000
        /*0082*/ 	.short	0x0000
        /*0084*/ 	.byte	0x00, 0xf5, 0x21, 0x00


	//----- nvinfo : EIATTR_SPARSE_MMA_MASK
	.align		4
.L_330:
        /*0088*/ 	.byte	0x03, 0x50
        /*008a*/ 	.short	0x0000


	//----- nvinfo : EIATTR_MAXREG_COUNT
	.align		4
        /*008c*/ 	.byte	0x03, 0x1b
        /*008e*/ 	.short	0x00ff


	//----- nvinfo : EIATTR_NUM_BARRIERS
	.align		4
        /*0090*/ 	.byte	0x02, 0x4c
        /*0092*/ 	.byte	0x01
	.zero		1


	//----- nvinfo : EIATTR_MERCURY_ISA_VERSION
	.align		4
        /*0094*/ 	.byte	0x03, 0x5f
        /*0096*/ 	.short	0x0101


	//----- nvinfo : EIATTR_COOP_GROUP_MASK_REGIDS
	.align		4
        /*0098*/ 	.byte	0x04, 0x29
        /*009a*/ 	.short	(.L_332 - .L_331)


	//   ....[0]....
.L_331:
        /*009c*/ 	.word	0xffffffff


	//   ....[1]....
        /*00a0*/ 	.word	0xffffffff


	//   ....[2]....
        /*00a4*/ 	.word	0xffffffff


	//   ....[3]....
        /*00a8*/ 	.word	0xffffffff


	//   ....[4]....
        /*00ac*/ 	.word	0xffffffff


	//----- nvinfo : EIATTR_COOP_GROUP_INSTR_OFFSETS
	.align		4
.L_332:
        /*00b0*/ 	.byte	0x04, 0x28
        /*00b2*/ 	.short	(.L_334 - .L_333)


	//   ....[0]....
.L_333:
        /*00b4*/ 	.word	0x00001d10


	//   ....[1]....
        /*00b8*/ 	.word	0x00001d30


	//   ....[2]....
        /*00bc*/ 	.word	0x00001d50


	//   ....[3]....
        /*00c0*/ 	.word	0x00001d70


	//   ....[4]....
        /*00c4*/ 	.word	0x00001d90


	//----- nvinfo : EIATTR_VRC_CTA_INIT_COUNT
	.align		4
.L_334:
        /*00c8*/ 	.byte	0x02, 0x4a
	.zero		1
	.zero		1


	//----- nvinfo : EIATTR_EXIT_INSTR_OFFSETS
	.align		4
        /*00cc*/ 	.byte	0x04, 0x1c
        /*00ce*/ 	.short	(.L_336 - .L_335)


	//   ....[0]....
.L_335:
        /*00d0*/ 	.word	0x000039a0


	//   ....[1]....
        /*00d4*/ 	.word	0x000039e0


	//----- nvinfo : EIATTR_MAX_THREADS
	.align		4
.L_336:
        /*00d8*/ 	.byte	0x04, 0x05
        /*00da*/ 	.short	(.L_338 - .L_337)
.L_337:
        /*00dc*/ 	.word	0x00000100
        /*00e0*/ 	.word	0x00000001
        /*00e4*/ 	.word	0x00000001


	//----- nvinfo : EIATTR_CBANK_PARAM_SIZE
	.align		4
.L_338:
        /*00e8*/ 	.byte	0x03, 0x19
        /*00ea*/ 	.short	0x0031


	//----- nvinfo : EIATTR_PARAM_CBANK
	.align		4
        /*00ec*/ 	.byte	0x04, 0x0a
        /*00ee*/ 	.short	(.L_340 - .L_339)
	.align		4
.L_339:
        /*00f0*/ 	.word	index@(.nv.constant0._ZN3cub18CUB_300001_SM_10006detail10radix_sort31DeviceRadixSortSingleTileKernelINS1_5radix10policy_hubIjjyE10Policy1000ELNS0_9SortOrderE0EjjyNS1_21identity_decomposer_tEEEvPKT1_PSA_PKT2_PSE_T3_iiT4_)
        /*00f4*/ 	.short	0x0380
        /*00f6*/ 	.short	0x0031


	//----- nvinfo : EIATTR_SW_WAR
	.align		4
.L_340:
        /*00f8*/ 	.byte	0x04, 0x36
        /*00fa*/ 	.short	(.L_342 - .L_341)
.L_341:
        /*00fc*/ 	.word	0x00000008
.L_342:


//--------------------- .nv.info._ZN3cub18CUB_300001_SM_10006detail10radix_sort29DeviceRadixSortOnesweepKernelINS1_5radix10policy_hubIjiyE10Policy1000ELNS0_9SortOrderE0EjiyiiNS1_21identity_decomposer_tEEEvPT5_SB_PT3_PKSC_PT1_PKSG_PT2_PKSK_T4_iiT6_ --------------------------
	.section	.nv.info._ZN3cub18CUB_300001_SM_10006detail10radix_sort29DeviceRadixSortOnesweepKernelINS1_5radix10policy_hubIjiyE10Policy1000ELNS0_9SortOrderE0EjiyiiNS1_21identity_decomposer_tEEEvPT5_SB_PT3_PKSC_PT1_PKSG_PT2_PKSK_T4_iiT6_,"",@"SHT_CUDA_INFO"
	.sectionflags	@""
	.align	4


	//----- nvinfo : EIATTR_CUDA_API_VERSION
	.align		4
        /*0000*/ 	.byte	0x04, 0x37
        /*0002*/ 	.short	(.L_344 - .L_343)
.L_343:
        /*0004*/ 	.word	0x00000082


	//----- nvinfo : EIATTR_KPARAM_INFO
	.align		4
.L_344:
        /*0008*/ 	.byte	0x04, 0x17
        /*000a*/ 	.short	(.L_346 - .L_345)
.L_345:
        /*000c*/ 	.word	0x00000000
        /*0010*/ 	.short	0x000b
        /*0012*/ 	.short	0x004c
        /*0014*/ 	.byte	0x00, 0xf0, 0x05, 0x00


	//----- nvinfo : EIATTR_KPARAM_INFO
	.align		4
.L_346:
        /*0018*/ 	.byte	0x04, 0x17
        /*001a*/ 	.short	(.L_348 - .L_347)
.L_347:
        /*001c*/ 	.word	0x00000000
        /*0020*/ 	.short	0x000a
        /*0022*/ 	.short	0x0048
        /*0024*/ 	.byte	0x00, 0xf0, 0x11, 0x00


	//----- nvinfo : EIATTR_KPARAM_INFO
	.align		4
.L_348:
        /*0028*/ 	.byte	0x04, 0x17
        /*002a*/ 	.short	(.L_350 - .L_349)
.L_349:
        /*002c*/ 	.word	0x00000000
        /*0030*/ 	.short	0x0009
        /*0032*/ 	.short	0x0044
        /*0034*/ 	.byte	0x00, 0xf0, 0x11, 0x00


	//----- nvinfo : EIATTR_KPARAM_INFO
	.align		4
.L_350:
        /*0038*/ 	.byte	0x04, 0x17
        /*003a*/ 	.short	(.L_352 - .L_351)
.L_351:
        /*003c*/ 	.word	0x00000000
        /*0040*/ 	.short	0x0008
        /*0042*/ 	.short	0x0040
        /*0044*/ 	.byte	0x00, 0xf0, 0x11, 0x00


	//----- nvinfo : EIATTR_KPARAM_INFO
	.align		4
.L_352:
        /*0048*/ 	.byte	0x04, 0x17
        /*004a*/ 	.short	(.L_354 - .L_353)
.L_353:
        /*004c*/ 	.word	0x00000000
        /*0050*/ 	.short	0x0007
        /*0052*/ 	.short	0x0038
        /*0054*/ 	.byte	0x00, 0xf5, 0x21, 0x00


	//----- nvinfo : EIATTR_KPARAM_INFO
	.align		4
.L_354:
        /*0058*/ 	.byte	0x04, 0x17
        /*005a*/ 	.short	(.L_356 - .L_355)
.L_355:
        /*005c*/ 	.word	0x00000000
        /*0060*/ 	.short	0x0006
        /*0062*/ 	.short	0x0030
        /*0064*/ 	.byte	0x00, 0xf5, 0x21, 0x00


	//----- nvinfo : EIATTR_KPARAM_INFO
	.align		4
.L_356:
        /*0068*/ 	.byte	0x04, 0x17
        /*006a*/ 	.short	(.L_358 - .L_357)
.L_357:
        /*006c*/ 	.word	0x00000000
        /*0070*/ 	.short	0x0005
        /*0072*/ 	.short	0x0028
        /*0074*/ 	.byte	0x00, 0xf5, 0x21, 0x00


	//----- nvinfo : EIATTR_KPARAM_INFO
	.align		4
.L_358:
        /*0078*/ 	.byte	0x04, 0x17
        /*007a*/ 	.short	(.L_360 - .L_359)
.L_359:
        /*007c*/ 	.word	0x00000000
        /*0080*/ 	.short	0x0004
        /*0082*/ 	.short	0x0020
        /*0084*/ 	.byte	0x00, 0xf5, 0x21, 0x00


	//----- nvinfo : EIATTR_KPARAM_INFO
	.align		4
.L_360:
        /*0088*/ 	.byte	0x04, 0x17
        /*008a*/ 	.short	(.L_362 - .L_361)
.L_361:
        /*008c*/ 	.word	0x00000000
        /*0090*/ 	.short	0x0003
        /*0092*/ 	.short	0x0018
        /*0094*/ 	.byte	0x00, 0xf5, 0x21, 0x00


	//----- nvinfo : EIATTR_KPARAM_INFO
	.align		4
.L_362:
        /*0098*/ 	.byte	0x04, 0x17
        /*009a*/ 	.short	(.L_364 - .L_363)
.L_363:
        /*009c*/ 	.word	0x00000000
        /*00a0*/ 	.short	0x0002
        /*00a2*/ 	.short	0x0010
        /*00a4*/ 	.byte	0x00, 0xf5, 0x21, 0x00


	//----- nvinfo : EIATTR_KPARAM_INFO
	.align		4
.L_364:
        /*00a8*/ 	.byte	0x04, 0x17
        /*00aa*/ 	.short	(.L_366 - .L_365)
.L_365:
        /*00ac*/ 	.word	0x00000000
        /*00b0*/ 	.short	0x0001
        /*00b2*/ 	.short	0x0008
        /*00b4*/ 	.byte	0x00, 0xf5, 0x21, 0x00


	//----- nvinfo : EIATTR_KPARAM_INFO
	.align		4
.L_366:
        /*00b8*/ 	.byte	0x04, 0x17
        /*00ba*/ 	.short	(.L_368 - .L_367)
.L_367:
        /*00bc*/ 	.word	0x00000000
        /*00c0*/ 	.short	0x0000
        /*00c2*/ 	.short	0x0000
        /*00c4*/ 	.byte	0x00, 0xf5, 0x21, 0x00


	//----- nvinfo : EIATTR_SPARSE_MMA_MASK
	.align		4
.L_368:
        /*00c8*/ 	.byte	0x03, 0x50
        /*00ca*/ 	.short	0x0000


	//----- nvinfo : EIATTR_MAXREG_COUNT
	.align		4
        /*00cc*/ 	.byte	0x03, 0x1b
        /*00ce*/ 	.short	0x00a8


	//----- nvinfo : EIATTR_NUM_BARRIERS
	.align		4
        /*00d0*/ 	.byte	0x02, 0x4c
        /*00d2*/ 	.byte	0x01
	.zero		1


	//----- nvinfo : EIATTR_ANNOTATIONS
	.align		4
        /*00d4*/ 	.byte	0x04, 0x55
        /*00d6*/ 	.short	(.L_370 - .L_369)


	//   ....[0]....
.L_369:
        /*00d8*/ 	.word	0x00000001
        /*00dc*/ 	.byte	0xa0, 0x0d, 0x00, 0x00, 0x01, 0x00, 0x00, 0x00, 0xe0, 0x2b, 0x00, 0x00


	//----- nvinfo : EIATTR_MERCURY_ISA_VERSION
	.align		4
.L_370:
        /*00e8*/ 	.byte	0x03, 0x5f
        /*00ea*/ 	.short	0x0101


	//----- nvinfo : EIATTR_COOP_GROUP_MASK_REGIDS
	.align		4
        /*00ec*/ 	.byte	0x04, 0x29
        /*00ee*/ 	.short	(.L_372 - .L_371)


	//   ....[0]....
.L_371:
        /*00f0*/ 	.word	0xffffffff


	//   ....[1]....
        /*00f4*/ 	.word	0x05000000


	//   ....[2]....
        /*00f8*/ 	.word	0xffffffff


	//   ....[3]....
        /*00fc*/ 	.word	0xffffffff


	//   ....[4]....
        /*0100*/ 	.word	0xffffffff


	//   ....[5]....
        /*0104*/ 	.word	0xffffffff


	//   ....[6]....
        /*0108*/ 	.word	0xffffffff


	//   ....[7]....
        /*010c*/ 	.word	0xffffffff


	//   ....[8]....
        /*0110*/ 	.word	0xffffffff


	//   ....[9]....
        /*0114*/ 	.word	0xffffffff


	//   ....[10]....
        /*0118*/ 	.word	0xffffffff


	//   ....[11]....
        /*011c*/ 	.word	0xffffffff


	//   ....[12]....
        /*0120*/ 	.word	0xffffffff


	//   ....[13]....
        /*0124*/ 	.word	0xffffffff


	//   ....[14]....
        /*0128*/ 	.word	0xffffffff


	//   ....[15]....
        /*012c*/ 	.word	0xffffffff


	//   ....[16]....
        /*0130*/ 	.word	0xffffffff


	//   ....[17]....
        /*0134*/ 	.word	0xffffffff


	//   ....[18]....
        /*0138*/ 	.word	0xffffffff


	//   ....[19]....
        /*013c*/ 	.word	0xffffffff


	//   ....[20]....
        /*0140*/ 	.word	0xffffffff


	//   ....[21]....
        /*0144*/ 	.word	0xffffffff


	//   ....[22]....
        /*0148*/ 	.word	0xffffffff


	//   ....[23]....
        /*014c*/ 	.word	0xffffffff


	//   ....[24]....
        /*0150*/ 	.word	0xffffffff


	//   ....[25]....
        /*0154*/ 	.word	0xffffffff


	//   ....[26]....
        /*0158*/ 	.word	0xffffffff


	//   ....[27]....
        /*015c*/ 	.word	0xffffffff


	//   ....[28]....
        /*0160*/ 	.word	0xffffffff


	//   ....[29]....
        /*0164*/ 	.word	0xffffffff


	//   ....[30]....
        /*0168*/ 	.word	0xffffffff


	//   ....[31]....
        /*016c*/ 	.word	0xffffffff


	//   ....[32]....
        /*0170*/ 	.word	0xffffffff


	//   ....[33]....
        /*0174*/ 	.word	0xffffffff


	//   ....[34]....
        /*0178*/ 	.word	0xffffffff


	//   ....[35]....
        /*017c*/ 	.word	0xffffffff


	//   ....[36]....
        /*0180*/ 	.word	0xffffffff


	//   ....[37]....
        /*0184*/ 	.word	0xffffffff


	//   ....[38]....
        /*0188*/ 	.word	0xffffffff


	//   ....[39]....
        /*018c*/ 	.word	0xffffffff


	//   ....[40]....
        /*0190*/ 	.word	0xffffffff


	//   ....[41]....
        /*0194*/ 	.word	0xffffffff


	//   ....[42]....
        /*0198*/ 	.word	0xffffffff


	//   ....[43]....
        /*019c*/ 	.word	0xffffffff


	//   ....[44]....
        /*01a0*/ 	.word	0xffffffff


	//   ....[45]....
        /*01a4*/ 	.word	0xffffffff


	//   ....[46]....
        /*01a8*/ 	.word	0xffffffff


	//   ....[47]....
        /*01ac*/ 	.word	0xffffffff


	//   ....[48]....
        /*01b0*/ 	.word	0xffffffff


	//   ....[49]....
        /*01b4*/ 	.word	0xffffffff


	//   ....[50]....
        /*01b8*/ 	.word	0xffffffff


	//   ....[51]....
        /*01bc*/ 	.word	0xffffffff


	//   ....[52]....
        /*01c0*/ 	.word	0xffffffff


	//   ....[53]....
        /*01c4*/ 	.word	0xffffffff


	//   ....[54]....
        /*01c8*/ 	.word	0xffffffff


	//   ....[55]....
        /*01cc*/ 	.word	0xffffffff


	//   ....[56]....
        /*01d0*/ 	.word	0xffffffff


	//   ....[57]....
        /*01d4*/ 	.word	0xffffffff


	//   ....[58]....
        /*01d8*/ 	.word	0xffffffff


	//   ....[59]....
        /*01dc*/ 	.word	0xffffffff


	//   ....[60]....
        /*01e0*/ 	.word	0xffffffff


	//   ....[61]....
        /*01e4*/ 	.word	0xffffffff


	//   ....[62]....
        /*01e8*/ 	.word	0xffffffff


	//   ....[63]....
        /*01ec*/ 	.word	0xffffffff


	//   ....[64]....
        /*01f0*/ 	.word	0xffffffff


	//   ....[65]....
        /*01f4*/ 	.word	0xffffffff


	//   ....[66]....
        /*01f8*/ 	.word	0xffffffff


	//   ....[67]....
        /*01fc*/ 	.word	0xffffffff


	//   ....[68]....
        /*0200*/ 	.word	0xffffffff


	//   ....[69]....
        /*0204*/ 	.word	0xffffffff


	//   ....[70]....
        /*0208*/ 	.word	0xffffffff


	//   ....[71]....
        /*020c*/ 	.word	0xffffffff


	//   ....[72]....
        /*0210*/ 	.word	0xffffffff


	//   ....[73]....
        /*0214*/ 	.word	0xffffffff


	//   ....[74]....
        /*0218*/ 	.word	0xffffffff


	//   ....[75]....
        /*021c*/ 	.word	0xffffffff


	//   ....[76]....
        /*0220*/ 	.word	0xffffffff


	//   ....[77]....
        /*0224*/ 	.word	0xffffffff


	//   ....[78]....
        /*0228*/ 	.word	0xffffffff


	//   ....[79]....
        /*022c*/ 	.word	0xffffffff


	//   ....[80]....
        /*0230*/ 	.word	0xffffffff


	//   ....[81]....
        /*0234*/ 	.word	0xffffffff


	//   ....[82]....
        /*0238*/ 	.word	0xffffffff


	//   ....[83]....
        /*023c*/ 	.word	0xffffffff


	//   ....[84]....
        /*0240*/ 	.word	0xffffffff


	//   ....[85]....
        /*0244*/ 	.word	0xffffffff


	//   ....[86]....
        /*0248*/ 	.word	0xffffffff


	//   ....[87]....
        /*024c*/ 	.word	0xffffffff


	//   ....[88]....
        /*0250*/ 	.word	0xffffffff


	//   ....[89]....
        /*0254*/ 	.word	0xffffffff


	//   ....[90]....
        /*0258*/ 	.word	0xffffffff


	//   ....[91]....
        /*025c*/ 	.word	0xffffffff


	//   ....[92]....
        /*0260*/ 	.word	0xffffffff


	//   ....[93]....
        /*0264*/ 	.word	0xffffffff


	//   ....[94]....
        /*0268*/ 	.word	0xffffffff


	//   ....[95]....
        /*026c*/ 	.word	0xffffffff


	//   ....[96]....
        /*0270*/ 	.word	0xffffffff


	//   ....[97]....
        /*0274*/ 	.word	0xffffffff


	//   ....[98]....
        /*0278*/ 	.word	0xffffffff


	//   ....[99]....
        /*027c*/ 	.word	0xffffffff


	//   ....[100]....
        /*0280*/ 	.word	0xffffffff


	//   ....[101]....
        /*0284*/ 	.word	0xffffffff


	//   ....[102]....
        /*0288*/ 	.word	0xffffffff


	//   ....[103]....
        /*028c*/ 	.word	0xffffffff


	//   ....[104]....
        /*0290*/ 	.word	0xffffffff


	//   ....[105]....
        /*0294*/ 	.word	0xffffffff


	//   ....[106]....
        /*0298*/ 	.word	0xffffffff


	//   ....[107]....
        /*029c*/ 	.word	0xffffffff


	//   ....[108]....
        /*02a0*/ 	.word	0xffffffff


	//   ....[109]....
        /*02a4*/ 	.word	0xffffffff


	//   ....[110]....
        /*02a8*/ 	.word	0xffffffff


	//   ....[111]....
        /*02ac*/ 	.word	0xffffffff


	//   ....[112]....
        /*02b0*/ 	.word	0xffffffff


	//   ....[113]....
        /*02b4*/ 	.word	0xffffffff


	//   ....[114]....
        /*02b8*/ 	.word	0xffffffff


	//   ....[115]....
        /*02bc*/ 	.word	0xffffffff


	//   ....[116]....
        /*02c0*/ 	.word	0xffffffff


	//   ....[117]....
        /*02c4*/ 	.word	0xffffffff


	//   ....[118]....
        /*02c8*/ 	.word	0xffffffff


	//   ....[119]....
        /*02cc*/ 	.word	0xffffffff


	//   ....[120]....
        /*02d0*/ 	.word	0xffffffff


	//   ....[121]....
        /*02d4*/ 	.word	0xffffffff


	//   ....[122]....
        /*02d8*/ 	.word	0xffffffff


	//   ....[123]....
        /*02dc*/ 	.word	0xffffffff


	//   ....[124]....
        /*02e0*/ 	.word	0xffffffff


	//   ....[125]....
        /*02e4*/ 	.word	0xffffffff


	//   ....[126]....
        /*02e8*/ 	.word	0xffffffff


	//   ....[127]....
        /*02ec*/ 	.word	0xffffffff


	//   ....[128]....
        /*02f0*/ 	.word	0xffffffff


	//   ....[129]....
        /*02f4*/ 	.word	0xffffffff


	//   ....[130]....
        /*02f8*/ 	.word	0xffffffff


	//   ....[131]....
        /*02fc*/ 	.word	0xffffffff


	//   ....[132]....
        /*0300*/ 	.word	0xffffffff


	//   ....[133]....
        /*0304*/ 	.word	0xffffffff


	//   ....[134]....
        /*0308*/ 	.word	0xffffffff


	//   ....[135]....
        /*030c*/ 	.word	0xffffffff


	//   ....[136]....
        /*0310*/ 	.word	0xffffffff


	//   ....[137]....
        /*0314*/ 	.word	0xffffffff


	//   ....[138]....
        /*0318*/ 	.word	0xffffffff


	//   ....[139]....
        /*031c*/ 	.word	0xffffffff


	//   ....[140]....
        /*0320*/ 	.word	0xffffffff


	//   ....[141]....
        /*0324*/ 	.word	0xffffffff


	//   ....[142]....
        /*0328*/ 	.word	0xffffffff


	//   ....[143]....
        /*032c*/ 	.word	0xffffffff


	//   ....[144]....
        /*0330*/ 	.word	0xffffffff


	//   ....[145]....
        /*0334*/ 	.word	0xffffffff


	//   ....[146]....
        /*0338*/ 	.word	0xffffffff


	//   ....[147]....
        /*033c*/ 	.word	0xffffffff


	//   ....[148]....
        /*0340*/ 	.word	0xffffffff


	//   ....[149]....
        /*0344*/ 	.word	0xffffffff


	//   ....[150]....
        /*0348*/ 	.word	0xffffffff


	//   ....[151]....
        /*034c*/ 	.word	0xffffffff


	//   ....[152]....
        /*0350*/ 	.word	0xffffffff


	//   ....[153]....
        /*0354*/ 	.word	0xffffffff


	//   ....[154]....
        /*0358*/ 	.word	0xffffffff


	//   ....[155]....
        /*035c*/ 	.word	0xffffffff


	//   ....[156]....
        /*0360*/ 	.word	0xffffffff


	//   ....[157]....
        /*0364*/ 	.word	0xffffffff


	//   ....[158]....
        /*0368*/ 	.word	0xffffffff


	//   ....[159]....
        /*036c*/ 	.word	0xffffffff


	//   ....[160]....
        /*0370*/ 	.word	0x0500000c


	//   ....[161]....
        /*0374*/ 	.word	0xffffffff


	//   ....[162]....
        /*0378*/ 	.word	0xffffffff


	//   ....[163]....
        /*037c*/ 	.word	0xffffffff


	//   ....[164]....
        /*0380*/ 	.word	0xffffffff


	//   ....[165]....
        /*0384*/ 	.word	0xffffffff


	//   ....[166]....
        /*0388*/ 	.word	0xffffffff


	//   ....[167]....
        /*038c*/ 	.word	0xffffffff


	//   ....[168]....
        /*0390*/ 	.word	0xffffffff


	//   ....[169]....
        /*0394*/ 	.word	0xffffffff


	//   ....[170]....
        /*0398*/ 	.word	0xffffffff


	//   ....[171]....
        /*039c*/ 	.word	0xffffffff


	//   ....[172]....
        /*03a0*/ 	.word	0xffffffff


	//   ....[173]....
        /*03a4*/ 	.word	0xffffffff


	//   ....[174]....
        /*03a8*/ 	.word	0xffffffff


	//   ....[175]....
        /*03ac*/ 	.word	0xffffffff


	//   ....[176]....
        /*03b0*/ 	.word	0xffffffff


	//   ....[177]....
        /*03b4*/ 	.word	0xffffffff


	//   ....[178]....
        /*03b8*/ 	.word	0xffffffff


	//   ....[179]....
        /*03bc*/ 	.word	0xffffffff


	//   ....[180]....
        /*03c0*/ 	.word	0xffffffff


	//   ....[181]....
        /*03c4*/ 	.word	0xffffffff


	//   ....[182]....
        /*03c8*/ 	.word	0xffffffff


	//   ....[183]....
        /*03cc*/ 	.word	0xffffffff


	//   ....[184]....
        /*03d0*/ 	.word	0xffffffff


	//   ....[185]....
        /*03d4*/ 	.word	0xffffffff


	//   ....[186]....
        /*03d8*/ 	.word	0xffffffff


	//   ....[187]....
        /*03dc*/ 	.word	0xffffffff


	//   ....[188]....
        /*03e0*/ 	.word	0xffffffff


	//   ....[189]....
        /*03e4*/ 	.word	0xffffffff


	//   ....[190]....
        /*03e8*/ 	.word	0xffffffff


	//   ....[191]....
        /*03ec*/ 	.word	0xffffffff


	//   ....[192]....
        /*03f0*/ 	.word	0xffffffff


	//   ....[193]....
        /*03f4*/ 	.word	0xffffffff


	//   ....[194]....
        /*03f8*/ 	.word	0xffffffff


	//   ....[195]....
        /*03fc*/ 	.word	0xffffffff


	//   ....[196]....
        /*0400*/ 	.word	0xffffffff


	//   ....[197]....
        /*0404*/ 	.word	0xffffffff


	//   ....[198]....
        /*0408*/ 	.word	0xffffffff


	//   ....[199]....
        /*040c*/ 	.word	0xffffffff


	//   ....[200]....
        /*0410*/ 	.word	0xffffffff


	//   ....[201]....
        /*0414*/ 	.word	0xffffffff


	//   ....[202]....
        /*0418*/ 	.word	0xffffffff


	//   ....[203]....
        /*041c*/ 	.word	0xffffffff


	//   ....[204]....
        /*0420*/ 	.word	0xffffffff


	//   ....[205]....
        /*0424*/ 	.word	0xffffffff


	//   ....[206]....
        /*0428*/ 	.word	0xffffffff


	//   ....[207]....
        /*042c*/ 	.word	0xffffffff


	//   ....[208]....
        /*0430*/ 	.word	0xffffffff


	//   ....[209]....
        /*0434*/ 	.word	0xffffffff


	//   ....[210]....
        /*0438*/ 	.word	0xffffffff


	//   ....[211]....
        /*043c*/ 	.word	0xffffffff


	//   ....[212]....
        /*0440*/ 	.word	0xffffffff


	//   ....[213]....
        /*0444*/ 	.word	0xffffffff


	//   ....[214]....
        /*0448*/ 	.word	0xffffffff


	//   ....[215]....
        /*044c*/ 	.word	0xffffffff


	//   ....[216]....
        /*0450*/ 	.word	0xffffffff


	//   ....[217]....
        /*0454*/ 	.word	0xffffffff


	//   ....[218]....
        /*0458*/ 	.word	0xffffffff


	//   ....[219]....
        /*045c*/ 	.word	0xffffffff


	//   ....[220]....
        /*0460*/ 	.word	0xffffffff


	//   ....[221]....
        /*0464*/ 	.word	0xffffffff


	//   ....[222]....
        /*0468*/ 	.word	0xffffffff


	//   ....[223]....
        /*046c*/ 	.word	0xffffffff


	//   ....[224]....
        /*0470*/ 	.word	0xffffffff


	//   ....[225]....
        /*0474*/ 	.word	0xffffffff


	//   ....[226]....
        /*0478*/ 	.word	0xffffffff


	//   ....[227]....
        /*047c*/ 	.word	0xffffffff


	//   ....[228]....
        /*0480*/ 	.word	0xffffffff


	//   ....[229]....
        /*0484*/ 	.word	0x0500004c


	//   ....[230]....
        /*0488*/ 	.word	0x0500004c


	//   ....[231]....
        /*048c*/ 	.word	0x0500004c


	//   ....[232]....
        /*0490*/ 	.word	0x0500004c


	//   ....[233]....
        /*0494*/ 	.word	0x0500004c


	//----- nvinfo : EIATTR_COOP_GROUP_INSTR_OFFSETS
	.align		4
.L_372:
        /*0498*/ 	.byte	0x04, 0x28
        /*049a*/ 	.short	(.L_374 - .L_373)


	//   ....[0]....
.L_373:
        /*049c*/ 	.word	0x00000e60


	//   ....[1]....
        /*04a0*/ 	.word	0x00001770


	//   ....[2]....
        /*04a4*/ 	.word	0x000029b0


	//   ....[3]....
        /*04a8*/ 	.word	0x000029d0


	//   ....[4]....
        /*04ac*/ 	.word	0x000029f0


	//   ....[5]....
        /*04b0*/ 	.word	0x00002a10


	//   ....[6]....
        /*04b4*/ 	.word	0x00002a30


	//   ....[7]....
        /*04b8*/ 	.word	0x00002f20


	//   ....[8]....
        /*04bc*/ 	.word	0x00002f30


	//   ....[9]....
        /*04c0*/ 	.word	0x00002f50


	//   ....[10]....
        /*04c4*/ 	.word	0x00002f70


	//   ....[11]....
        /*04c8*/ 	.word	0x00002fc0


	//   ....[12]....
        /*04cc*/ 	.word	0x00003000


	//   ....[13]....
        /*04d0*/ 	.word	0x00003030


	//   ....[14]....
        /*04d4*/ 	.word	0x00003060


	//   ....[15]....
        /*04d8*/ 	.word	0x00003160


	//   ....[16]....
        /*04dc*/ 	.word	0x00003170


	//   ....[17]....
        /*04e0*/ 	.word	0x00003190


	//   ....[18]....
        /*04e4*/ 	.word	0x000031d0


	//   ....[19]....
        /*04e8*/ 	.word	0x00003200


	//   ....[20]....
        /*04ec*/ 	.word	0x00003240


	//   ....[21]....
        /*04f0*/ 	.word	0x00003260


	//   ....[22]....
        /*04f4*/ 	.word	0x00003280


	//   ....[23]....
        /*04f8*/ 	.word	0x000032e0


	//   ....[24]....
        /*04fc*/ 	.word	0x00003380


	//   ....[25]....
        /*0500*/ 	.word	0x00003390


	//   ....[26]....
        /*0504*/ 	.word	0x000033b0


	//   ....[27]....
        /*0508*/ 	.word	0x000033f0


	//   ....[28]....
        /*050c*/ 	.word	0x00003420


	//   ....[29]....
        /*0510*/ 	.word	0x00003460


	//   ....[30]....
        /*0514*/ 	.word	0x00003480


	//   ....[31]....
        /*0518*/ 	.word	0x000034a0


	//   ....[32]....
        /*051c*/ 	.word	0x00003510


	//   ....[33]....
        /*0520*/ 	.word	0x000035c0


	//   ....[34]....
        /*0524*/ 	.word	0x000035d0


	//   ....[35]....
        /*0528*/ 	.word	0x000035f0


	//   ....[36]....
        /*052c*/ 	.word	0x00003630


	//   ....[37]....
        /*0530*/ 	.word	0x00003660


	//   ....[38]....
        /*0534*/ 	.word	0x000036a0


	//   ....[39]....
        /*0538*/ 	.word	0x000036c0


	//   ....[40]....
        /*053c*/ 	.word	0x000036e0


	//   ....[41]....
        /*0540*/ 	.word	0x00003740


	//   ....[42]....
        /*0544*/ 	.word	0x000037e0


	//   ....[43]....
        /*0548*/ 	.word	0x000037f0


	//   ....[44]....
        /*054c*/ 	.word	0x00003810


	//   ....[45]....
        /*0550*/ 	.word	0x00003850


	//   ....[46]....
        /*0554*/ 	.word	0x00003880


	//   ....[47]....
        /*0558*/ 	.word	0x000038c0


	//   ....[48]....
        /*055c*/ 	.word	0x000038e0


	//   ....[49]....
        /*0560*/ 	.word	0x00003900


	//   ....[50]....
        /*0564*/ 	.word	0x00003970


	//   ....[51]....
        /*0568*/ 	.word	0x00003a20


	//   ....[52]....
        /*056c*/ 	.word	0x00003a30


	//   ....[53]....
        /*0570*/ 	.word	0x00003a50


	//   ....[54]....
        /*0574*/ 	.word	0x00003a90


	//   ....[55]....
        /*0578*/ 	.word	0x00003ac0


	//   ....[56]....
        /*057c*/ 	.word	0x00003b00


	//   ....[57]....
        /*0580*/ 	.word	0x00003b20


	//   ....[58]....
        /*0584*/ 	.word	0x00003b40


	//   ....[59]....
        /*0588*/ 	.word	0x00003ba0


	//   ....[60]....
        /*058c*/ 	.word	0x00003c40


	//   ....[61]....
        /*0590*/ 	.word	0x00003c50


	//   ....[62]....
        /*0594*/ 	.word	0x00003c70


	//   ....[63]....
        /*0598*/ 	.word	0x00003cb0


	//   ....[64]....
        /*059c*/ 	.word	0x00003ce0


	//   ....[65]....
        /*05a0*/ 	.word	0x00003cf0


	//   ....[66]....
        /*05a4*/ 	.word	0x00003d30


	//   ....[67]....
        /*05a8*/ 	.word	0x00003d50


	//   ....[68]....
        /*05ac*/ 	.word	0x00003d70


	//   ....[69]....
        /*05b0*/ 	.word	0x00003e80


	//   ....[70]....
        /*05b4*/ 	.word	0x00003e90


	//   ....[71]....
        /*05b8*/ 	.word	0x00003eb0


	//   ....[72]....
        /*05bc*/ 	.word	0x00003ef0


	//   ....[73]....
        /*05c0*/ 	.word	0x00003f20


	//   ....[74]....
        /*05c4*/ 	.word	0x00003f60


	//   ....[75]....
        /*05c8*/ 	.word	0x00003f80


	//   ....[76]....
        /*05cc*/ 	.word	0x00003fa0


	//   ....[77]....
        /*05d0*/ 	.word	0x00004000


	//   ....[78]....
        /*05d4*/ 	.word	0x000040a0


	//   ....[79]....
        /*05d8*/ 	.word	0x000040b0


	//   ....[80]....
        /*05dc*/ 	.word	0x000040d0


	//   ....[81]....
        /*05e0*/ 	.word	0x00004110


	//   ....[82]....
        /*05e4*/ 	.word	0x00004140


	//   ....[83]....
        /*05e8*/ 	.word	0x00004180


	//   ....[84]....
        /*05ec*/ 	.word	0x000041a0


	//   ....[85]....
        /*05f0*/ 	.word	0x000041c0


	//   ....[86]....
        /*05f4*/ 	.word	0x00004230


	//   ....[87]....
        /*05f8*/ 	.word	0x000042e0


	//   ....[88]....
        /*05fc*/ 	.word	0x000042f0


	//   ....[89]....
        /*0600*/ 	.word	0x00004310


	//   ....[90]....
        /*0604*/ 	.word	0x00004350


	//   ....[91]....
        /*0608*/ 	.word	0x00004380


	//   ....[92]....
        /*060c*/ 	.word	0x000043c0


	//   ....[93]....
        /*0610*/ 	.word	0x000043e0


	//   ....[94]....
        /*0614*/ 	.word	0x00004400


	//   ....[95]....
        /*0618*/ 	.word	0x00004460


	//   ....[96]....
        /*061c*/ 	.word	0x00004500


	//   ....[97]....
        /*0620*/ 	.word	0x00004510


	//   ....[98]....
        /*0624*/ 	.word	0x00004530


	//   ....[99]....
        /*0628*/ 	.word	0x00004570


	//   ....[100]....
        /*062c*/ 	.word	0x000045a0


	//   ....[101]....
        /*0630*/ 	.word	0x000045e0


	//   ....[102]....
        /*0634*/ 	.word	0x00004600


	//   ....[103]....
        /*0638*/ 	.word	0x00004620


	//   ....[104]....
        /*063c*/ 	.word	0x00004690


	//   ....[105]....
        /*0640*/ 	.word	0x00004740


	//   ....[106]....
        /*0644*/ 	.word	0x00004750


	//   ....[107]....
        /*0648*/ 	.word	0x00004770


	//   ....[108]....
        /*064c*/ 	.word	0x000047b0


	//   ....[109]....
        /*0650*/ 	.word	0x000047e0


	//   ....[110]....
        /*0654*/ 	.word	0x00004820


	//   ....[111]....
        /*0658*/ 	.word	0x00004840


	//   ....[112]....
        /*065c*/ 	.word	0x00004860


	//   ....[113]....
        /*0660*/ 	.word	0x000048c0


	//   ....[114]....
        /*0664*/ 	.word	0x00004960


	//   ....[115]....
        /*0668*/ 	.word	0x00004970


	//   ....[116]....
        /*066c*/ 	.word	0x00004990


	//   ....[117]....
        /*0670*/ 	.word	0x000049d0


	//   ....[118]....
        /*0674*/ 	.word	0x00004a00


	//   ....[119]....
        /*0678*/ 	.word	0x00004a40


	//   ....[120]....
        /*067c*/ 	.word	0x00004a60


	//   ....[121]....
        /*0680*/ 	.word	0x00004a80


	//   ....[122]....
        /*0684*/ 	.word	0x00004af0


	//   ....[123]....
        /*0688*/ 	.word	0x00004b80


	//   ....[124]....
        /*068c*/ 	.word	0x00004ba0


	//   ....[125]....
        /*0690*/ 	.word	0x00004bb0


	//   ....[126]....
        /*0694*/ 	.word	0x00004bd0


	//   ....[127]....
        /*0698*/ 	.word	0x00004c10


	//   ....[128]....
        /*069c*/ 	.word	0x00004c40


	//   ....[129]....
        /*06a0*/ 	.word	0x00004c80


	//   ....[130]....
        /*06a4*/ 	.word	0x00004ca0


	//   ....[131]....
        /*06a8*/ 	.word	0x00004cc0


	//   ....[132]....
        /*06ac*/ 	.word	0x00004db0


	//   ....[133]....
        /*06b0*/ 	.word	0x00004dd0


	//   ....[134]....
        /*06b4*/ 	.word	0x00004de0


	//   ....[135]....
        /*06b8*/ 	.word	0x00004e00


	//   ....[136]....
        /*06bc*/ 	.word	0x00004e40


	//   ....[137]....
        /*06c0*/ 	.word	0x00004e70


	//   ....[138]....
        /*06c4*/ 	.word	0x00004eb0


	//   ....[139]....
        /*06c8*/ 	.word	0x00004ed0


	//   ....[140]....
        /*06cc*/ 	.word	0x00004ef0


	//   ....[141]....
        /*06d0*/ 	.word	0x00004fe0


	//   ....[142]....
        /*06d4*/ 	.word	0x00005000


	//   ....[143]....
        /*06d8*/ 	.word	0x00005010


	//   ....[144]....
        /*06dc*/ 	.word	0x00005030


	//   ....[145]....
        /*06e0*/ 	.word	0x00005070


	//   ....[146]....
        /*06e4*/ 	.word	0x000050a0


	//   ....[147]....
        /*06e8*/ 	.word	0x000050e0


	//   ....[148]....
        /*06ec*/ 	.word	0x00005100


	//   ....[149]....
        /*06f0*/ 	.word	0x00005120


	//   ....[150]....
        /*06f4*/ 	.word	0x00005210


	//   ....[151]....
        /*06f8*/ 	.word	0x00005230


	//   ....[152]....
        /*06fc*/ 	.word	0x00005240


	//   ....[153]....
        /*0700*/ 	.word	0x00005260


	//   ....[154]....
        /*0704*/ 	.word	0x000052a0


	//   ....[155]....
        /*0708*/ 	.word	0x000052d0


	//   ....[156]....
        /*070c*/ 	.word	0x00005310


	//   ....[157]....
        /*0710*/ 	.word	0x00005330


	//   ....[158]....
        /*0714*/ 	.word	0x00005350


	//   ....[159]....
        /*0718*/ 	.word	0x000054a0


	//   ....[160]....
        /*071c*/ 	.word	0x000059b0


	//   ....[161]....
        /*0720*/ 	.word	0x00005cd0


	//   ....[162]....
        /*0724*/ 	.word	0x00005d80


	//   ....[163]....
        /*0728*/ 	.word	0x00005e30


	//   ....[164]....
        /*072c*/ 	.word	0x00005ee0


	//   ....[165]....
        /*0730*/ 	.word	0x00005f90


	//   ....[166]....
        /*0734*/ 	.word	0x00006040


	//   ....[167]....
        /*0738*/ 	.word	0x000060f0


	//   ....[168]....
        /*073c*/ 	.word	0x000061a0


	//   ....[169]....
        /*0740*/ 	.word	0x00006250


	//   ....[170]....
        /*0744*/ 	.word	0x00006300


	//   ....[171]....
        /*0748*/ 	.word	0x000063b0


	//   ....[172]....
        /*074c*/ 	.word	0x00006460


	//   ....[173]....
        /*0750*/ 	.word	0x00006510


	//   ....[174]....
        /*0754*/ 	.word	0x000065c0


	//   ....[175]....
        /*0758*/ 	.word	0x00006670


	//   ....[176]....
        /*075c*/ 	.word	0x00006720


	//   ....[177]....
        /*0760*/ 	.word	0x000067d0


	//   ....[178]....
        /*0764*/ 	.word	0x000069b0


	//   ....[179]....
        /*0768*/ 	.word	0x00006ad0


	//   ....[180]....
        /*076c*/ 	.word	0x00006bf0


	//   ....[181]....
        /*0770*/ 	.word	0x00006d10


	//   ....[182]....
        /*0774*/ 	.word	0x00006e30


	//   ....[183]....
        /*0778*/ 	.word	0x00006f50


	//   ....[184]....
        /*077c*/ 	.word	0x00007070


	//   ....[185]....
        /*0780*/ 	.word	0x00007190


	//   ....[186]....
        /*0784*/ 	.word	0x000072b0


	//   ....[187]....
        /*0788*/ 	.word	0x000073d0


	//   ....[188]....
        /*078c*/ 	.word	0x000074f0


	//   ....[189]....
        /*0790*/ 	.word	0x00007600


	//   ....[190]....
        /*0794*/ 	.word	0x00007700


	//   ....[191]....
        /*0798*/ 	.word	0x00007800


	//   ....[192]....
        /*079c*/ 	.word	0x00007900


	//   ....[193]....
        /*07a0*/ 	.word	0x00007a00


	//   ....[194]....
        /*07a4*/ 	.word	0x00007b00


	//   ....[195]....
        /*07a8*/ 	.word	0x000085a0


	//   ....[196]....
        /*07ac*/ 	.word	0x00008620


	//   ....[197]....
        /*07b0*/ 	.word	0x000086a0


	//   ....[198]....
        /*07b4*/ 	.word	0x00008720


	//   ....[199]....
        /*07b8*/ 	.word	0x000087a0


	//   ....[200]....
        /*07bc*/ 	.word	0x00008820


	//   ....[201]....
        /*07c0*/ 	.word	0x000088a0


	//   ....[202]....
        /*07c4*/ 	.word	0x00008920


	//   ....[203]....
        /*07c8*/ 	.word	0x000089a0


	//   ....[204]....
        /*07cc*/ 	.word	0x00008a20


	//   ....[205]....
        /*07d0*/ 	.word	0x00008aa0


	//   ....[206]....
        /*07d4*/ 	.word	0x00008b20


	//   ....[207]....
        /*07d8*/ 	.word	0x00008ba0


	//   ....[208]....
        /*07dc*/ 	.word	0x00008c20


	//   ....[209]....
        /*07e0*/ 	.word	0x00008ca0


	//   ....[210]....
        /*07e4*/ 	.word	0x00008d20


	//   ....[211]....
        /*07e8*/ 	.word	0x00008da0


	//   ....[212]....
        /*07ec*/ 	.word	0x00008f80


	//   ....[213]....
        /*07f0*/ 	.word	0x00009020


	//   ....[214]....
        /*07f4*/ 	.word	0x000090d0


	//   ....[215]....
        /*07f8*/ 	.word	0x00009180


	//   ....[216]....
        /*07fc*/ 	.word	0x00009230


	//   ....[217]....
        /*0800*/ 	.word	0x000092f0


	//   ....[218]....
        /*0804*/ 	.word	0x000093b0


	//   ....[219]....
        /*0808*/ 	.word	0x00009460


	//   ....[220]....
        /*080c*/ 	.word	0x00009520


	//   ....[221]....
        /*0810*/ 	.word	0x000095d0


	//   ....[222]....
        /*0814*/ 	.word	0x00009690


	//   ....[223]....
        /*0818*/ 	.word	0x00009740


	//   ....[224]....
        /*081c*/ 	.word	0x00009800


	//   ....[225]....
        /*0820*/ 	.word	0x000098b0


	//   ....[226]....
        /*0824*/ 	.word	0x00009950


	//   ....[227]....
        /*0828*/ 	.word	0x00009a00


	//   ....[228]....
        /*082c*/ 	.word	0x00009aa0


	//   ....[229]....
        /*0830*/ 	.word	0x00009b10


	//   ....[230]....
        /*0834*/ 	.word	0x00009b70


	//   ....[231]....
        /*0838*/ 	.word	0x00009be0


	//   ....[232]....
        /*083c*/ 	.word	0x00009c40


	//   ....[233]....
        /*0840*/ 	.word	0x00009cb0


	//----- nvinfo : EIATTR_VRC_CTA_INIT_COUNT
	.align		4
.L_374:
        /*0844*/ 	.byte	0x02, 0x4a
	.zero		1
	.zero		1


	//----- nvinfo : EIATTR_EXIT_INSTR_OFFSETS
	.align		4
        /*0848*/ 	.byte	0x04, 0x1c
        /*084a*/ 	.short	(.L_376 - .L_375)


	//   ....[0]....
.L_375:
        /*084c*/ 	.word	0x00002450


	//   ....[1]....
        /*0850*/ 	.word	0x000027b0


	//   ....[2]....
        /*0854*/ 	.word	0x000027d0


	//   ....[3]....
        /*0858*/ 	.word	0x00008db0


	//   ....[4]....
        /*085c*/ 	.word	0x00009ab0


	//----- nvinfo : EIATTR_MAX_THREADS
	.align		4
.L_376:
        /*0860*/ 	.byte	0x04, 0x05
        /*0862*/ 	.short	(.L_378 - .L_377)
.L_377:
        /*0864*/ 	.word	0x00000180
        /*0868*/ 	.word	0x00000001
        /*086c*/ 	.word	0x00000001


	//----- nvinfo : EIATTR_CRS_STACK_SIZE
	.align		4
.L_378:
        /*0870*/ 	.byte	0x04, 0x1e
        /*0872*/ 	.short	(.L_380 - .L_379)
.L_379:
        /*0874*/ 	.word	0x00000000


	//----- nvinfo : EIATTR_CBANK_PARAM_SIZE
	.align		4
.L_380:
        /*0878*/ 	.byte	0x03, 0x19
        /*087a*/ 	.short	0x004d


	//----- nvinfo : EIATTR_PARAM_CBANK
	.align		4
        /*087c*/ 	.byte	0x04, 0x0a
        /*087e*/ 	.short	(.L_382 - .L_381)
	.align		4
.L_381:
        /*0880*/ 	.word	index@(.nv.constant0._ZN3cub18CUB_300001_SM_10006detail10radix_sort29DeviceRadixSortOnesweepKernelINS1_5radix10policy_hubIjiyE10Policy1000ELNS0_9SortOrderE0EjiyiiNS1_21identity_decomposer_tEEEvPT5_SB_PT3_PKSC_PT1_PKSG_PT2_PKSK_T4_iiT6_)
        /*0884*/ 	.short	0x0380
        /*0886*/ 	.short	0x004d


	//----- nvinfo : EIATTR_SW_WAR
	.align		4
.L_382:
        /*0888*/ 	.byte	0x04, 0x36
        /*088a*/ 	.short	(.L_384 - .L_383)
.L_383:
        /*088c*/ 	.word	0x00000008
.L_384:


//--------------------- .nv.info._ZN3cub18CUB_300001_SM_10006detail10radix_sort33DeviceRadixSortExclusiveSumKernelINS1_5radix10policy_hubIjiyE10Policy1000EyEEvPT0_ --------------------------
	.section	.nv.info._ZN3cub18CUB_300001_SM_10006detail10radix_sort33DeviceRadixSortExclusiveSumKernelINS1_5radix10policy_hubIjiyE10Policy1000EyEEvPT0_,"",@"SHT_CUDA_INFO"
	.sectionflags	@""
	.align	4


	//----- nvinfo : EIATTR_CUDA_API_VERSION
	.align		4
        /*0000*/ 	.byte	0x04, 0x37
        /*0002*/ 	.short	(.L_386 - .L_385)
.L_385:
        /*0004*/ 	.word	0x00000082


	//----- nvinfo : EIATTR_KPARAM_INFO
	.align		4
.L_386:
        /*0008*/ 	.byte	0x04, 0x17
        /*000a*/ 	.short	(.L_388 - .L_387)
.L_387:
        /*000c*/ 	.word	0x00000000
        /*0010*/ 	.short	0x0000
        /*0012*/ 	.short	0x0000
        /*0014*/ 	.byte	0x00, 0xf5, 0x21, 0x00


	//----- nvinfo : EIATTR_SPARSE_MMA_MASK
	.align		4
.L_388:
        /*0018*/ 	.byte	0x03, 0x50
        /*001a*/ 	.short	0x0000


	//----- nvinfo : EIATTR_MAXREG_COUNT
	.align		4
        /*001c*/ 	.byte	0x03, 0x1b
        /*001e*/ 	.short	0x00ff


	//----- nvinfo : EIATTR_NUM_BARRIERS
	.align		4
        /*0020*/ 	.byte	0x02, 0x4c
        /*0022*/ 	.byte	0x01
	.zero		1


	//----- nvinfo : EIATTR_MERCURY_ISA_VERSION
	.align		4
        /*0024*/ 	.byte	0x03, 0x5f
        /*0026*/ 	.short	0x0101


	//----- nvinfo : EIATTR_COOP_GROUP_MASK_REGIDS
	.align		4
        /*0028*/ 	.byte	0x04, 0x29
        /*002a*/ 	.short	(.L_390 - .L_389)


	//   ....[0]....
.L_389:
        /*002c*/ 	.word	0xffffffff


	//   ....[1]....
        /*0030*/ 	.word	0xffffffff


	//   ....[2]....
        /*0034*/ 	.word	0xffffffff


	//   ....[3]....
        /*0038*/ 	.word	0xffffffff


	//   ....[4]....
        /*003c*/ 	.word	0xffffffff


	//   ....[5]....
        /*0040*/ 	.word	0xffffffff


	//   ....[6]....
        /*0044*/ 	.word	0xffffffff


	//   ....[7]....
        /*0048*/ 	.word	0xffffffff


	//   ....[8]....
        /*004c*/ 	.word	0xffffffff


	//   ....[9]....
        /*0050*/ 	.word	0xffffffff


	//   ....[10]....
        /*0054*/ 	.word	0x05000015


	//   ....[11]....
        /*0058*/ 	.word	0x05000015


	//   ....[12]....
        /*005c*/ 	.word	0x05000015


	//   ....[13]....
        /*0060*/ 	.word	0x05000015


	//   ....[14]....
        /*0064*/ 	.word	0x05000015


	//   ....[15]....
        /*0068*/ 	.word	0x05000015


	//   ....[16]....
        /*006c*/ 	.word	0x05000015


	//   ....[17]....
        /*0070*/ 	.word	0x05000015


	//   ....[18]....
        /*0074*/ 	.word	0x05000015


	//   ....[19]....
        /*0078*/ 	.word	0x05000015


	//----- nvinfo : EIATTR_COOP_GROUP_INSTR_OFFSETS
	.align		4
.L_390:
        /*007c*/ 	.byte	0x04, 0x28
        /*007e*/ 	.short	(.L_392 - .L_391)


	//   ....[0]....
.L_391:
        /*0080*/ 	.word	0x00000250


	//   ....[1]....
        /*0084*/ 	.word	0x00000260


	//   ....[2]....
        /*0088*/ 	.word	0x000002a0


	//   ....[3]....
        /*008c*/ 	.word	0x000002c0


	//   ....[4]....
        /*0090*/ 	.word	0x00000310


	//   ....[5]....
        /*0094*/ 	.word	0x00000320


	//   ....[6]....
        /*0098*/ 	.word	0x00000360


	//   ....[7]....
        /*009c*/ 	.word	0x00000380


	//   ....[8]....
        /*00a0*/ 	.word	0x000003d0


	//   ....[9]....
        /*00a4*/ 	.word	0x000003e0


	//   ....[10]....
        /*00a8*/ 	.word	0x00000660


	//   ....[11]....
        /*00ac*/ 	.word	0x000006b0


	//   ....[12]....
        /*00b0*/ 	.word	0x00000740


	//   ....[13]....
        /*00b4*/ 	.word	0x00000790


	//   ....[14]....
        /*00b8*/ 	.word	0x00000820


	//   ....[15]....
        /*00bc*/ 	.word	0x00000870


	//   ....[16]....
        /*00c0*/ 	.word	0x00000900


	//   ....[17]....
        /*00c4*/ 	.word	0x00000950


	//   ....[18]....
        /*00c8*/ 	.word	0x000009e0


	//   ....[19]....
        /*00cc*/ 	.word	0x00000a30


	//----- nvinfo : EIATTR_VRC_CTA_INIT_COUNT
	.align		4
.L_392:
        /*00d0*/ 	.byte	0x02, 0x4a
	.zero		1
	.zero		1


	//----- nvinfo : EIATTR_EXIT_INSTR_OFFSETS
	.align		4
        /*00d4*/ 	.byte	0x04, 0x1c
        /*00d6*/ 	.short	(.L_394 - .L_393)


	//   ....[0]....
.L_393:
        /*00d8*/ 	.word	0x000005d0


	//   ....[1]....
        /*00dc*/ 	.word	0x00000600


	//----- nvinfo : EIATTR_CRS_STACK_SIZE
	.align		4
.L_394:
        /*00e0*/ 	.byte	0x04, 0x1e
        /*00e2*/ 	.short	(.L_396 - .L_395)
.L_395:
        /*00e4*/ 	.word	0x00000000


	//----- nvinfo : EIATTR_CBANK_PARAM_SIZE
	.align		4
.L_396:
        /*00e8*/ 	.byte	0x03, 0x19
        /*00ea*/ 	.short	0x0008


	//----- nvinfo : EIATTR_PARAM_CBANK
	.align		4
        /*00ec*/ 	.byte	0x04, 0x0a
        /*00ee*/ 	.short	(.L_398 - .L_397)
	.align		4
.L_397:
        /*00f0*/ 	.word	index@(.nv.constant0._ZN3cub18CUB_300001_SM_10006detail10radix_sort33DeviceRadixSortExclusiveSumKernelINS1_5radix10policy_hubIjiyE10Policy1000EyEEvPT0_)
        /*00f4*/ 	.short	0x0380
        /*00f6*/ 	.short	0x0008


	//----- nvinfo : EIATTR_SW_WAR
	.align		4
.L_398:
        /*00f8*/ 	.byte	0x04, 0x36
        /*00fa*/ 	.short	(.L_400 - .L_399)
.L_399:
        /*00fc*/ 	.word	0x00000008
.L_400:


//--------------------- .nv.info._ZN3cub18CUB_300001_SM_10006detail10radix_sort30DeviceRadixSortHistogramKernelINS1_5radix10policy_hubIjiyE10Policy1000ELNS0_9SortOrderE0EjyNS1_21identity_decomposer_tEEEvPT2_PKT1_SA_iiT3_ --------------------------
	.section	.nv.info._ZN3cub18CUB_300001_SM_10006detail10radix_sort30DeviceRadixSortHistogramKernelINS1_5radix10policy_hubIjiyE10Policy1000ELNS0_9SortOrderE0EjyNS1_21identity_decomposer_tEEEvPT2_PKT1_SA_iiT3_,"",@"SHT_CUDA_INFO"
	.sectionflags	@""
	.align	4


	//----- nvinfo : EIATTR_CUDA_API_VERSION
	.align		4
        /*0000*/ 	.byte	0x04, 0x37
        /*0002*/ 	.short	(.L_402 - .L_401)
.L_401:
        /*0004*/ 	.word	0x00000082


	//----- nvinfo : EIATTR_KPARAM_INFO
	.align		4
.L_402:
        /*0008*/ 	.byte	0x04, 0x17
        /*000a*/ 	.short	(.L_404 - .L_403)
.L_403:
        /*000c*/ 	.word	0x00000000
        /*0010*/ 	.short	0x0005
        /*0012*/ 	.short	0x0020
        /*0014*/ 	.byte	0x00, 0xf0, 0x05, 0x00


	//----- nvinfo : EIATTR_KPARAM_INFO
	.align		4
.L_404:
        /*0018*/ 	.byte	0x04, 0x17
        /*001a*/ 	.short	(.L_406 - .L_405)
.L_405:
        /*001c*/ 	.word	0x00000000
        /*0020*/ 	.short	0x0004
        /*0022*/ 	.short	0x001c
        /*0024*/ 	.byte	0x00, 0xf0, 0x11, 0x00


	//----- nvinfo : EIATTR_KPARAM_INFO
	.align		4
.L_406:
        /*0028*/ 	.byte	0x04, 0x17
        /*002a*/ 	.short	(.L_408 - .L_407)
.L_407:
        /*002c*/ 	.word	0x00000000
        /*0030*/ 	.short	0x0003
        /*0032*/ 	.short	0x0018
        /*0034*/ 	.byte	0x00, 0xf0, 0x11, 0x00


	//----- nvinfo : EIATTR_KPARAM_INFO
	.align		4
.L_408:
        /*0038*/ 	.byte	0x04, 0x17
        /*003a*/ 	.short	(.L_410 - .L_409)
.L_409:
        /*003c*/ 	.word	0x00000000
        /*0040*/ 	.short	0x0002
        /*0042*/ 	.short	0x0010
        /*0044*/ 	.byte	0x00, 0xf0, 0x21, 0x00


	//----- nvinfo : EIATTR_KPARAM_INFO
	.align		4
.L_410:
        /*0048*/ 	.byte	0x04, 0x17
        /*004a*/ 	.short	(.L_412 - .L_411)
.L_411:
        /*004c*/ 	.word	0x00000000
        /*0050*/ 	.short	0x0001
        /*0052*/ 	.short	0x0008
        /*0054*/ 	.byte	0x00, 0xf5, 0x21, 0x00


	//----- nvinfo : EIATTR_KPARAM_INFO
	.align		4
.L_412:
        /*0058*/ 	.byte	0x04, 0x17
        /*005a*/ 	.short	(.L_414 - .L_413)
.L_413:
        /*005c*/ 	.word	0x00000000
        /*0060*/ 	.short	0x0000
        /*0062*/ 	.short	0x0000
        /*0064*/ 	.byte	0x00, 0xf5, 0x21, 0x00


	//----- nvinfo : EIATTR_SPARSE_MMA_MASK
	.align		4
.L_414:
        /*0068*/ 	.byte	0x03, 0x50
        /*006a*/ 	.short	0x0000


	//----- nvinfo : EIATTR_MAXREG_COUNT
	.align		4
        /*006c*/ 	.byte	0x03, 0x1b
        /*006e*/ 	.short	0x00ff


	//----- nvinfo : EIATTR_NUM_BARRIERS
	.align		4
        /*0070*/ 	.byte	0x02, 0x4c
        /*0072*/ 	.byte	0x01
	.zero		1


	//----- nvinfo : EIATTR_MERCURY_ISA_VERSION
	.align		4
        /*0074*/ 	.byte	0x03, 0x5f
        /*0076*/ 	.short	0x0101


	//----- nvinfo : EIATTR_VRC_CTA_INIT_COUNT
	.align		4
        /*0078*/ 	.byte	0x02, 0x4a
	.zero		1
	.zero		1


	//----- nvinfo : EIATTR_EXIT_INSTR_OFFSETS
	.align		4
        /*007c*/ 	.byte	0x04, 0x1c
        /*007e*/ 	.short	(.L_416 - .L_415)


	//   ....[0]....
.L_415:
        /*0080*/ 	.word	0x00000040


	//   ....[1]....
        /*0084*/ 	.word	0x00002ec0


	//----- nvinfo : EIATTR_MAX_THREADS
	.align		4
.L_416:
        /*0088*/ 	.byte	0x04, 0x05
        /*008a*/ 	.short	(.L_418 - .L_417)
.L_417:
        /*008c*/ 	.word	0x00000080
        /*0090*/ 	.word	0x00000001
        /*0094*/ 	.word	0x00000001


	//----- nvinfo : EIATTR_CRS_STACK_SIZE
	.align		4
.L_418:
        /*0098*/ 	.byte	0x04, 0x1e
        /*009a*/ 	.short	(.L_420 - .L_419)
.L_419:
        /*009c*/ 	.word	0x00000000


	//----- nvinfo : EIATTR_CBANK_PARAM_SIZE
	.align		4
.L_420:
        /*00a0*/ 	.byte	0x03, 0x19
        /*00a2*/ 	.short	0x0021


	//----- nvinfo : EIATTR_PARAM_CBANK
	.align		4
        /*00a4*/ 	.byte	0x04, 0x0a
        /*00a6*/ 	.short	(.L_422 - .L_421)
	.align		4
.L_421:
        /*00a8*/ 	.word	index@(.nv.constant0._ZN3cub18CUB_300001_SM_10006detail10radix_sort30DeviceRadixSortHistogramKernelINS1_5radix10policy_hubIjiyE10Policy1000ELNS0_9SortOrderE0EjyNS1_21identity_decomposer_tEEEvPT2_PKT1_SA_iiT3_)
        /*00ac*/ 	.short	0x0380
        /*00ae*/ 	.short	0x0021


	//----- nvinfo : EIATTR_SW_WAR
	.align		4
.L_422:
        /*00b0*/ 	.byte	0x04, 0x36
        /*00b2*/ 	.short	(.L_424 - .L_423)
.L_423:
        /*00b4*/ 	.word	0x00000008
.L_424:


//--------------------- .nv.info._ZN3cub18CUB_300001_SM_10006detail10radix_sort31DeviceRadixSortSingleTileKernelINS1_5radix10policy_hubIjiyE10Policy1000ELNS0_9SortOrderE0EjiyNS1_21identity_decomposer_tEEEvPKT1_PSA_PKT2_PSE_T3_iiT4_ --------------------------
	.section	.nv.info._ZN3cub18CUB_300001_SM_10006detail10radix_sort31DeviceRadixSortSingleTileKernelINS1_5radix10policy_hubIjiyE10Policy1000ELNS0_9SortOrderE0EjiyNS1_21identity_decomposer_tEEEvPKT1_PSA_PKT2_PSE_T3_iiT4_,"",@"SHT_CUDA_INFO"
	.sectionflags	@""
	.align	4


	//----- nvinfo : EIATTR_CUDA_API_VERSION
	.align		4
        /*0000*/ 	.byte	0x04, 0x37
        /*0002*/ 	.short	(.L_426 - .L_425)
.L_425:
        /*0004*/ 	.word	0x00000082


	//----- nvinfo : EIATTR_KPARAM_INFO
	.align		4
.L_426:
        /*0008*/ 	.byte	0x04, 0x17
        /*000a*/ 	.short	(.L_428 - .L_427)
.L_427:
        /*000c*/ 	.word	0x00000000
        /*0010*/ 	.short	0x0007
        /*0012*/ 	.short	0x0030
        /*0014*/ 	.byte	0x00, 0xf0, 0x05, 0x00


	//----- nvinfo : EIATTR_KPARAM_INFO
	.align		4
.L_428:
        /*0018*/ 	.byte	0x04, 0x17
        /*001a*/ 	.short	(.L_430 - .L_429)
.L_429:
        /*001c*/ 	.word	0x00000000
        /*0020*/ 	.short	0x0006
        /*0022*/ 	.short	0x002c
        /*0024*/ 	.byte	0x00, 0xf0, 0x11, 0x00


	//----- nvinfo : EIATTR_KPARAM_INFO
	.align		4
.L_430:
        /*0028*/ 	.byte	0x04, 0x17
        /*002a*/ 	.short	(.L_432 - .L_431)
.L_431:
        /*002c*/ 	.word	0x00000000
        /*0030*/ 	.short	0x0005
        /*0032*/ 	.short	0x0028
        /*0034*/ 	.byte	0x00, 0xf0, 0x11, 0x00


	//----- nvinfo : EIATTR_KPARAM_INFO
	.align		4
.L_432:
        /*0038*/ 	.byte	0x04, 0x17
        /*003a*/ 	.short	(.L_434 - .L_433)
.L_433:
        /*003c*/ 	.word	0x00000000
        /*0040*/ 	.short	0x0004
        /*0042*/ 	.short	0x0020
        /*0044*/ 	.byte	0x00, 0xf0, 0x21, 0x00


	//----- nvinfo : EIATTR_KPARAM_INFO
	.align		4
.L_434:
        /*0048*/ 	.byte	0x04, 0x17
        /*004a*/ 	.short	(.L_436 - .L_435)
.L_435:
        /*004c*/ 	.word	0x00000000
        /*0050*/ 	.short	0x0003
        /*0052*/ 	.short	0x0018
        /*0054*/ 	.byte	0x00, 0xf5, 0x21, 0x00


	//----- nvinfo : EIATTR_KPARAM_INFO
	.align		4
.L_436:
        /*0058*/ 	.byte	0x04, 0x17
        /*005a*/ 	.short	(.L_438 - .L_437)
.L_437:
        /*005c*/ 	.word	0x00000000
        /*0060*/ 	.short	0x0002
        /*0062*/ 	.short	0x0010
        /*0064*/ 	.byte	0x00, 0xf5, 0x21, 0x00


	//----- nvinfo : EIATTR_KPARAM_INFO
	.align		4
.L_438:
        /*0068*/ 	.byte	0x04, 0x17
        /*006a*/ 	.short	(.L_440 - .L_439)
.L_439:
        /*006c*/ 	.word	0x00000000
        /*0070*/ 	.short	0x0001
        /*0072*/ 	.short	0x0008
        /*0074*/ 	.byte	0x00, 0xf5, 0x21, 0x00


	//----- nvinfo : EIATTR_KPARAM_INFO
	.align		4
.L_440:
        /*0078*/ 	.byte	0x04, 0x17
        /*007a*/ 	.short	(.L_442 - .L_441)
.L_441:
        /*007c*/ 	.word	0x00000000
        /*0080*/ 	.short	0x0000
        /*0082*/ 	.short	0x0000
        /*0084*/ 	.byte	0x00, 0xf5, 0x21, 0x00


	//----- nvinfo : EIATTR_SPARSE_MMA_MASK
	.align		4
.L_442:
        /*0088*/ 	.byte	0x03, 0x50
        /*008a*/ 	.short	0x0000


	//----- nvinfo : EIATTR_MAXREG_COUNT
	.align		4
        /*008c*/ 	.byte	0x03, 0x1b
        /*008e*/ 	.short	0x00ff


	//----- nvinfo : EIATTR_NUM_BARRIERS
	.align		4
        /*0090*/ 	.byte	0x02, 0x4c
        /*0092*/ 	.byte	0x01
	.zero		1


	//----- nvinfo : EIATTR_MERCURY_ISA_VERSION
	.align		4
        /*0094*/ 	.byte	0x03, 0x5f
        /*0096*/ 	.short	0x0101


	//----- nvinfo : EIATTR_COOP_GROUP_MASK_REGIDS
	.align		4
        /*0098*/ 	.byte	0x04, 0x29
        /*009a*/ 	.short	(.L_444 - .L_443)


	//   ....[0]....
.L_443:
        /*009c*/ 	.word	0xffffffff


	//   ....[1]....
        /*00a0*/ 	.word	0xffffffff


	//   ....[2]....
        /*00a4*/ 	.word	0xffffffff


	//   ....[3]....
        /*00a8*/ 	.word	0xffffffff


	//   ....[4]....
        /*00ac*/ 	.word	0xffffffff


	//----- nvinfo : EIATTR_COOP_GROUP_INSTR_OFFSETS
	.align		4
.L_444:
        /*00b0*/ 	.byte	0x04, 0x28
        /*00b2*/ 	.short	(.L_446 - .L_445)


	//   ....[0]....
.L_445:
        /*00b4*/ 	.word	0x00001d10


	//   ....[1]....
        /*00b8*/ 	.word	0x00001d30


	//   ....[2]....
        /*00bc*/ 	.word	0x00001d50


	//   ....[3]....
        /*00c0*/ 	.word	0x00001d70


	//   ....[4]....
        /*00c4*/ 	.word	0x00001d90


	//----- nvinfo : EIATTR_VRC_CTA_INIT_COUNT
	.align		4
.L_446:
        /*00c8*/ 	.byte	0x02, 0x4a
	.zero		1
	.zero		1


	//----- nvinfo : EIATTR_EXIT_INSTR_OFFSETS
	.align		4
        /*00cc*/ 	.byte	0x04, 0x1c
        /*00ce*/ 	.short	(.L_448 - .L_447)


	//   ....[0]....
.L_447:
        /*00d0*/ 	.word	0x000039a0


	//   ....[1]....
        /*00d4*/ 	.word	0x000039e0


	//----- nvinfo : EIATTR_MAX_THREADS
	.align		4
.L_448:
        /*00d8*/ 	.byte	0x04, 0x05
        /*00da*/ 	.short	(.L_450 - .L_449)
.L_449:
        /*00dc*/ 	.word	0x00000100
        /*00e0*/ 	.word	0x00000001
        /*00e4*/ 	.word	0x00000001


	//----- nvinfo : EIATTR_CBANK_PARAM_SIZE
	.align		4
.L_450:
        /*00e8*/ 	.byte	0x03, 0x19
        /*00ea*/ 	.short	0x0031


	//----- nvinfo : EIATTR_PARAM_CBANK
	.align		4
        /*00ec*/ 	.byte	0x04, 0x0a
        /*00ee*/ 	.short	(.L_452 - .L_451)
	.align		4
.L_451:
        /*00f0*/ 	.word	index@(.nv.constant0._ZN3cub18CUB_300001_SM_10006detail10radix_sort31DeviceRadixSortSingleTileKernelINS1_5radix10policy_hubIjiyE10Policy1000ELNS0_9SortOrderE0EjiyNS1_21identity_decomposer_tEEEvPKT1_PSA_PKT2_PSE_T3_iiT4_)
        /*00f4*/ 	.short	0x0380
        /*00f6*/ 	.short	0x0031


	//----- nvinfo : EIATTR_SW_WAR
	.align		4
.L_452:
        /*00f8*/ 	.byte	0x04, 0x36
        /*00fa*/ 	.short	(.L_454 - .L_453)
.L_453:
        /*00fc*/ 	.word	0x00000008
.L_454:


//--------------------- .nv.info._ZN3cub18CUB_300001_SM_10006detail4scan23DeviceCompactInitKernelINS0_24ReduceByKeyScanTileStateIiiLb1EEEPiEEvT_iT0_ --------------------------
	.section	.nv.info._ZN3cub18CUB_300001_SM_10006detail4scan23DeviceCompactInitKernelINS0_24ReduceByKeyScanTileStateIiiLb1EEEPiEEvT_iT0_,"",@"SHT_CUDA_INFO"
	.sectionflags	@""
	.align	4


	//----- nvinfo : EIATTR_CUDA_API_VERSION
	.align		4
        /*0000*/ 	.byte	0x04, 0x37
        /*0002*/ 	.short	(.L_456 - .L_455)
.L_455:
        /*0004*/ 	.word	0x00000082


	//----- nvinfo : EIATTR_KPARAM_INFO
	.align		4
.L_456:
        /*0008*/ 	.byte	0x04, 0x17
        /*000a*/ 	.short	(.L_458 - .L_457)
.L_457:
        /*000c*/ 	.word	0x00000000
        /*0010*/ 	.short	0x0002
        /*0012*/ 	.short	0x0010
        /*0014*/ 	.byte	0x00, 0xf5, 0x21, 0x00


	//----- nvinfo : EIATTR_KPARAM_INFO
	.align		4
.L_458:
        /*0018*/ 	.byte	0x04, 0x17
        /*001a*/ 	.short	(.L_460 - .L_459)
.L_459:
        /*001c*/ 	.word	0x00000000
        /*0020*/ 	.short	0x0001
        /*0022*/ 	.short	0x0008
        /*0024*/ 	.byte	0x00, 0xf0, 0x11, 0x00


	//----- nvinfo : EIATTR_KPARAM_INFO
	.align		4
.L_460:
        /*0028*/ 	.byte	0x04, 0x17
        /*002a*/ 	.short	(.L_462 - .L_461)
.L_461:
        /*002c*/ 	.word	0x00000000
        /*0030*/ 	.short	0x0000
        /*0032*/ 	.short	0x0000
        /*0034*/ 	.byte	0x00, 0xf0, 0x21, 0x00


	//----- nvinfo : EIATTR_SPARSE_MMA_MASK
	.align		4
.L_462:
        /*0038*/ 	.byte	0x03, 0x50
        /*003a*/ 	.short	0x0000


	//----- nvinfo : EIATTR_MAXREG_COUNT
	.align		4
        /*003c*/ 	.byte	0x03, 0x1b
        /*003e*/ 	.short	0x00ff


	//----- nvinfo : EIATTR_MERCURY_ISA_VERSION
	.align		4
        /*0040*/ 	.byte	0x03, 0x5f
        /*0042*/ 	.short	0x0101


	//----- nvinfo : EIATTR_VRC_CTA_INIT_COUNT
	.align		4
        /*0044*/ 	.byte	0x02, 0x4a
	.zero		1
	.zero		1


	//----- nvinfo : EIATTR_EXIT_INSTR_OFFSETS
	.align		4
        /*0048*/ 	.byte	0x04, 0x1c
        /*004a*/ 	.short	(.L_464 - .L_463)


	//   ....[0]....
.L_463:
        /*004c*/ 	.word	0x00000140


	//   ....[1]....
        /*0050*/ 	.word	0x00000170


	//----- nvinfo : EIATTR_CBANK_PARAM_SIZE
	.align		4
.L_464:
        /*0054*/ 	.byte	0x03, 0x19
        /*0056*/ 	.short	0x0018


	//----- nvinfo : EIATTR_PARAM_CBANK
	.align		4
        /*0058*/ 	.byte	0x04, 0x0a
        /*005a*/ 	.short	(.L_466 - .L_465)
	.align		4
.L_465:
        /*005c*/ 	.word	index@(.nv.constant0._ZN3cub18CUB_300001_SM_10006detail4scan23DeviceCompactInitKernelINS0_24ReduceByKeyScanTileStateIiiLb1EEEPiEEvT_iT0_)
        /*0060*/ 	.short	0x0380
        /*0062*/ 	.short	0x0018


	//----- nvinfo : EIATTR_SW_WAR
	.align		4
.L_466:
        /*0064*/ 	.byte	0x04, 0x36
        /*0066*/ 	.short	(.L_468 - .L_467)
.L_467:
        /*0068*/ 	.word	0x00000008
.L_468:


//--------------------- .nv.info._ZN3cub18CUB_300001_SM_10006detail8for_each13static_kernelINS2_12policy_hub_t12policy_500_tEmN6thrust24THRUST_300001_SM_1000_NS8cuda_cub20__uninitialized_fill7functorINS7_10device_ptrIcEEcEEEEvT0_T1_ --------------------------
	.section	.nv.info._ZN3cub18CUB_300001_SM_10006detail8for_each13static_kernelINS2_12policy_hub_t12policy_500_tEmN6thrust24THRUST_300001_SM_1000_NS8cuda_cub20__uninitialized_fill7functorINS7_10device_ptrIcEEcEEEEvT0_T1_,"",@"SHT_CUDA_INFO"
	.sectionflags	@""
	.align	4


	//----- nvinfo : EIATTR_CUDA_API_VERSION
	.align		4
        /*0000*/ 	.byte	0x04, 0x37
        /*0002*/ 	.short	(.L_470 - .L_469)
.L_469:
        /*0004*/ 	.word	0x00000082


	//----- nvinfo : EIATTR_KPARAM_INFO
	.align		4
.L_470:
        /*0008*/ 	.byte	0x04, 0x17
        /*000a*/ 	.short	(.L_472 - .L_471)
.L_471:
        /*000c*/ 	.word	0x00000000
        /*0010*/ 	.short	0x0001
        /*0012*/ 	.short	0x0008
        /*0014*/ 	.byte	0x00, 0xf0, 0x41, 0x00


	//----- nvinfo : EIATTR_KPARAM_INFO
	.align		4
.L_472:
        /*0018*/ 	.byte	0x04, 0x17
        /*001a*/ 	.short	(.L_474 - .L_473)
.L_473:
        /*001c*/ 	.word	0x00000000
        /*0020*/ 	.short	0x0000
        /*0022*/ 	.short	0x0000
        /*0024*/ 	.byte	0x00, 0xf0, 0x21, 0x00


	//----- nvinfo : EIATTR_SPARSE_MMA_MASK
	.align		4
.L_474:
        /*0028*/ 	.byte	0x03, 0x50
        /*002a*/ 	.short	0x0000


	//----- nvinfo : EIATTR_MAXREG_COUNT
	.align		4
        /*002c*/ 	.byte	0x03, 0x1b
        /*002e*/ 	.short	0x00ff


	//----- nvinfo : EIATTR_MERCURY_ISA_VERSION
	.align		4
        /*0030*/ 	.byte	0x03, 0x5f
        /*0032*/ 	.short	0x0101


	//----- nvinfo : EIATTR_VRC_CTA_INIT_COUNT
	.align		4
        /*0034*/ 	.byte	0x02, 0x4a
	.zero		1
	.zero		1


	//----- nvinfo : EIATTR_EXIT_INSTR_OFFSETS
	.align		4
        /*0038*/ 	.byte	0x04, 0x1c
        /*003a*/ 	.short	(.L_476 - .L_475)


	//   ....[0]....
.L_475:
        /*003c*/ 	.word	0x00000120


	//   ....[1]....
        /*0040*/ 	.word	0x000001f0


	//   ....[2]....
        /*0044*/ 	.word	0x00000210


	//----- nvinfo : EIATTR_MAX_THREADS
	.align		4
.L_476:
        /*0048*/ 	.byte	0x04, 0x05
        /*004a*/ 	.short	(.L_478 - .L_477)
.L_477:
        /*004c*/ 	.word	0x00000100
        /*0050*/ 	.word	0x00000001
        /*0054*/ 	.word	0x00000001


	//----- nvinfo : EIATTR_CBANK_PARAM_SIZE
	.align		4
.L_478:
        /*0058*/ 	.byte	0x03, 0x19
        /*005a*/ 	.short	0x0018


	//----- nvinfo : EIATTR_PARAM_CBANK
	.align		4
        /*005c*/ 	.byte	0x04, 0x0a
        /*005e*/ 	.short	(.L_480 - .L_479)
	.align		4
.L_479:
        /*0060*/ 	.word	index@(.nv.constant0._ZN3cub18CUB_300001_SM_10006detail8for_each13static_kernelINS2_12policy_hub_t12policy_500_tEmN6thrust24THRUST_300001_SM_1000_NS8cuda_cub20__uninitialized_fill7functorINS7_10device_ptrIcEEcEEEEvT0_T1_)
        /*0064*/ 	.short	0x0380
        /*0066*/ 	.short	0x0018


	//----- nvinfo : EIATTR_SW_WAR
	.align		4
.L_480:
        /*0068*/ 	.byte	0x04, 0x36
        /*006a*/ 	.short	(.L_482 - .L_481)
.L_481:
        /*006c*/ 	.word	0x00000008
.L_482:


//--------------------- .nv.info._ZN3cub18CUB_300001_SM_10006detail8for_each13static_kernelINS2_12policy_hub_t12policy_500_tElN6thrust24THRUST_300001_SM_1000_NS8cuda_cub10__tabulate7functorINS7_6detail15normal_iteratorINS7_10device_ptrIiEEEENS7_6system6detail7generic6detail22compute_sequence_valueIivEElEEEEvT0_T1_ --------------------------
	.section	.nv.info._ZN3cub18CUB_300001_SM_10006detail8for_each13static_kernelINS2_12policy_hub_t12policy_500_tElN6thrust24THRUST_300001_SM_1000_NS8cuda_cub10__tabulate7functorINS7_6detail15normal_iteratorINS7_10device_ptrIiEEEENS7_6system6detail7generic6detail22compute_sequence_valueIivEElEEEEvT0_T1_,"",@"SHT_CUDA_INFO"
	.sectionflags	@""
	.align	4


	//----- nvinfo : EIATTR_CUDA_API_VERSION
	.align		4
        /*0000*/ 	.byte	0x04, 0x37
        /*0002*/ 	.short	(.L_484 - .L_483)
.L_483:
        /*0004*/ 	.word	0x00000082


	//----- nvinfo : EIATTR_KPARAM_INFO
	.align		4
.L_484:
        /*0008*/ 	.byte	0x04, 0x17
        /*000a*/ 	.short	(.L_486 - .L_485)
.L_485:
        /*000c*/ 	.word	0x00000000
        /*0010*/ 	.short	0x0001
        /*0012*/ 	.short	0x0008
        /*0014*/ 	.byte	0x00, 0xf0, 0x41, 0x00


	//----- nvinfo : EIATTR_KPARAM_INFO
	.align		4
.L_486:
        /*0018*/ 	.byte	0x04, 0x17
        /*001a*/ 	.short	(.L_488 - .L_487)
.L_487:
        /*001c*/ 	.word	0x00000000
        /*0020*/ 	.short	0x0000
        /*0022*/ 	.short	0x0000
        /*0024*/ 	.byte	0x00, 0xf0, 0x21, 0x00


	//----- nvinfo : EIATTR_SPARSE_MMA_MASK
	.align		4
.L_488:
        /*0028*/ 	.byte	0x03, 0x50
        /*002a*/ 	.short	0x0000


	//----- nvinfo : EIATTR_MAXREG_COUNT
	.align		4
        /*002c*/ 	.byte	0x03, 0x1b
        /*002e*/ 	.short	0x00ff


	//----- nvinfo : EIATTR_MERCURY_ISA_VERSION
	.align		4
        /*0030*/ 	.byte	0x03, 0x5f
        /*0032*/ 	.short	0x0101


	//----- nvinfo : EIATTR_VRC_CTA_INIT_COUNT
	.align		4
        /*0034*/ 	.byte	0x02, 0x4a
	.zero		1
	.zero		1


	//----- nvinfo : EIATTR_EXIT_INSTR_OFFSETS
	.align		4
        /*0038*/ 	.byte	0x04, 0x1c
        /*003a*/ 	.short	(.L_490 - .L_489)


	//   ....[0]....
.L_489:
        /*003c*/ 	.word	0x00000160


	//   ....[1]....
        /*0040*/ 	.word	0x000002b0


	//   ....[2]....
        /*0044*/ 	.word	0x00000340


	//----- nvinfo : EIATTR_MAX_THREADS
	.align		4
.L_490:
        /*0048*/ 	.byte	0x04, 0x05
        /*004a*/ 	.short	(.L_492 - .L_491)
.L_491:
        /*004c*/ 	.word	0x00000100
        /*0050*/ 	.word	0x00000001
        /*0054*/ 	.word	0x00000001


	//----- nvinfo : EIATTR_CRS_STACK_SIZE
	.align		4
.L_492:
        /*0058*/ 	.byte	0x04, 0x1e
        /*005a*/ 	.short	(.L_494 - .L_493)
.L_493:
        /*005c*/ 	.word	0x00000000


	//----- nvinfo : EIATTR_CBANK_PARAM_SIZE
	.align		4
.L_494:
        /*0060*/ 	.byte	0x03, 0x19
        /*0062*/ 	.short	0x0018


	//----- nvinfo : EIATTR_PARAM_CBANK
	.align		4
        /*0064*/ 	.byte	0x04, 0x0a
        /*0066*/ 	.short	(.L_496 - .L_495)
	.align		4
.L_495:
        /*0068*/ 	.word	index@(.nv.constant0._ZN3cub18CUB_300001_SM_10006detail8for_each13static_kernelINS2_12policy_hub_t12policy_500_tElN6thrust24THRUST_300001_SM_1000_NS8cuda_cub10__tabulate7functorINS7_6detail15normal_iteratorINS7_10device_ptrIiEEEENS7_6system6detail7generic6detail22compute_sequence_valueIivEElEEEEvT0_T1_)
        /*006c*/ 	.short	0x0380
        /*006e*/ 	.short	0x0018


	//----- nvinfo : EIATTR_SW_WAR
	.align		4
.L_496:
        /*0070*/ 	.byte	0x04, 0x36
        /*0072*/ 	.short	(.L_498 - .L_497)
.L_497:
        /*0074*/ 	.word	0x00000008
.L_498:


//--------------------- .nv.info._ZN3cub18CUB_300001_SM_10006detail8for_each13static_kernelINS2_12policy_hub_t12policy_500_tEmN6thrust24THRUST_300001_SM_1000_NS8cuda_cub20__uninitialized_fill7functorINS7_10device_ptrIjEEjEEEEvT0_T1_ --------------------------
	.section	.nv.info._ZN3cub18CUB_300001_SM_10006detail8for_each13static_kernelINS2_12policy_hub_t12policy_500_tEmN6thrust24THRUST_300001_SM_1000_NS8cuda_cub20__uninitialized_fill7functorINS7_10device_ptrIjEEjEEEEvT0_T1_,"",@"SHT_CUDA_INFO"
	.sectionflags	@""
	.align	4


	//----- nvinfo : EIATTR_CUDA_API_VERSION
	.align		4
        /*0000*/ 	.byte	0x04, 0x37
        /*0002*/ 	.short	(.L_500 - .L_499)
.L_499:
        /*0004*/ 	.word	0x00000082


	//----- nvinfo : EIATTR_KPARAM_INFO
	.align		4
.L_500:
        /*0008*/ 	.byte	0x04, 0x17
        /*000a*/ 	.short	(.L_502 - .L_501)
.L_501:
        /*000c*/ 	.word	0x00000000
        /*0010*/ 	.short	0x0001
        /*0012*/ 	.short	0x0008
        /*0014*/ 	.byte	0x00, 0xf0, 0x41, 0x00


	//----- nvinfo : EIATTR_KPARAM_INFO
	.align		4
.L_502:
        /*0018*/ 	.byte	0x04, 0x17
        /*001a*/ 	.short	(.L_504 - .L_503)
.L_503:
        /*001c*/ 	.word	0x00000000
        /*0020*/ 	.short	0x0000
        /*0022*/ 	.short	0x0000
        /*0024*/ 	.byte	0x00, 0xf0, 0x21, 0x00


	//----- nvinfo : EIATTR_SPARSE_MMA_MASK
	.align		4
.L_504:
        /*0028*/ 	.byte	0x03, 0x50
        /*002a*/ 	.short	0x0000


	//----- nvinfo : EIATTR_MAXREG_COUNT
	.align		4
        /*002c*/ 	.byte	0x03, 0x1b
        /*002e*/ 	.short	0x00ff


	//----- nvinfo : EIATTR_MERCURY_ISA_VERSION
	.align		4
        /*0030*/ 	.byte	0x03, 0x5f
        /*0032*/ 	.short	0x0101


	//----- nvinfo : EIATTR_VRC_CTA_INIT_COUNT
	.align		4
        /*0034*/ 	.byte	0x02, 0x4a
	.zero		1
	.zero		1


	//----- nvinfo : EIATTR_EXIT_INSTR_OFFSETS
	.align		4
        /*0038*/ 	.byte	0x04, 0x1c
        /*003a*/ 	.short	(.L_506 - .L_505)


	//   ....[0]....
.L_505:
        /*003c*/ 	.word	0x00000130


	//   ....[1]....
        /*0040*/ 	.word	0x00000230


	//   ....[2]....
        /*0044*/ 	.word	0x00000260


	//----- nvinfo : EIATTR_MAX_THREADS
	.align		4
.L_506:
        /*0048*/ 	.byte	0x04, 0x05
        /*004a*/ 	.short	(.L_508 - .L_507)
.L_507:
        /*004c*/ 	.word	0x00000100
        /*0050*/ 	.word	0x00000001
        /*0054*/ 	.word	0x00000001


	//----- nvinfo : EIATTR_CBANK_PARAM_SIZE
	.align		4
.L_508:
        /*0058*/ 	.byte	0x03, 0x19
        /*005a*/ 	.short	0x0018


	//----- nvinfo : EIATTR_PARAM_CBANK
	.align		4
        /*005c*/ 	.byte	0x04, 0x0a
        /*005e*/ 	.short	(.L_510 - .L_509)
	.align		4
.L_509:
        /*0060*/ 	.word	index@(.nv.constant0._ZN3cub18CUB_300001_SM_10006detail8for_each13static_kernelINS2_12policy_hub_t12policy_500_tEmN6thrust24THRUST_300001_SM_1000_NS8cuda_cub20__uninitialized_fill7functorINS7_10device_ptrIjEEjEEEEvT0_T1_)
        /*0064*/ 	.short	0x0380
        /*0066*/ 	.short	0x0018


	//----- nvinfo : EIATTR_SW_WAR
	.align		4
.L_510:
        /*0068*/ 	.byte	0x04, 0x36
        /*006a*/ 	.short	(.L_512 - .L_511)
.L_511:
        /*006c*/ 	.word	0x00000008
.L_512:


//--------------------- .nv.info._ZN3cub18CUB_300001_SM_10006detail8for_each13static_kernelINS2_12policy_hub_t12policy_500_tEmN6thrust24THRUST_300001_SM_1000_NS8cuda_cub20__uninitialized_fill7functorINS7_10device_ptrIiEEiEEEEvT0_T1_ --------------------------
	.section	.nv.info._ZN3cub18CUB_300001_SM_10006detail8for_each13static_kernelINS2_12policy_hub_t12policy_500_tEmN6thrust24THRUST_300001_SM_1000_NS8cuda_cub20__uninitialized_fill7functorINS7_10device_ptrIiEEiEEEEvT0_T1_,"",@"SHT_CUDA_INFO"
	.sectionflags	@""
	.align	4


	//----- nvinfo : EIATTR_CUDA_API_VERSION
	.align		4
        /*0000*/ 	.byte	0x04, 0x37
        /*0002*/ 	.short	(.L_514 - .L_513)
.L_513:
        /*0004*/ 	.word	0x00000082


	//----- nvinfo : EIATTR_KPARAM_INFO
	.align		4
.L_514:
        /*0008*/ 	.byte	0x04, 0x17
        /*000a*/ 	.short	(.L_516 - .L_515)
.L_515:
        /*000c*/ 	.word	0x00000000
        /*0010*/ 	.short	0x0001
        /*0012*/ 	.short	0x0008
        /*0014*/ 	.byte	0x00, 0xf0, 0x41, 0x00


	//----- nvinfo : EIATTR_KPARAM_INFO
	.align		4
.L_516:
        /*0018*/ 	.byte	0x04, 0x17
        /*001a*/ 	.short	(.L_518 - .L_517)
.L_517:
        /*001c*/ 	.word	0x00000000
        /*0020*/ 	.short	0x0000
        /*0022*/ 	.short	0x0000
        /*0024*/ 	.byte	0x00, 0xf0, 0x21, 0x00


	//----- nvinfo : EIATTR_SPARSE_MMA_MASK
	.align		4
.L_518:
        /*0028*/ 	.byte	0x03, 0x50
        /*002a*/ 	.short	0x0000


	//----- nvinfo : EIATTR_MAXREG_COUNT
	.align		4
        /*002c*/ 	.byte	0x03, 0x1b
        /*002e*/ 	.short	0x00ff


	//----- nvinfo : EIATTR_MERCURY_ISA_VERSION
	.align		4
        /*0030*/ 	.byte	0x03, 0x5f
        /*0032*/ 	.short	0x0101


	//----- nvinfo : EIATTR_VRC_CTA_INIT_COUNT
	.align		4
        /*0034*/ 	.byte	0x02, 0x4a
	.zero		1
	.zero		1


	//----- nvinfo : EIATTR_EXIT_INSTR_OFFSETS
	.align		4
        /*0038*/ 	.byte	0x04, 0x1c
        /*003a*/ 	.short	(.L_520 - .L_519)


	//   ....[0]....
.L_519:
        /*003c*/ 	.word	0x00000130


	//   ....[1]....
        /*0040*/ 	.word	0x00000230


	//   ....[2]....
        /*0044*/ 	.word	0x00000260


	//----- nvinfo : EIATTR_MAX_THREADS
	.align		4
.L_520:
        /*0048*/ 	.byte	0x04, 0x05
        /*004a*/ 	.short	(.L_522 - .L_521)
.L_521:
        /*004c*/ 	.word	0x00000100
        /*0050*/ 	.word	0x00000001
        /*0054*/ 	.word	0x00000001


	//----- nvinfo : EIATTR_CBANK_PARAM_SIZE
	.align		4
.L_522:
        /*0058*/ 	.byte	0x03, 0x19
        /*005a*/ 	.short	0x0018


	//----- nvinfo : EIATTR_PARAM_CBANK
	.align		4
        /*005c*/ 	.byte	0x04, 0x0a
        /*005e*/ 	.short	(.L_524 - .L_523)
	.align		4
.L_523:
        /*0060*/ 	.word	index@(.nv.constant0._ZN3cub18CUB_300001_SM_10006detail8for_each13static_kernelINS2_12policy_hub_t12policy_500_tEmN6thrust24THRUST_300001_SM_1000_NS8cuda_cub20__uninitialized_fill7functorINS7_10device_ptrIiEEiEEEEvT0_T1_)
        /*0064*/ 	.short	0x0380
        /*0066*/ 	.short	0x0018


	//----- nvinfo : EIATTR_SW_WAR
	.align		4
.L_524:
        /*0068*/ 	.byte	0x04, 0x36
        /*006a*/ 	.short	(.L_526 - .L_525)
.L_525:
        /*006c*/ 	.word	0x00000008
.L_526:


//--------------------- .nv.info._ZN3cub18CUB_300001_SM_10006detail11EmptyKernelIvEEvv --------------------------
	.section	.nv.info._ZN3cub18CUB_300001_SM_10006detail11EmptyKernelIvEEvv,"",@"SHT_CUDA_INFO"
	.sectionflags	@""
	.align	4


	//----- nvinfo : EIATTR_CUDA_API_VERSION
	.align		4
        /*0000*/ 	.byte	0x04, 0x37
        /*0002*/ 	.short	(.L_528 - .L_527)
.L_527:
        /*0004*/ 	.word	0x00000082


	//----- nvinfo : EIATTR_SPARSE_MMA_MASK
	.align		4
.L_528:
        /*0008*/ 	.byte	0x03, 0x50
        /*000a*/ 	.short	0x0000


	//----- nvinfo : EIATTR_MAXREG_COUNT
	.align		4
        /*000c*/ 	.byte	0x03, 0x1b
        /*000e*/ 	.short	0x00ff


	//----- nvinfo : EIATTR_MERCURY_ISA_VERSION
	.align		4
        /*0010*/ 	.byte	0x03, 0x5f
        /*0012*/ 	.short	0x0101


	//----- nvinfo : EIATTR_VRC_CTA_INIT_COUNT
	.align		4
        /*0014*/ 	.byte	0x02, 0x4a
	.zero		1
	.zero		1


	//----- nvinfo : EIATTR_EXIT_INSTR_OFFSETS
	.align		4
        /*0018*/ 	.byte	0x04, 0x1c
        /*001a*/ 	.short	(.L_530 - .L_529)


	//   ....[0]....
.L_529:
        /*001c*/ 	.word	0x00000010


	//----- nvinfo : EIATTR_SW_WAR
	.align		4
.L_530:
        /*0020*/ 	.byte	0x04, 0x36
        /*0022*/ 	.short	(.L_532 - .L_531)
.L_531:
        /*0024*/ 	.word	0x00000008
.L_532:


//--------------------- .nv.callgraph             --------------------------
	.section	.nv.callgraph,"",@"SHT_CUDA_CALLGRAPH"
	.align	4
	.sectionentsize	8
	.align		4
        /*0000*/ 	.word	0x00000000
	.align		4
        /*0004*/ 	.word	0xffffffff
	.align		4
        /*0008*/ 	.word	0x00000000
	.align		4
        /*000c*/ 	.word	0xfffffffe
	.align		4
        /*0010*/ 	.word	0x00000000
	.align		4
        /*0014*/ 	.word	0xfffffffd
	.align		4
        /*0018*/ 	.word	0x00000000
	.align		4
        /*001c*/ 	.word	0xfffffffc


//--------------------- .nv.constant4             --------------------------
	.section	.nv.constant4,"a",@progbits
	.align	8
	.align		8
.nv.constant4:
        /*0000*/ 	.dword	_ZN41_INTERNAL_d98bc543_4_k_cu_62364f22_1983374cuda3std3__45__cpo5beginE
	.align		8
        /*0008*/ 	.dword	_ZN41_INTERNAL_d98bc543_4_k_cu_62364f22_1983374cuda3std3__45__cpo3endE
	.align		8
        /*0010*/ 	.dword	_ZN41_INTERNAL_d98bc543_4_k_cu_62364f22_1983374cuda3std3__45__cpo6cbeginE
	.align		8
        /*0018*/ 	.dword	_ZN41_INTERNAL_d98bc543_4_k_cu_62364f22_1983374cuda3std3__45__cpo4cendE
	.align		8
        /*0020*/ 	.dword	_ZN41_INTERNAL_d98bc543_4_k_cu_62364f22_1983374cuda3std3__45__cpo6rbeginE
	.align		8
        /*0028*/ 	.dword	_ZN41_INTERNAL_d98bc543_4_k_cu_62364f22_1983374cuda3std3__45__cpo4rendE
	.align		8
        /*0030*/ 	.dword	_ZN41_INTERNAL_d98bc543_4_k_cu_62364f22_1983374cuda3std3__45__cpo7crbeginE
	.align		8
        /*0038*/ 	.dword	_ZN41_INTERNAL_d98bc543_4_k_cu_62364f22_1983374cuda3std3__45__cpo5crendE
	.align		8
        /*0040*/ 	.dword	_ZN41_INTERNAL_d98bc543_4_k_cu_62364f22_1983374cuda3std3__443_GLOBAL__N__d98bc543_4_k_cu_62364f22_1983376ignoreE
	.align		8
        /*0048*/ 	.dword	_ZN41_INTERNAL_d98bc543_4_k_cu_62364f22_1983374cuda3std3__419piecewise_constructE
	.align		8
        /*0050*/ 	.dword	_ZN41_INTERNAL_d98bc543_4_k_cu_62364f22_1983374cuda3std3__48in_placeE
	.align		8
        /*0058*/ 	.dword	_ZN41_INTERNAL_d98bc543_4_k_cu_62364f22_1983374cuda3std3__420unreachable_sentinelE
	.align		8
        /*0060*/ 	.dword	_ZN41_INTERNAL_d98bc543_4_k_cu_62364f22_1983374cuda3std3__47nulloptE
	.align		8
        /*0068*/ 	.dword	_ZN41_INTERNAL_d98bc543_4_k_cu_62364f22_1983374cuda3std3__48unexpectE
	.align		8
        /*0070*/ 	.dword	_ZN41_INTERNAL_d98bc543_4_k_cu_62364f22_1983374cuda3std6ranges3__45__cpo4swapE
	.align		8
        /*0078*/ 	.dword	_ZN41_INTERNAL_d98bc543_4_k_cu_62364f22_1983374cuda3std6ranges3__45__cpo9iter_moveE
	.align		8
        /*0080*/ 	.dword	_ZN41_INTERNAL_d98bc543_4_k_cu_62364f22_1983374cuda3std6ranges3__45__cpo5beginE
	.align		8
        /*0088*/ 	.dword	_ZN41_INTERNAL_d98bc543_4_k_cu_62364f22_1983374cuda3std6ranges3__45__cpo3endE
	.align		8
        /*0090*/ 	.dword	_ZN41_INTERNAL_d98bc543_4_k_cu_62364f22_1983374cuda3std6ranges3__45__cpo6cbeginE
	.align		8
        /*0098*/ 	.dword	_ZN41_INTERNAL_d98bc543_4_k_cu_62364f22_1983374cuda3std6ranges3__45__cpo4cendE
	.align		8
        /*00a0*/ 	.dword	_ZN41_INTERNAL_d98bc543_4_k_cu_62364f22_1983374cuda3std6ranges3__45__cpo7advanceE
	.align		8
        /*00a8*/ 	.dword	_ZN41_INTERNAL_d98bc543_4_k_cu_62364f22_1983374cuda3std6ranges3__45__cpo9iter_swapE
	.align		8
        /*00b0*/ 	.dword	_ZN41_INTERNAL_d98bc543_4_k_cu_62364f22_1983374cuda3std6ranges3__45__cpo4nextE
	.align		8
        /*00b8*/ 	.dword	_ZN41_INTERNAL_d98bc543_4_k_cu_62364f22_1983374cuda3std6ranges3__45__cpo4prevE
	.align		8
        /*00c0*/ 	.dword	_ZN41_INTERNAL_d98bc543_4_k_cu_62364f22_1983374cuda3std6ranges3__45__cpo4dataE
	.align		8
        /*00c8*/ 	.dword	_ZN41_INTERNAL_d98bc543_4_k_cu_62364f22_1983374cuda3std6ranges3__45__cpo5cdataE
	.align		8
        /*00d0*/ 	.dword	_ZN41_INTERNAL_d98bc543_4_k_cu_62364f22_1983374cuda3std6ranges3__45__cpo4sizeE
	.align		8
        /*00d8*/ 	.dword	_ZN41_INTERNAL_d98bc543_4_k_cu_62364f22_1983374cuda3std6ranges3__45__cpo5ssizeE
	.align		8
        /*00e0*/ 	.dword	_ZN41_INTERNAL_d98bc543_4_k_cu_62364f22_1983374cuda3std6ranges3__45__cpo8distanceE
	.align		8
        /*00e8*/ 	.dword	_ZN41_INTERNAL_d98bc543_4_k_cu_62364f22_1983376thrust24THRUST_300001_SM_1000_NS8cuda_cub3parE
	.align		8
        /*00f0*/ 	.dword	_ZN41_INTERNAL_d98bc543_4_k_cu_62364f22_1983376thrust24THRUST_300001_SM_1000_NS8cuda_cub10par_nosyncE
	.align		8
        /*00f8*/ 	.dword	_ZN41_INTERNAL_d98bc543_4_k_cu_62364f22_1983376thrust24THRUST_300001_SM_1000_NS6system6detail10sequential3seqE
	.align		8
        /*0100*/ 	.dword	_ZN41_INTERNAL_d98bc543_4_k_cu_62364f22_1983376thrust24THRUST_300001_SM_1000_NS6system3cpp3parE
	.align		8
        /*0108*/ 	.dword	_ZN41_INTERNAL_d98bc543_4_k_cu_62364f22_1983376thrust24THRUST_300001_SM_1000_NS12placeholders2_1E
	.align		8
        /*0110*/ 	.dword	_ZN41_INTERNAL_d98bc543_4_k_cu_62364f22_1983376thrust24THRUST_300001_SM_1000_NS12placeholders2_2E
	.align		8
        /*0118*/ 	.dword	_ZN41_INTERNAL_d98bc543_4_k_cu_62364f22_1983376thrust24THRUST_300001_SM_1000_NS12placeholders2_3E
	.align		8
        /*0120*/ 	.dword	_ZN41_INTERNAL_d98bc543_4_k_cu_62364f22_1983376thrust24THRUST_300001_SM_1000_NS12placeholders2_4E
	.align		8
        /*0128*/ 	.dword	_ZN41_INTERNAL_d98bc543_4_k_cu_62364f22_1983376thrust24THRUST_300001_SM_1000_NS12placeholders2_5E
	.align		8
        /*0130*/ 	.dword	_ZN41_INTERNAL_d98bc543_4_k_cu_62364f22_1983376thrust24THRUST_300001_SM_1000_NS12placeholders2_6E
	.align		8
        /*0138*/ 	.dword	_ZN41_INTERNAL_d98bc543_4_k_cu_62364f22_1983376thrust24THRUST_300001_SM_1000_NS12placeholders2_7E
	.align		8
        /*0140*/ 	.dword	_ZN41_INTERNAL_d98bc543_4_k_cu_62364f22_1983376thrust24THRUST_300001_SM_1000_NS12placeholders2_8E
	.align		8
        /*0148*/ 	.dword	_ZN41_INTERNAL_d98bc543_4_k_cu_62364f22_1983376thrust24THRUST_300001_SM_1000_NS12placeholders2_9E
	.align		8
        /*0150*/ 	.dword	_ZN41_INTERNAL_d98bc543_4_k_cu_62364f22_1983376thrust24THRUST_300001_SM_1000_NS12placeholders3_10E
	.align		8
        /*0158*/ 	.dword	_ZN41_INTERNAL_d98bc543_4_k_cu_62364f22_1983376thrust24THRUST_300001_SM_1000_NS3seqE
	.align		8
        /*0160*/ 	.dword	_ZN41_INTERNAL_d98bc543_4_k_cu_62364f22_1983376thrust24THRUST_300001_SM_1000_NS6deviceE


//--------------------- .text._ZN3cub18CUB_300001_SM_10006detail9transform16transform_kernelINS2_10policy_hubILb1EN4cuda3std3__45tupleIJN6thrust24THRUST_300001_SM_1000_NS6detail15normal_iteratorINSA_10device_ptrIK6float3EEEEEEEE10policy1000ElN10cuda_vgicp4HashENSC_INSD_IjEEEEJPSF_EEEvT0_iT1_T2_DpNS2_10kernel_argIT3_EE --------------------------
	.section	.text._ZN3cub18CUB_300001_SM_10006detail9transform16transform_kernelINS2_10policy_hubILb1EN4cuda3std3__45tupleIJN6thrust24THRUST_300001_SM_1000_NS6detail15normal_iteratorINSA_10device_ptrIK6float3EEEEEEEE10policy1000ElN10cuda_vgicp4HashENSC_INSD_IjEEEEJPSF_EEEvT0_iT1_T2_DpNS2_10kernel_argIT3_EE,"ax",@progbits
	.align	128
        .global         _ZN3cub18CUB_300001_SM_10006detail9transform16transform_kernelINS2_10policy_hubILb1EN4cuda3std3__45tupleIJN6thrust24THRUST_300001_SM_1000_NS6detail15normal_iteratorINSA_10device_ptrIK6float3EEEEEEEE10policy1000ElN10cuda_vgicp4HashENSC_INSD_IjEEEEJPSF_EEEvT0_iT1_T2_DpNS2_10kernel_argIT3_EE
        .type           _ZN3cub18CUB_300001_SM_10006detail9transform16transform_kernelINS2_10policy_hubILb1EN4cuda3std3__45tupleIJN6thrust24THRUST_300001_SM_1000_NS6detail15normal_iteratorINSA_10device_ptrIK6float3EEEEEEEE10policy1000ElN10cuda_vgicp4HashENSC_INSD_IjEEEEJPSF_EEEvT0_iT1_T2_DpNS2_10kernel_argIT3_EE,@function
        .size           _ZN3cub18CUB_300001_SM_10006detail9transform16transform_kernelINS2_10policy_hubILb1EN4cuda3std3__45tupleIJN6thrust24THRUST_300001_SM_1000_NS6detail15normal_iteratorINSA_10device_ptrIK6float3EEEEEEEE10policy1000ElN10cuda_vgicp4HashENSC_INSD_IjEEEEJPSF_EEEvT0_iT1_T2_DpNS2_10kernel_argIT3_EE,(.L_x_814 - _ZN3cub18CUB_300001_SM_10006detail9transform16transform_kernelINS2_10policy_hubILb1EN4cuda3std3__45tupleIJN6thrust24THRUST_300001_SM_1000_NS6detail15normal_iteratorINSA_10device_ptrIK6float3EEEEEEEE10policy1000ElN10cuda_vgicp4HashENSC_INSD_IjEEEEJPSF_EEEvT0_iT1_T2_DpNS2_10kernel_argIT3_EE)
        .other          _ZN3cub18CUB_300001_SM_10006detail9transform16transform_kernelINS2_10policy_hubILb1EN4cuda3std3__45tupleIJN6thrust24THRUST_300001_SM_1000_NS6detail15normal_iteratorINSA_10device_ptrIK6float3EEEEEEEE10policy1000ElN10cuda_vgicp4HashENSC_INSD_IjEEEEJPSF_EEEvT0_iT1_T2_DpNS2_10kernel_argIT3_EE,@"STO_CUDA_ENTRY STV_DEFAULT"
_ZN3cub18CUB_300001_SM_10006detail9transform16transform_kernelINS2_10policy_hubILb1EN4cuda3std3__45tupleIJN6thrust24THRUST_300001_SM_1000_NS6detail15normal_iteratorINSA_10device_ptrIK6float3EEEEEEEE10policy1000ElN10cuda_vgicp4HashENSC_INSD_IjEEEEJPSF_EEEvT0_iT1_T2_DpNS2_10kernel_argIT3_EE:
.text._ZN3cub18CUB_300001_SM_10006detail9transform16transform_kernelINS2_10policy_hubILb1EN4cuda3std3__45tupleIJN6thrust24THRUST_300001_SM_1000_NS6detail15normal_iteratorINSA_10device_ptrIK6float3EEEEEEEE10policy1000ElN10cuda_vgicp4HashENSC_INSD_IjEEEEJPSF_EEEvT0_iT1_T2_DpNS2_10kernel_argIT3_EE:
[----:B------:R-:W-:Y:S08]  /*0000*/  LDC R1, c[0x0][0x37c] ;  /* 0x0000df00ff017b82 */ /* 0x000ff00000000800 */
[----:B------:R-:W0:Y:S01]  /*0010*/  LDC R0, c[0x0][0x388] ;  /* 0x0000e200ff007b82 */ /* 0x000e220000000800 */
[----:B------:R-:W1:Y:S01]  /*0020*/  LDCU.64 UR6, c[0x0][0x380] ;  /* 0x00007000ff0677ac */ /* 0x000e620008000a00 */
[----:B------:R-:W2:Y:S01]  /*0030*/  S2R R28, SR_TID.X ;  /* 0x00000000001c7919 */ /* 0x000ea20000002100 */
[----:B------:R-:W-:Y:S05]  /*0040*/  BSSY.RECONVERGENT B0, `(.L_x_0) ;  /* 0x0000026000007945 */ /* 0x000fea0003800200 */
[----:B------:R-:W3:Y:S08]  /*0050*/  S2UR UR4, SR_CTAID.X ;  /* 0x00000000000479c3 */ /* 0x000ef00000002500 */
[----:B------:R-:W4:Y:S01]  /*0060*/  LDC.64 R24, c[0x0][0x398] ;  /* 0x0000e600ff187b82 */ /* 0x000f220000000a00 */
[----:B0-----:R-:W-:-:S07]  /*0070*/  SHF.L.U32 R6, R0, 0x7, RZ ;  /* 0x0000000700067819 */ /* 0x001fce00000006ff */
[----:B------:R-:W0:Y:S01]  /*0080*/  LDC.64 R10, c[0x0][0x390] ;  /* 0x0000e400ff0a7b82 */ /* 0x000e220000000a00 */
[----:B------:R-:W-:Y:S01]  /*0090*/  SHF.R.S32.HI R2, RZ, 0x1f, R6 ;  /* 0x0000001fff027819 */ /* 0x000fe20000011406 */
[----:B---3--:R-:W-:-:S06]  /*00a0*/  IMAD.WIDE.U32 R4, R6, UR4, RZ ;  /* 0x0000000406047c25 */ /* 0x008fcc000f8e00ff */
[----:B------:R-:W3:Y:S01]  /*00b0*/  LDC R27, c[0x0][0x38c] ;  /* 0x0000e300ff1b7b82 */ /* 0x000ee20000000800 */
[----:B--2---:R-:W-:Y:S01]  /*00c0*/  SHF.L.U32 R9, R28, 0x7, RZ ;  /* 0x000000071c097819 */ /* 0x004fe200000006ff */
[----:B------:R-:W-:Y:S01]  /*00d0*/  IMAD R15, R2, UR4, RZ ;  /* 0x00000004020f7c24 */ /* 0x000fe2000f8e02ff */
[C---:B-1----:R-:W-:Y:S01]  /*00e0*/  IADD3 R3, P0, PT, -R4.reuse, UR6, RZ ;  /* 0x0000000604037c10 */ /* 0x042fe2000ff1e1ff */
[----:B------:R-:W1:Y:S01]  /*00f0*/  LDCU.64 UR4, c[0x0][0x358] ;  /* 0x00006b00ff0477ac */ /* 0x000e620008000a00 */
[----:B----4-:R-:W-:Y:S02]  /*0100*/  IMAD.WIDE.U32 R24, R4, 0xc, R24 ;  /* 0x0000000c04187825 */ /* 0x010fe400078e0018 */
[----:B------:R-:W-:-:S04]  /*0110*/  IADD3 R15, PT, PT, R5, R15, RZ ;  /* 0x0000000f050f7210 */ /* 0x000fc80007ffe0ff */
[----:B------:R-:W-:Y:S02]  /*0120*/  IADD3.X R7, PT, PT, ~R15, UR7, RZ, P0, !PT ;  /* 0x000000070f077c10 */ /* 0x000fe400087fe5ff */
[----:B------:R-:W-:Y:S02]  /*0130*/  ISETP.LT.U32.AND P0, PT, R3, R6, PT ;  /* 0x000000060300720c */ /* 0x000fe40003f01070 */
[----:B0-----:R-:W-:Y:S02]  /*0140*/  LEA R10, P2, R4, R10, 0x2 ;  /* 0x0000000a040a7211 */ /* 0x001fe400078410ff */
[----:B------:R-:W-:Y:S01]  /*0150*/  ISETP.LT.AND.EX P0, PT, R7, R2, PT, P0 ;  /* 0x000000020700720c */ /* 0x000fe20003f01300 */
[----:B------:R-:W-:-:S03]  /*0160*/  IMAD R7, R15, 0xc, RZ ;  /* 0x0000000c0f077824 */ /* 0x000fc600078e02ff */
[----:B------:R-:W-:Y:S02]  /*0170*/  SEL R3, R3, R6, P0 ;  /* 0x0000000603037207 */ /* 0x000fe40000000000 */
[----:B------:R-:W-:Y:S02]  /*0180*/  IADD3 R7, PT, PT, R25, R7, RZ ;  /* 0x0000000719077210 */ /* 0x000fe40007ffe0ff */
[----:B------:R-:W-:Y:S01]  /*0190*/  ISETP.NE.AND P0, PT, R6, R3, PT ;  /* 0x000000030600720c */ /* 0x000fe20003f05270 */
[----:B------:R-:W-:Y:S01]  /*01a0*/  IMAD R2, R3, 0xc, RZ ;  /* 0x0000000c03027824 */ /* 0x000fe200078e02ff */
[----:B------:R-:W-:-:S04]  /*01b0*/  SHF.L.U64.HI R6, R4, 0x2, R15 ;  /* 0x0000000204067819 */ /* 0x000fc8000001020f */
[----:B------:R-:W-:Y:S02]  /*01c0*/  ISETP.GE.AND P1, PT, R9, R2, PT ;  /* 0x000000020900720c */ /* 0x000fe40003f26270 */
[----:B------:R-:W-:-:S11]  /*01d0*/  IADD3.X R11, PT, PT, R6, R11, RZ, P2, !PT ;  /* 0x0000000b060b7210 */ /* 0x000fd600017fe4ff */
[----:B-1-3--:R-:W-:Y:S05]  /*01e0*/  @P1 BRA `(.L_x_1) ;  /* 0x00000000002c1947 */ /* 0x00afea0003800000 */
[----:B------:R-:W0:Y:S01]  /*01f0*/  LDC.64 R12, c[0x0][0x398] ;  /* 0x0000e600ff0c7b82 */ /* 0x000e220000000a00 */
[----:B------:R-:W-:Y:S02]  /*0200*/  IMAD R15, R15, 0xc, RZ ;  /* 0x0000000c0f0f7824 */ /* 0x000fe400078e02ff */
[----:B0-----:R-:W-:-:S05]  /*0210*/  IMAD.WIDE.U32 R4, R4, 0xc, R12 ;  /* 0x0000000c04047825 */ /* 0x001fca00078e000c */
[----:B------:R-:W-:-:S03]  /*0220*/  IADD3 R5, PT, PT, R5, R15, RZ ;  /* 0x0000000f05057210 */ /* 0x000fc60007ffe0ff */
[----:B------:R-:W-:-:S07]  /*0230*/  IMAD.WIDE.U32 R4, R28, 0x80, R4 ;  /* 0x000000801c047825 */ /* 0x000fce00078e0004 */
.L_x_2:
[----:B------:R-:W-:Y:S01]  /*0240*/  IADD3 R9, PT, PT, R9, 0x4000, RZ ;  /* 0x0000400009097810 */ /* 0x000fe20007ffe0ff */
[----:B------:R0:W-:Y:S03]  /*0250*/  CCTL.E.PF2 [R4] ;  /* 0x000000000400798f */ /* 0x0001e60000800100 */
[----:B------:R-:W-:Y:S02]  /*0260*/  ISETP.GE.AND P1, PT, R9, R2, PT ;  /* 0x000000020900720c */ /* 0x000fe40003f26270 */
[----:B0-----:R-:W-:-:S04]  /*0270*/  IADD3 R4, P2, PT, R4, 0x4000, RZ ;  /* 0x0000400004047810 */ /* 0x001fc80007f5e0ff */
[----:B------:R-:W-:-:S07]  /*0280*/  IADD3.X R5, PT, PT, RZ, R5, RZ, P2, !PT ;  /* 0x00000005ff057210 */ /* 0x000fce00017fe4ff */
[----:B------:R-:W-:Y:S05]  /*0290*/  @!P1 BRA `(.L_x_2) ;  /* 0xfffffffc00e89947 */ /* 0x000fea000383ffff */
.L_x_1:
[----:B------:R-:W-:Y:S05]  /*02a0*/  BSYNC.RECONVERGENT B0 ;  /* 0x0000000000007941 */ /* 0x000fea0003800200 */
.L_x_0:
[----:B------:R-:W-:Y:S01]  /*02b0*/  MOV R6, R24 ;  /* 0x0000001800067202 */ /* 0x000fe20000000f00 */
[----:B------:R-:W-:Y:S06]  /*02c0*/  @!P0 BRA `(.L_x_3) ;  /* 0x0000001800c88947 */ /* 0x000fec0003800000 */
[----:B------:R-:W-:-:S13]  /*02d0*/  ISETP.GE.AND P0, PT, R0, 0x1, PT ;  /* 0x000000010000780c */ /* 0x000fda0003f06270 */
[----:B------:R-:W-:Y:S05]  /*02e0*/  @!P0 EXIT ;  /* 0x000000000000894d */ /* 0x000fea0003800000 */
[C---:B------:R-:W-:Y:S01]  /*02f0*/  ISETP.GE.U32.AND P0, PT, R0.reuse, 0x4, PT ;  /* 0x000000040000780c */ /* 0x040fe20003f06070 */
[----:B------:R-:W-:Y:S01]  /*0300*/  HFMA2 R21, -RZ, RZ, 0, 0 ;  /* 0x00000000ff157431 */ /* 0x000fe200000001ff */
[----:B------:R-:W-:-:S11]  /*0310*/  LOP3.LUT R22, R0, 0x3, RZ, 0xc0, !PT ;  /* 0x0000000300167812 */ /* 0x000fd600078ec0ff */
[----:B------:R-:W-:Y:S05]  /*0320*/  @!P0 BRA `(.L_x_4) ;  /* 0x0000000c00b48947 */ /* 0x000fea0003800000 */
[----:B------:R-:W0:Y:S01]  /*0330*/  LDC R17, c[0x0][0x38c] ;  /* 0x0000e300ff117b82 */ /* 0x000e220000000800 */
[----:B------:R-:W-:Y:S02]  /*0340*/  LOP3.LUT R21, R0, 0x7ffffffc, RZ, 0xc0, !PT ;  /* 0x7ffffffc00157812 */ /* 0x000fe400078ec0ff */
[----:B------:R-:W-:-:S07]  /*0350*/  MOV R4, RZ ;  /* 0x000000ff00047202 */ /* 0x000fce0000000f00 */
.L_x_37:
[----:B------:R-:W-:Y:S01]  /*0360*/  LEA R5, R4, R28, 0x7 ;  /* 0x0000001c04057211 */ /* 0x000fe200078e38ff */
[----:B------:R-:W-:Y:S03]  /*0370*/  BSSY.RECONVERGENT B2, `(.L_x_5) ;  /* 0x0000037000027945 */ /* 0x000fe60003800200 */
[----:B------:R-:W-:-:S13]  /*0380*/  ISETP.GE.AND P0, PT, R5, R3, PT ;  /* 0x000000030500720c */ /* 0x000fda0003f06270 */
[----:B-1234-:R-:W-:Y:S05]  /*0390*/  @P0 BRA `(.L_x_6) ;  /* 0x0000000000d00947 */ /* 0x01efea0003800000 */
[----:B------:R-:W-:-:S05]  /*03a0*/  IMAD.WIDE R14, R5, 0xc, R6 ;  /* 0x0000000c050e7825 */ /* 0x000fca00078e0206 */
[----:B------:R-:W2:Y:S01]  /*03b0*/  LDG.E R0, desc[UR4][R14.64] ;  /* 0x000000040e007981 */ /* 0x000ea2000c1e1900 */
[----:B0-----:R-:W0:Y:S01]  /*03c0*/  MUFU.RCP R2, R17 ;  /* 0x0000001100027308 */ /* 0x001e220000001000 */
[----:B------:R-:W-:Y:S01]  /*03d0*/  BSSY.RECONVERGENT B3, `(.L_x_7) ;  /* 0x000000b000037945 */ /* 0x000fe20003800200 */
[----:B0-----:R-:W-:-:S04]  /*03e0*/  FFMA R9, R2, -R17, 1 ;  /* 0x3f80000002097423 */ /* 0x001fc80000000811 */
[----:B------:R-:W-:Y:S02]  /*03f0*/  FFMA R9, R2, R9, R2 ;  /* 0x0000000902097223 */ /* 0x000fe40000000002 */
[----:B--2---:R-:W0:Y:S02]  /*0400*/  FCHK P0, R0, R17 ;  /* 0x0000001100007302 */ /* 0x004e240000000000 */
[----:B------:R-:W-:-:S04]  /*0410*/  FFMA R2, R0, R9, RZ ;  /* 0x0000000900027223 */ /* 0x000fc800000000ff */
[----:B------:R-:W-:-:S04]  /*0420*/  FFMA R8, R2, -R17, R0 ;  /* 0x8000001102087223 */ /* 0x000fc80000000000 */
[----:B------:R-:W-:Y:S01]  /*0430*/  FFMA R16, R9, R8, R2 ;  /* 0x0000000809107223 */ /* 0x000fe20000000002 */
[----:B0-----:R-:W-:Y:S06]  /*0440*/  @!P0 BRA `(.L_x_8) ;  /* 0x00000000000c8947 */ /* 0x001fec0003800000 */
[----:B------:R-:W-:-:S07]  /*0450*/  MOV R2, 0x470 ;  /* 0x0000047000027802 */ /* 0x000fce0000000f00 */
[----:B------:R-:W-:Y:S05]  /*0460*/  CALL.REL.NOINC `($__internal_0_$__cuda_sm3x_div_rn_noftz_f32_slowpath) ;  /* 0x0000003000a87944 */ /* 0x000fea0003c00000 */
[----:B------:R-:W-:-:S07]  /*0470*/  MOV R16, R0 ;  /* 0x0000000000107202 */ /* 0x000fce0000000f00 */
.L_x_8:
[----:B------:R-:W-:Y:S05]  /*0480*/  BSYNC.RECONVERGENT B3 ;  /* 0x0000000000037941 */ /* 0x000fea0003800200 */
.L_x_7:
[----:B------:R-:W2:Y:S01]  /*0490*/  LDG.E R13, desc[UR4][R14.64+0x4] ;  /* 0x000004040e0d7981 */ /* 0x000ea2000c1e1900 */
[----:B------:R-:W0:Y:S01]  /*04a0*/  MUFU.RCP R0, R17 ;  /* 0x0000001100007308 */ /* 0x000e220000001000 */
[----:B------:R-:W-:Y:S07]  /*04b0*/  BSSY.RECONVERGENT B3, `(.L_x_9) ;  /* 0x000000c000037945 */ /* 0x000fee0003800200 */
[----:B------:R-:W-:Y:S01]  /*04c0*/  F2I.FLOOR.NTZ R16, R16 ;  /* 0x0000001000107305 */ /* 0x000fe20000207100 */
[----:B0-----:R-:W-:-:S04]  /*04d0*/  FFMA R9, R0, -R17, 1 ;  /* 0x3f80000000097423 */ /* 0x001fc80000000811 */
[----:B------:R-:W-:-:S03]  /*04e0*/  FFMA R0, R0, R9, R0 ;  /* 0x0000000900007223 */ /* 0x000fc60000000000 */
[----:B--2---:R-:W0:Y:S01]  /*04f0*/  FCHK P0, R13, R17 ;  /* 0x000000110d007302 */ /* 0x004e220000000000 */
[----:B------:R-:W-:-:S04]  /*0500*/  FFMA R2, R0, R13, RZ ;  /* 0x0000000d00027223 */ /* 0x000fc800000000ff */
[----:B------:R-:W-:-:S04]  /*0510*/  FFMA R9, R2, -R17, R13 ;  /* 0x8000001102097223 */ /* 0x000fc8000000000d */
[----:B------:R-:W-:Y:S01]  /*0520*/  FFMA R0, R0, R9, R2 ;  /* 0x0000000900007223 */ /* 0x000fe20000000002 */
[----:B0-----:R-:W-:Y:S06]  /*0530*/  @!P0 BRA `(.L_x_10) ;  /* 0x00000000000c8947 */ /* 0x001fec0003800000 */
[----:B------:R-:W-:Y:S02]  /*0540*/  MOV R0, R13 ;  /* 0x0000000d00007202 */ /* 0x000fe40000000f00 */
[----:B------:R-:W-:-:S07]  /*0550*/  MOV R2, 0x570 ;  /* 0x0000057000027802 */ /* 0x000fce0000000f00 */
[----:B------:R-:W-:Y:S05]  /*0560*/  CALL.REL.NOINC `($__internal_0_$__cuda_sm3x_div_rn_noftz_f32_slowpath) ;  /* 0x0000003000687944 */ /* 0x000fea0003c00000 */
.L_x_10:
[----:B------:R-:W-:Y:S05]  /*0570*/  BSYNC.RECONVERGENT B3 ;  /* 0x0000000000037941 */ /* 0x000fea0003800200 */
.L_x_9:
[----:B------:R0:W2:Y:S01]  /*0580*/  LDG.E R15, desc[UR4][R14.64+0x8] ;  /* 0x000008040e0f7981 */ /* 0x0000a2000c1e1900 */
[----:B------:R-:W1:Y:S01]  /*0590*/  MUFU.RCP R2, R17 ;  /* 0x0000001100027308 */ /* 0x000e620000001000 */
[----:B------:R-:W-:Y:S07]  /*05a0*/  BSSY.RECONVERGENT B3, `(.L_x_11) ;  /* 0x000000c000037945 */ /* 0x000fee0003800200 */
[----:B0-----:R0:W-:Y:S01]  /*05b0*/  F2I.FLOOR.NTZ R14, R0 ;  /* 0x00000000000e7305 */ /* 0x0011e20000207100 */
[----:B-1----:R-:W-:-:S04]  /*05c0*/  FFMA R9, R2, -R17, 1 ;  /* 0x3f80000002097423 */ /* 0x002fc80000000811 */
[----:B0-----:R-:W-:-:S03]  /*05d0*/  FFMA R0, R2, R9, R2 ;  /* 0x0000000902007223 */ /* 0x001fc60000000002 */
        /* <DEDUP_REMOVED lines=8> */
.L_x_12:
[----:B------:R-:W-:Y:S05]  /*0660*/  BSYNC.RECONVERGENT B3 ;  /* 0x0000000000037941 */ /* 0x000fea0003800200 */
.L_x_11:
[----:B------:R-:W0:Y:S01]  /*0670*/  F2I.FLOOR.NTZ R0, R0 ;  /* 0x0000000000007305 */ /* 0x000e220000207100 */
[----:B------:R-:W-:Y:S02]  /*0680*/  IMAD R16, R16, 0x466f45d, RZ ;  /* 0x0466f45d10107824 */ /* 0x000fe400078e02ff */
[----:B------:R-:W-:Y:S02]  /*0690*/  IMAD R13, R14, 0x127409f, RZ ;  /* 0x0127409f0e0d7824 */ /* 0x000fe400078e02ff */
[----:B------:R-:W-:-:S04]  /*06a0*/  IMAD.WIDE R8, R5, 0x4, R10 ;  /* 0x0000000405087825 */ /* 0x000fc800078e020a */
[----:B0-----:R-:W-:-:S05]  /*06b0*/  IMAD R2, R0, 0x4f9ffb7, RZ ;  /* 0x04f9ffb700027824 */ /* 0x001fca00078e02ff */
[----:B------:R-:W-:-:S05]  /*06c0*/  LOP3.LUT R13, R2, R13, R16, 0x96, !PT ;  /* 0x0000000d020d7212 */ /* 0x000fca00078e9610 */
[----:B------:R1:W-:Y:S02]  /*06d0*/  STG.E desc[UR4][R8.64], R13 ;  /* 0x0000000d08007986 */ /* 0x0003e4000c101904 */
.L_x_6:
[----:B------:R-:W-:Y:S05]  /*06e0*/  BSYNC.RECONVERGENT B2 ;  /* 0x0000000000027941 */ /* 0x000fea0003800200 */
.L_x_5:
[----:B------:R-:W-:Y:S01]  /*06f0*/  IADD3 R16, PT, PT, R5, 0x80, RZ ;  /* 0x0000008005107810 */ /* 0x000fe20007ffe0ff */
[----:B------:R-:W-:Y:S03]  /*0700*/  BSSY.RECONVERGENT B2, `(.L_x_13) ;  /* 0x0000038000027945 */ /* 0x000fe60003800200 */
[----:B------:R-:W-:-:S13]  /*0710*/  ISETP.GE.AND P0, PT, R16, R3, PT ;  /* 0x000000031000720c */ /* 0x000fda0003f06270 */
[----:B------:R-:W-:Y:S05]  /*0720*/  @P0 BRA `(.L_x_14) ;  /* 0x0000000000d40947 */ /* 0x000fea0003800000 */
[----:B------:R-:W-:-:S05]  /*0730*/  IMAD.WIDE R14, R16, 0xc, R6 ;  /* 0x0000000c100e7825 */ /* 0x000fca00078e0206 */
[----:B-1----:R-:W2:Y:S01]  /*0740*/  LDG.E R13, desc[UR4][R14.64] ;  /* 0x000000040e0d7981 */ /* 0x002ea2000c1e1900 */
        /* <DEDUP_REMOVED lines=9> */
[----:B------:R-:W-:Y:S02]  /*07e0*/  MOV R0, R13 ;  /* 0x0000000d00007202 */ /* 0x000fe40000000f00 */
[----:B------:R-:W-:-:S07]  /*07f0*/  MOV R2, 0x810 ;  /* 0x0000081000027802 */ /* 0x000fce0000000f00 */
[----:B------:R-:W-:Y:S05]  /*0800*/  CALL.REL.NOINC `($__internal_0_$__cuda_sm3x_div_rn_noftz_f32_slowpath) ;  /* 0x0000002c00c07944 */ /* 0x000fea0003c00000 */
.L_x_16:
[----:B------:R-:W-:Y:S05]  /*0810*/  BSYNC.RECONVERGENT B3 ;  /* 0x0000000000037941 */ /* 0x000fea0003800200 */
.L_x_15:
[----:B------:R-:W2:Y:S01]  /*0820*/  LDG.E R13, desc[UR4][R14.64+0x4] ;  /* 0x000004040e0d7981 */ /* 0x000ea2000c1e1900 */
[----:B------:R-:W0:Y:S01]  /*0830*/  MUFU.RCP R2, R17 ;  /* 0x0000001100027308 */ /* 0x000e220000001000 */
[----:B------:R-:W-:Y:S07]  /*0840*/  BSSY.RECONVERGENT B3, `(.L_x_17) ;  /* 0x000000d000037945 */ /* 0x000fee0003800200 */
[----:B------:R1:W-:Y:S01]  /*0850*/  F2I.FLOOR.NTZ R20, R0 ;  /* 0x0000000000147305 */ /* 0x0003e20000207100 */
[----:B0-----:R-:W-:-:S04]  /*0860*/  FFMA R9, R2, -R17, 1 ;  /* 0x3f80000002097423 */ /* 0x001fc80000000811 */
[----:B-1----:R-:W-:-:S03]  /*0870*/  FFMA R0, R2, R9, R2 ;  /* 0x0000000902007223 */ /* 0x002fc60000000002 */
        /* <DEDUP_REMOVED lines=8> */
[----:B------:R-:W-:-:S07]  /*0900*/  MOV R2, R0 ;  /* 0x0000000000027202 */ /* 0x000fce0000000f00 */
.L_x_18:
[----:B------:R-:W-:Y:S05]  /*0910*/  BSYNC.RECONVERGENT B3 ;  /* 0x0000000000037941 */ /* 0x000fea0003800200 */
.L_x_17:
[----:B------:R0:W2:Y:S01]  /*0920*/  LDG.E R15, desc[UR4][R14.64+0x8] ;  /* 0x000008040e0f7981 */ /* 0x0000a2000c1e1900 */
[----:B------:R-:W1:Y:S01]  /*0930*/  MUFU.RCP R0, R17 ;  /* 0x0000001100007308 */ /* 0x000e620000001000 */
[----:B------:R-:W-:Y:S07]  /*0940*/  BSSY.RECONVERGENT B3, `(.L_x_19) ;  /* 0x000000c000037945 */ /* 0x000fee0003800200 */
[----:B0-----:R-:W-:Y:S01]  /*0950*/  F2I.FLOOR.NTZ R14, R2 ;  /* 0x00000002000e7305 */ /* 0x001fe20000207100 */
[----:B-1----:R-:W-:-:S04]  /*0960*/  FFMA R9, R0, -R17, 1 ;  /* 0x3f80000000097423 */ /* 0x002fc80000000811 */
        /* <DEDUP_REMOVED lines=9> */
.L_x_20:
[----:B------:R-:W-:Y:S05]  /*0a00*/  BSYNC.RECONVERGENT B3 ;  /* 0x0000000000037941 */ /* 0x000fea0003800200 */
.L_x_19:
[----:B------:R-:W0:Y:S01]  /*0a10*/  F2I.FLOOR.NTZ R0, R0 ;  /* 0x0000000000007305 */ /* 0x000e220000207100 */
[----:B------:R-:W-:Y:S02]  /*0a20*/  IMAD R20, R20, 0x466f45d, RZ ;  /* 0x0466f45d14147824 */ /* 0x000fe400078e02ff */
[----:B------:R-:W-:Y:S02]  /*0a30*/  IMAD R13, R14, 0x127409f, RZ ;  /* 0x0127409f0e0d7824 */ /* 0x000fe400078e02ff */
[----:B------:R-:W-:-:S04]  /*0a40*/  IMAD.WIDE R8, R16, 0x4, R10 ;  /* 0x0000000410087825 */ /* 0x000fc800078e020a */
[----:B0-----:R-:W-:-:S05]  /*0a50*/  IMAD R2, R0, 0x4f9ffb7, RZ ;  /* 0x04f9ffb700027824 */ /* 0x001fca00078e02ff */
[----:B------:R-:W-:-:S05]  /*0a60*/  LOP3.LUT R13, R2, R13, R20, 0x96, !PT ;  /* 0x0000000d020d7212 */ /* 0x000fca00078e9614 */
[----:B------:R2:W-:Y:S02]  /*0a70*/  STG.E desc[UR4][R8.64], R13 ;  /* 0x0000000d08007986 */ /* 0x0005e4000c101904 */
.L_x_14:
[----:B------:R-:W-:Y:S05]  /*0a80*/  BSYNC.RECONVERGENT B2 ;  /* 0x0000000000027941 */ /* 0x000fea0003800200 */
.L_x_13:
[----:B------:R-:W-:Y:S01]  /*0a90*/  IADD3 R16, PT, PT, R5, 0x100, RZ ;  /* 0x0000010005107810 */ /* 0x000fe20007ffe0ff */
[----:B------:R-:W-:Y:S03]  /*0aa0*/  BSSY.RECONVERGENT B2, `(.L_x_21) ;  /* 0x0000038000027945 */ /* 0x000fe60003800200 */
[----:B------:R-:W-:-:S13]  /*0ab0*/  ISETP.GE.AND P0, PT, R16, R3, PT ;  /* 0x000000031000720c */ /* 0x000fda0003f06270 */
[----:B------:R-:W-:Y:S05]  /*0ac0*/  @P0 BRA `(.L_x_22) ;  /* 0x0000000000d40947 */ /* 0x000fea0003800000 */
[----:B------:R-:W-:-:S05]  /*0ad0*/  IMAD.WIDE R14, R16, 0xc, R6 ;  /* 0x0000000c100e7825 */ /* 0x000fca00078e0206 */
[----:B-12---:R-:W2:Y:S01]  /*0ae0*/  LDG.E R13, desc[UR4][R14.64] ;  /* 0x000000040e0d7981 */ /* 0x006ea2000c1e1900 */
        /* <DEDUP_REMOVED lines=12> */
.L_x_24:
[----:B------:R-:W-:Y:S05]  /*0bb0*/  BSYNC.RECONVERGENT B3 ;  /* 0x0000000000037941 */ /* 0x000fea0003800200 */
.L_x_23:
        /* <DEDUP_REMOVED lines=15> */
.L_x_26:
[----:B------:R-:W-:Y:S05]  /*0cb0*/  BSYNC.RECONVERGENT B3 ;  /* 0x0000000000037941 */ /* 0x000fea0003800200 */
.L_x_25:
        /* <DEDUP_REMOVED lines=14> */
.L_x_28:
[----:B------:R-:W-:Y:S05]  /*0da0*/  BSYNC.RECONVERGENT B3 ;  /* 0x0000000000037941 */ /* 0x000fea0003800200 */
.L_x_27:
[----:B------:R-:W0:Y:S01]  /*0db0*/  F2I.FLOOR.NTZ R0, R0 ;  /* 0x0000000000007305 */ /* 0x000e220000207100 */
[----:B------:R-:W-:Y:S02]  /*0dc0*/  IMAD R20, R20, 0x466f45d, RZ ;  /* 0x0466f45d14147824 */ /* 0x000fe400078e02ff */
[----:B------:R-:W-:Y:S02]  /*0dd0*/  IMAD R13, R14, 0x127409f, RZ ;  /* 0x0127409f0e0d7824 */ /* 0x000fe400078e02ff */
[----:B------:R-:W-:-:S04]  /*0de0*/  IMAD.WIDE R8, R16, 0x4, R10 ;  /* 0x0000000410087825 */ /* 0x000fc800078e020a */
[----:B0-----:R-:W-:-:S05]  /*0df0*/  IMAD R2, R0, 0x4f9ffb7, RZ ;  /* 0x04f9ffb700027824 */ /* 0x001fca00078e02ff */
[----:B------:R-:W-:-:S05]  /*0e00*/  LOP3.LUT R13, R2, R13, R20, 0x96, !PT ;  /* 0x0000000d020d7212 */ /* 0x000fca00078e9614 */
[----:B------:R3:W-:Y:S02]  /*0e10*/  STG.E desc[UR4][R8.64], R13 ;  /* 0x0000000d08007986 */ /* 0x0007e4000c101904 */
.L_x_22:
[----:B------:R-:W-:Y:S05]  /*0e20*/  BSYNC.RECONVERGENT B2 ;  /* 0x0000000000027941 */ /* 0x000fea0003800200 */
.L_x_21:
[----:B------:R-:W-:Y:S01]  /*0e30*/  IADD3 R5, PT, PT, R5, 0x180, RZ ;  /* 0x0000018005057810 */ /* 0x000fe20007ffe0ff */
[----:B------:R-:W-:Y:S03]  /*0e40*/  BSSY.RECONVERGENT B2, `(.L_x_29) ;  /* 0x0000038000027945 */ /* 0x000fe60003800200 */
[----:B------:R-:W-:-:S13]  /*0e50*/  ISETP.GE.AND P0, PT, R5, R3, PT ;  /* 0x000000030500720c */ /* 0x000fda0003f06270 */
[----:B------:R-:W-:Y:S05]  /*0e60*/  @P0 BRA `(.L_x_30) ;  /* 0x0000000000d40947 */ /* 0x000fea0003800000 */
[----:B------:R-:W-:-:S05]  /*0e70*/  IMAD.WIDE R14, R5, 0xc, R6 ;  /* 0x0000000c050e7825 */ /* 0x000fca00078e0206 */
[----:B-123--:R-:W2:Y:S01]  /*0e80*/  LDG.E R13, desc[UR4][R14.64] ;  /* 0x000000040e0d7981 */ /* 0x00eea2000c1e1900 */
        /* <DEDUP_REMOVED lines=12> */
.L_x_32:
[----:B------:R-:W-:Y:S05]  /*0f50*/  BSYNC.RECONVERGENT B3 ;  /* 0x0000000000037941 */ /* 0x000fea0003800200 */
.L_x_31:
        /* <DEDUP_REMOVED lines=15> */
.L_x_34:
[----:B------:R-:W-:Y:S05]  /*1050*/  BSYNC.RECONVERGENT B3 ;  /* 0x0000000000037941 */ /* 0x000fea0003800200 */
.L_x_33:
        /* <DEDUP_REMOVED lines=14> */
.L_x_36:
[----:B------:R-:W-:Y:S05]  /*1140*/  BSYNC.RECONVERGENT B3 ;  /* 0x0000000000037941 */ /* 0x000fea0003800200 */
.L_x_35:
[----:B------:R-:W0:Y:S01]  /*1150*/  F2I.FLOOR.NTZ R0, R0 ;  /* 0x0000000000007305 */ /* 0x000e220000207100 */
[----:B------:R-:W-:Y:S02]  /*1160*/  IMAD R16, R16, 0x466f45d, RZ ;  /* 0x0466f45d10107824 */ /* 0x000fe400078e02ff */
[----:B------:R-:W-:Y:S02]  /*1170*/  IMAD R13, R14, 0x127409f, RZ ;  /* 0x0127409f0e0d7824 */ /* 0x000fe400078e02ff */
[----:B------:R-:W-:-:S04]  /*1180*/  IMAD.WIDE R8, R5, 0x4, R10 ;  /* 0x0000000405087825 */ /* 0x000fc800078e020a */
[----:B0-----:R-:W-:-:S05]  /*1190*/  IMAD R2, R0, 0x4f9ffb7, RZ ;  /* 0x04f9ffb700027824 */ /* 0x001fca00078e02ff */
[----:B------:R-:W-:-:S05]  /*11a0*/  LOP3.LUT R13, R2, R13, R16, 0x96, !PT ;  /* 0x0000000d020d7212 */ /* 0x000fca00078e9610 */
[----:B------:R4:W-:Y:S02]  /*11b0*/  STG.E desc[UR4][R8.64], R13 ;  /* 0x0000000d08007986 */ /* 0x0009e4000c101904 */
.L_x_30:
[----:B------:R-:W-:Y:S05]  /*11c0*/  BSYNC.RECONVERGENT B2 ;  /* 0x0000000000027941 */ /* 0x000fea0003800200 */
.L_x_29:
[----:B------:R-:W-:-:S04]  /*11d0*/  IADD3 R4, PT, PT, R4, 0x4, RZ ;  /* 0x0000000404047810 */ /* 0x000fc80007ffe0ff */
[----:B------:R-:W-:-:S13]  /*11e0*/  ISETP.NE.AND P0, PT, R4, R21, PT ;  /* 0x000000150400720c */ /* 0x000fda0003f05270 */
[----:B------:R-:W-:Y:S05]  /*11f0*/  @P0 BRA `(.L_x_37) ;  /* 0xfffffff000580947 */ /* 0x000fea000383ffff */
.L_x_4:
[----:B------:R-:W-:-:S13]  /*1200*/  ISETP.NE.AND P0, PT, R22, RZ, PT ;  /* 0x000000ff1600720c */ /* 0x000fda0003f05270 */
[----:B------:R-:W-:Y:S05]  /*1210*/  @!P0 EXIT ;  /* 0x000000000000894d */ /* 0x000fea0003800000 */
[----:B------:R-:W-:-:S13]  /*1220*/  ISETP.NE.AND P0, PT, R22, 0x1, PT ;  /* 0x000000011600780c */ /* 0x000fda0003f05270 */
[----:B------:R-:W-:Y:S05]  /*1230*/  @!P0 BRA `(.L_x_38) ;  /* 0x0000000400ec8947 */ /* 0x000fea0003800000 */
[----:B------:R-:W-:Y:S01]  /*1240*/  LEA R4, R21, R28, 0x7 ;  /* 0x0000001c15047211 */ /* 0x000fe200078e38ff */
[----:B------:R-:W-:Y:S03]  /*1250*/  BSSY.RECONVERGENT B2, `(.L_x_39) ;  /* 0x000003b000027945 */ /* 0x000fe60003800200 */
[----:B------:R-:W-:-:S13]  /*1260*/  ISETP.GE.AND P0, PT, R4, R3, PT ;  /* 0x000000030400720c */ /* 0x000fda0003f06270 */
[----:B------:R-:W-:Y:S05]  /*1270*/  @P0 BRA `(.L_x_40) ;  /* 0x0000000000e00947 */ /* 0x000fea0003800000 */
[----:B------:R-:W-:Y:S01]  /*1280*/  IMAD.WIDE R14, R4, 0xc, R6 ;  /* 0x0000000c040e7825 */ /* 0x000fe200078e0206 */
[----:B-1234-:R-:W1:Y:S04]  /*1290*/  LDC R9, c[0x0][0x38c] ;  /* 0x0000e300ff097b82 */ /* 0x01ee680000000800 */
[----:B------:R-:W2:Y:S01]  /*12a0*/  LDG.E R8, desc[UR4][R14.64] ;  /* 0x000000040e087981 */ /* 0x000ea2000c1e1900 */
[----:B------:R-:W-:Y:S01]  /*12b0*/  BSSY.RECONVERGENT B3, `(.L_x_41) ;  /* 0x000000c000037945 */ /* 0x000fe20003800200 */
[----:B-1----:R-:W1:Y:S02]  /*12c0*/  MUFU.RCP R0, R9 ;  /* 0x0000000900007308 */ /* 0x002e640000001000 */
[----:B-1----:R-:W-:-:S04]  /*12d0*/  FFMA R5, R0, -R9, 1 ;  /* 0x3f80000000057423 */ /* 0x002fc80000000809 */
[----:B------:R-:W-:Y:S02]  /*12e0*/  FFMA R0, R0, R5, R0 ;  /* 0x0000000500007223 */ /* 0x000fe40000000000 */
[----:B--2---:R-:W1:Y:S02]  /*12f0*/  FCHK P0, R8, R9 ;  /* 0x0000000908007302 */ /* 0x004e640000000000 */
[----:B------:R-:W-:-:S04]  /*1300*/  FFMA R5, R0, R8, RZ ;  /* 0x0000000800057223 */ /* 0x000fc800000000ff */
[----:B------:R-:W-:-:S04]  /*1310*/  FFMA R2, R5, -R9, R8 ;  /* 0x8000000905027223 */ /* 0x000fc80000000008 */
[----:B------:R-:W-:Y:S01]  /*1320*/  FFMA R0, R0, R2, R5 ;  /* 0x0000000200007223 */ /* 0x000fe20000000005 */
[----:B-1----:R-:W-:Y:S06]  /*1330*/  @!P0 BRA `(.L_x_42) ;  /* 0x00000000000c8947 */ /* 0x002fec0003800000 */
[----:B------:R-:W-:Y:S02]  /*1340*/  MOV R0, R8 ;  /* 0x0000000800007202 */ /* 0x000fe40000000f00 */
[----:B------:R-:W-:-:S07]  /*1350*/  MOV R2, 0x1370 ;  /* 0x0000137000027802 */ /* 0x000fce0000000f00 */
[----:B0-----:R-:W-:Y:S05]  /*1360*/  CALL.REL.NOINC `($__internal_0_$__cuda_sm3x_div_rn_noftz_f32_slowpath) ;  /* 0x0000002000e87944 */ /* 0x001fea0003c00000 */
.L_x_42:
[----:B------:R-:W-:Y:S05]  /*1370*/  BSYNC.RECONVERGENT B3 ;  /* 0x0000000000037941 */ /* 0x000fea0003800200 */
.L_x_41:
[----:B------:R-:W2:Y:S01]  /*1380*/  LDG.E R8, desc[UR4][R14.64+0x4] ;  /* 0x000004040e087981 */ /* 0x000ea2000c1e1900 */
[----:B------:R-:W1:Y:S01]  /*1390*/  LDC R9, c[0x0][0x38c] ;  /* 0x0000e300ff097b82 */ /* 0x000e620000000800 */
[----:B------:R-:W-:Y:S01]  /*13a0*/  F2I.FLOOR.NTZ R16, R0 ;  /* 0x0000000000107305 */ /* 0x000fe20000207100 */
[----:B------:R-:W-:Y:S07]  /*13b0*/  BSSY.RECONVERGENT B3, `(.L_x_43) ;  /* 0x000000d000037945 */ /* 0x000fee0003800200 */
        /* <DEDUP_REMOVED lines=11> */
[----:B------:R-:W-:-:S07]  /*1470*/  MOV R5, R0 ;  /* 0x0000000000057202 */ /* 0x000fce0000000f00 */
.L_x_44:
[----:B------:R-:W-:Y:S05]  /*1480*/  BSYNC.RECONVERGENT B3 ;  /* 0x0000000000037941 */ /* 0x000fea0003800200 */
.L_x_43:
        /* <DEDUP_REMOVED lines=15> */
.L_x_46:
[----:B------:R-:W-:Y:S05]  /*1580*/  BSYNC.RECONVERGENT B3 ;  /* 0x0000000000037941 */ /* 0x000fea0003800200 */
.L_x_45:
[----:B------:R-:W1:Y:S01]  /*1590*/  F2I.FLOOR.NTZ R0, R0 ;  /* 0x0000000000007305 */ /* 0x000e620000207100 */
[----:B------:R-:W-:Y:S02]  /*15a0*/  IMAD R16, R16, 0x466f45d, RZ ;  /* 0x0466f45d10107824 */ /* 0x000fe400078e02ff */
[----:B------:R-:W-:Y:S02]  /*15b0*/  IMAD R5, R5, 0x127409f, RZ ;  /* 0x0127409f05057824 */ /* 0x000fe400078e02ff */
[----:B------:R-:W-:-:S04]  /*15c0*/  IMAD.WIDE R8, R4, 0x4, R10 ;  /* 0x0000000404087825 */ /* 0x000fc800078e020a */
[----:B-1----:R-:W-:-:S05]  /*15d0*/  IMAD R2, R0, 0x4f9ffb7, RZ ;  /* 0x04f9ffb700027824 */ /* 0x002fca00078e02ff */
[----:B------:R-:W-:-:S05]  /*15e0*/  LOP3.LUT R5, R2, R5, R16, 0x96, !PT ;  /* 0x0000000502057212 */ /* 0x000fca00078e9610 */
[----:B------:R1:W-:Y:S02]  /*15f0*/  STG.E desc[UR4][R8.64], R5 ;  /* 0x0000000508007986 */ /* 0x0003e4000c101904 */
.L_x_40:
[----:B------:R-:W-:Y:S05]  /*1600*/  BSYNC.RECONVERGENT B2 ;  /* 0x0000000000027941 */ /* 0x000fea0003800200 */
.L_x_39:
[----:B------:R-:W-:Y:S01]  /*1610*/  IADD3 R14, PT, PT, R4, 0x80, RZ ;  /* 0x00000080040e7810 */ /* 0x000fe20007ffe0ff */
[----:B------:R-:W-:Y:S03]  /*1620*/  BSSY.RECONVERGENT B2, `(.L_x_47) ;  /* 0x000003b000027945 */ /* 0x000fe60003800200 */
[----:B------:R-:W-:-:S13]  /*1630*/  ISETP.GE.AND P0, PT, R14, R3, PT ;  /* 0x000000030e00720c */ /* 0x000fda0003f06270 */
[----:B------:R-:W-:Y:S05]  /*1640*/  @P0 BRA `(.L_x_48) ;  /* 0x0000000000e00947 */ /* 0x000fea0003800000 */
[----:B-1----:R-:W-:Y:S01]  /*1650*/  IMAD.WIDE R4, R14, 0xc, R6 ;  /* 0x0000000c0e047825 */ /* 0x002fe200078e0206 */
[----:B--234-:R-:W1:Y:S04]  /*1660*/  LDC R13, c[0x0][0x38c] ;  /* 0x0000e300ff0d7b82 */ /* 0x01ce680000000800 */
        /* <DEDUP_REMOVED lines=13> */
.L_x_50:
[----:B------:R-:W-:Y:S05]  /*1740*/  BSYNC.RECONVERGENT B3 ;  /* 0x0000000000037941 */ /* 0x000fea0003800200 */
.L_x_49:
        /* <DEDUP_REMOVED lines=16> */
.L_x_52:
[----:B------:R-:W-:Y:S05]  /*1850*/  BSYNC.RECONVERGENT B3 ;  /* 0x0000000000037941 */ /* 0x000fea0003800200 */
.L_x_51:
[----:B------:R1:W2:Y:S01]  /*1860*/  LDG.E R12, desc[UR4][R4.64+0x8] ;  /* 0x00000804040c7981 */ /* 0x0002a2000c1e1900 */
[----:B------:R-:W3:Y:S01]  /*1870*/  LDC R13, c[0x0][0x38c] ;  /* 0x0000e300ff0d7b82 */ /* 0x000ee20000000800 */
[----:B------:R-:W-:Y:S01]  /*1880*/  BSSY.RECONVERGENT B3, `(.L_x_53) ;  /* 0x000000d000037945 */ /* 0x000fe20003800200 */
[----:B-1----:R-:W-:Y:S08]  /*1890*/  F2I.FLOOR.NTZ R4, R2 ;  /* 0x0000000200047305 */ /* 0x002ff00000207100 */
[----:B---3--:R-:W1:Y:S02]  /*18a0*/  MUFU.RCP R0, R13 ;  /* 0x0000000d00007308 */ /* 0x008e640000001000 */
        /* <DEDUP_REMOVED lines=10> */
.L_x_54:
[----:B------:R-:W-:Y:S05]  /*1950*/  BSYNC.RECONVERGENT B3 ;  /* 0x0000000000037941 */ /* 0x000fea0003800200 */
.L_x_53:
[----:B------:R-:W1:Y:S01]  /*1960*/  F2I.FLOOR.NTZ R0, R0 ;  /* 0x0000000000007305 */ /* 0x000e620000207100 */
[----:B------:R-:W-:Y:S02]  /*1970*/  IMAD R5, R4, 0x127409f, RZ ;  /* 0x0127409f04057824 */ /* 0x000fe400078e02ff */
[----:B------:R-:W-:Y:S02]  /*1980*/  IMAD R2, R15, 0x466f45d, RZ ;  /* 0x0466f45d0f027824 */ /* 0x000fe400078e02ff */
[----:B------:R-:W-:-:S04]  /*1990*/  IMAD.WIDE R14, R14, 0x4, R10 ;  /* 0x000000040e0e7825 */ /* 0x000fc800078e020a */
[----:B-1----:R-:W-:-:S05]  /*19a0*/  IMAD R4, R0, 0x4f9ffb7, RZ ;  /* 0x04f9ffb700047824 */ /* 0x002fca00078e02ff */
[----:B------:R-:W-:-:S05]  /*19b0*/  LOP3.LUT R5, R4, R5, R2, 0x96, !PT ;  /* 0x0000000504057212 */ /* 0x000fca00078e9602 */
[----:B------:R1:W-:Y:S02]  /*19c0*/  STG.E desc[UR4][R14.64], R5 ;  /* 0x000000050e007986 */ /* 0x0003e4000c101904 */
.L_x_48:
[----:B------:R-:W-:Y:S05]  /*19d0*/  BSYNC.RECONVERGENT B2 ;  /* 0x0000000000027941 */ /* 0x000fea0003800200 */
.L_x_47:
[----:B------:R-:W-:-:S07]  /*19e0*/  IADD3 R21, PT, PT, R21, 0x2, RZ ;  /* 0x0000000215157810 */ /* 0x000fce0007ffe0ff */
.L_x_38:
[----:B------:R-:W5:Y:S02]  /*19f0*/  LDC R0, c[0x0][0x388] ;  /* 0x0000e200ff007b82 */ /* 0x000f640000000800 */
[----:B-----5:R-:W-:-:S04]  /*1a00*/  LOP3.LUT R0, R0, 0x1, RZ, 0xc0, !PT ;  /* 0x0000000100007812 */ /* 0x020fc800078ec0ff */
[----:B------:R-:W-:-:S13]  /*1a10*/  ISETP.NE.U32.AND P0, PT, R0, 0x1, PT ;  /* 0x000000010000780c */ /* 0x000fda0003f05070 */
[----:B------:R-:W-:Y:S05]  /*1a20*/  @P0 EXIT ;  /* 0x000000000000094d */ /* 0x000fea0003800000 */
[----:B------:R-:W-:-:S04]  /*1a30*/  LEA R21, R21, R28, 0x7 ;  /* 0x0000001c15157211 */ /* 0x000fc800078e38ff */
[----:B------:R-:W-:-:S13]  /*1a40*/  ISETP.GE.AND P0, PT, R21, R3, PT ;  /* 0x000000031500720c */ /* 0x000fda0003f06270 */
[----:B------:R-:W-:Y:S05]  /*1a50*/  @P0 EXIT ;  /* 0x000000000000094d */ /* 0x000fea0003800000 */
[----:B------:R-:W-:Y:S01]  /*1a60*/  IMAD.WIDE R6, R21, 0xc, R6 ;  /* 0x0000000c15067825 */ /* 0x000fe200078e0206 */
[----:B-1----:R-:W1:Y:S04]  /*1a70*/  LDC R5, c[0x0][0x38c] ;  /* 0x0000e300ff057b82 */ /* 0x002e680000000800 */
[----:B------:R-:W5:Y:S01]  /*1a80*/  LDG.E R4, desc[UR4][R6.64] ;  /* 0x0000000406047981 */ /* 0x000f62000c1e1900 */
[----:B------:R-:W-:Y:S01]  /*1a90*/  BSSY.RECONVERGENT B2, `(.L_x_55) ;  /* 0x000000c000027945 */ /* 0x000fe20003800200 */
[----:B-1----:R-:W1:Y:S02]  /*1aa0*/  MUFU.RCP R0, R5 ;  /* 0x0000000500007308 */ /* 0x002e640000001000 */
[----:B-1----:R-:W-:-:S04]  /*1ab0*/  FFMA R3, R0, -R5, 1 ;  /* 0x3f80000000037423 */ /* 0x002fc80000000805 */
[----:B------:R-:W-:Y:S02]  /*1ac0*/  FFMA R0, R0, R3, R0 ;  /* 0x0000000300007223 */ /* 0x000fe40000000000 */
[----:B-----5:R-:W1:Y:S02]  /*1ad0*/  FCHK P0, R4, R5 ;  /* 0x0000000504007302 */ /* 0x020e640000000000 */
[----:B------:R-:W-:-:S04]  /*1ae0*/  FFMA R3, R0, R4, RZ ;  /* 0x0000000400037223 */ /* 0x000fc800000000ff */
[----:B------:R-:W-:-:S04]  /*1af0*/  FFMA R2, R3, -R5, R4 ;  /* 0x8000000503027223 */ /* 0x000fc80000000004 */
[----:B------:R-:W-:Y:S01]  /*1b00*/  FFMA R0, R0, R2, R3 ;  /* 0x0000000200007223 */ /* 0x000fe20000000003 */
[----:B-1----:R-:W-:Y:S06]  /*1b10*/  @!P0 BRA `(.L_x_56) ;  /* 0x00000000000c8947 */ /* 0x002fec0003800000 */
[----:B------:R-:W-:Y:S02]  /*1b20*/  MOV R0, R4 ;  /* 0x0000000400007202 */ /* 0x000fe40000000f00 */
[----:B------:R-:W-:-:S07]  /*1b30*/  MOV R2, 0x1b50 ;  /* 0x00001b5000027802 */ /* 0x000fce0000000f00 */
[----:B0-234-:R-:W-:Y:S05]  /*1b40*/  CALL.REL.NOINC `($__internal_0_$__cuda_sm3x_div_rn_noftz_f32_slowpath) ;  /* 0x0000001800f07944 */ /* 0x01dfea0003c00000 */
.L_x_56:
[----:B------:R-:W-:Y:S05]  /*1b50*/  BSYNC.RECONVERGENT B2 ;  /* 0x0000000000027941 */ /* 0x000fea0003800200 */
.L_x_55:
[----:B--234-:R-:W2:Y:S01]  /*1b60*/  LDG.E R8, desc[UR4][R6.64+0x4] ;  /* 0x0000040406087981 */ /* 0x01cea2000c1e1900 */
        /* <DEDUP_REMOVED lines=15> */
.L_x_58:
[----:B------:R-:W-:Y:S05]  /*1c60*/  BSYNC.RECONVERGENT B2 ;  /* 0x0000000000027941 */ /* 0x000fea0003800200 */
.L_x_57:
        /* <DEDUP_REMOVED lines=15> */
.L_x_60:
[----:B------:R-:W-:Y:S05]  /*1d60*/  BSYNC.RECONVERGENT B2 ;  /* 0x0000000000027941 */ /* 0x000fea0003800200 */
.L_x_59:
[----:B------:R-:W1:Y:S01]  /*1d70*/  F2I.FLOOR.NTZ R0, R0 ;  /* 0x0000000000007305 */ /* 0x000e620000207100 */
[----:B------:R-:W-:Y:S02]  /*1d80*/  IMAD R4, R4, 0x466f45d, RZ ;  /* 0x0466f45d04047824 */ /* 0x000fe400078e02ff */
[----:B------:R-:W-:Y:S02]  /*1d90*/  IMAD R3, R3, 0x127409f, RZ ;  /* 0x0127409f03037824 */ /* 0x000fe400078e02ff */
[----:B------:R-:W-:-:S04]  /*1da0*/  IMAD.WIDE R10, R21, 0x4, R10 ;  /* 0x00000004150a7825 */ /* 0x000fc800078e020a */
[----:B-1----:R-:W-:-:S05]  /*1db0*/  IMAD R2, R0, 0x4f9ffb7, RZ ;  /* 0x04f9ffb700027824 */ /* 0x002fca00078e02ff */
[----:B------:R-:W-:-:S05]  /*1dc0*/  LOP3.LUT R3, R2, R3, R4, 0x96, !PT ;  /* 0x0000000302037212 */ /* 0x000fca00078e9604 */
[----:B------:R-:W-:Y:S01]  /*1dd0*/  STG.E desc[UR4][R10.64], R3 ;  /* 0x000000030a007986 */ /* 0x000fe2000c101904 */
[----:B------:R-:W-:Y:S05]  /*1de0*/  EXIT ;  /* 0x000000000000794d */ /* 0x000fea0003800000 */
.L_x_3:
[----:B------:R-:W-:-:S13]  /*1df0*/  ISETP.GE.AND P0, PT, R0, 0x1, PT ;  /* 0x000000010000780c */ /* 0x000fda0003f06270 */
[----:B------:R-:W-:Y:S05]  /*1e00*/  @!P0 EXIT ;  /* 0x000000000000894d */ /* 0x000fea0003800000 */
[C---:B------:R-:W-:Y:S01]  /*1e10*/  ISETP.GE.U32.AND P0, PT, R0.reuse, 0x4, PT ;  /* 0x000000040000780c */ /* 0x040fe20003f06070 */
[----:B------:R-:W-:Y:S01]  /*1e20*/  HFMA2 R26, -RZ, RZ, 0, 0 ;  /* 0x00000000ff1a7431 */ /* 0x000fe200000001ff */
[----:B------:R-:W-:-:S11]  /*1e30*/  LOP3.LUT R29, R0, 0x3, RZ, 0xc0, !PT ;  /* 0x00000003001d7812 */ /* 0x000fd600078ec0ff */
[----:B------:R-:W-:Y:S05]  /*1e40*/  @!P0 BRA `(.L_x_61) ;  /* 0x0000000c00688947 */ /* 0x000fea0003800000 */
[----:B------:R-:W0:Y:S01]  /*1e50*/  LDC R3, c[0x0][0x38c] ;  /* 0x0000e300ff037b82 */ /* 0x000e220000000800 */
[----:B------:R-:W-:Y:S02]  /*1e60*/  IADD3 R24, P0, PT, R24, 0xc00, RZ ;  /* 0x00000c0018187810 */ /* 0x000fe40007f1e0ff */
[----:B------:R-:W-:Y:S02]  /*1e70*/  IADD3 R22, P1, PT, R10, 0x400, RZ ;  /* 0x000004000a167810 */ /* 0x000fe40007f3e0ff */
[----:B------:R-:W-:Y:S02]  /*1e80*/  LOP3.LUT R26, R0, 0x7ffffffc, RZ, 0xc0, !PT ;  /* 0x7ffffffc001a7812 */ /* 0x000fe400078ec0ff */
[----:B------:R-:W-:Y:S02]  /*1e90*/  MOV R16, R28 ;  /* 0x0000001c00107202 */ /* 0x000fe40000000f00 */
[----:B------:R-:W-:Y:S02]  /*1ea0*/  IADD3.X R25, PT, PT, RZ, R7, RZ, P0, !PT ;  /* 0x00000007ff197210 */ /* 0x000fe400007fe4ff */
[----:B------:R-:W-:-:S02]  /*1eb0*/  IADD3.X R23, PT, PT, RZ, R11, RZ, P1, !PT ;  /* 0x0000000bff177210 */ /* 0x000fc40000ffe4ff */
[----:B------:R-:W-:-:S07]  /*1ec0*/  IADD3 R17, PT, PT, -R26, RZ, RZ ;  /* 0x000000ff1a117210 */ /* 0x000fce0007ffe1ff */
.L_x_86:
[----:B-1----:R-:W-:-:S05]  /*1ed0*/  IMAD.WIDE R4, R16, 0xc, R24 ;  /* 0x0000000c10047825 */ /* 0x002fca00078e0218 */
[----:B------:R-:W2:Y:S01]  /*1ee0*/  LDG.E R13, desc[UR4][R4.64+-0xc00] ;  /* 0xfff40004040d7981 */ /* 0x000ea2000c1e1900 */
[----:B0-----:R-:W0:Y:S01]  /*1ef0*/  MUFU.RCP R0, R3 ;  /* 0x0000000300007308 */ /* 0x001e220000001000 */
[----:B------:R-:W-:Y:S01]  /*1f00*/  BSSY.RECONVERGENT B2, `(.L_x_62) ;  /* 0x000000c000027945 */ /* 0x000fe20003800200 */
[----:B------:R-:W-:-:S04]  /*1f10*/  IMAD.WIDE R14, R16, 0x4, R22 ;  /* 0x00000004100e7825 */ /* 0x000fc800078e0216 */
[----:B0-----:R-:W-:-:S04]  /*1f20*/  FFMA R9, R0, -R3, 1 ;  /* 0x3f80000000097423 */ /* 0x001fc80000000803 */
[----:B------:R-:W-:Y:S01]  /*1f30*/  FFMA R0, R0, R9, R0 ;  /* 0x0000000900007223 */ /* 0x000fe20000000000 */
[----:B--2---:R-:W0:Y:S03]  /*1f40*/  FCHK P0, R13, R3 ;  /* 0x000000030d007302 */ /* 0x004e260000000000 */
[----:B------:R-:W-:-:S04]  /*1f50*/  FFMA R2, R0, R13, RZ ;  /* 0x0000000d00027223 */ /* 0x000fc800000000ff */
[----:B------:R-:W-:-:S04]  /*1f60*/  FFMA R9, R2, -R3, R13 ;  /* 0x8000000302097223 */ /* 0x000fc8000000000d */
[----:B------:R-:W-:Y:S01]  /*1f70*/  FFMA R0, R0, R9, R2 ;  /* 0x0000000900007223 */ /* 0x000fe20000000002 */
[----:B0-----:R-:W-:Y:S06]  /*1f80*/  @!P0 BRA `(.L_x_63) ;  /* 0x00000000000c8947 */ /* 0x001fec0003800000 */
[----:B------:R-:W-:Y:S02]  /*1f90*/  MOV R0, R13 ;  /* 0x0000000d00007202 */ /* 0x000fe40000000f00 */
[----:B------:R-:W-:-:S07]  /*1fa0*/  MOV R2, 0x1fc0 ;  /* 0x00001fc000027802 */ /* 0x000fce0000000f00 */
[----:B------:R-:W-:Y:S05]  /*1fb0*/  CALL.REL.NOINC `($__internal_0_$__cuda_sm3x_div_rn_noftz_f32_slowpath) ;  /* 0x0000001400d47944 */ /* 0x000fea0003c00000 */
.L_x_63:
[----:B------:R-:W-:Y:S05]  /*1fc0*/  BSYNC.RECONVERGENT B2 ;  /* 0x0000000000027941 */ /* 0x000fea0003800200 */
.L_x_62:
        /* <DEDUP_REMOVED lines=15> */
.L_x_65:
[----:B------:R-:W-:Y:S05]  /*20c0*/  BSYNC.RECONVERGENT B2 ;  /* 0x0000000000027941 */ /* 0x000fea0003800200 */
.L_x_64:
        /* <DEDUP_REMOVED lines=14> */
.L_x_67:
[----:B------:R-:W-:Y:S05]  /*21b0*/  BSYNC.RECONVERGENT B2 ;  /* 0x0000000000027941 */ /* 0x000fea0003800200 */
.L_x_66:
[----:B------:R-:W0:Y:S01]  /*21c0*/  F2I.FLOOR.NTZ R0, R0 ;  /* 0x0000000000007305 */ /* 0x000e220000207100 */
[----:B------:R-:W-:Y:S02]  /*21d0*/  IMAD R21, R21, 0x466f45d, RZ ;  /* 0x0466f45d15157824 */ /* 0x000fe400078e02ff */
[----:B------:R-:W-:Y:S02]  /*21e0*/  IMAD R20, R20, 0x127409f, RZ ;  /* 0x0127409f14147824 */ /* 0x000fe400078e02ff */
[----:B0-----:R-:W-:-:S05]  /*21f0*/  IMAD R2, R0, 0x4f9ffb7, RZ ;  /* 0x04f9ffb700027824 */ /* 0x001fca00078e02ff */
[----:B------:R-:W-:-:S05]  /*2200*/  LOP3.LUT R21, R2, R20, R21, 0x96, !PT ;  /* 0x0000001402157212 */ /* 0x000fca00078e9615 */
[----:B------:R0:W-:Y:S04]  /*2210*/  STG.E desc[UR4][R14.64+-0x400], R21 ;  /* 0xfffc00150e007986 */ /* 0x0001e8000c101904 */
[----:B------:R-:W2:Y:S01]  /*2220*/  LDG.E R13, desc[UR4][R4.64+-0x600] ;  /* 0xfffa0004040d7981 */ /* 0x000ea2000c1e1900 */
[----:B------:R-:W1:Y:S01]  /*2230*/  MUFU.RCP R2, R3 ;  /* 0x0000000300027308 */ /* 0x000e620000001000 */
[----:B------:R-:W-:Y:S01]  /*2240*/  BSSY.RECONVERGENT B2, `(.L_x_68) ;  /* 0x000000b000027945 */ /* 0x000fe20003800200 */
[----:B-1----:R-:W-:-:S04]  /*2250*/  FFMA R9, R2, -R3, 1 ;  /* 0x3f80000002097423 */ /* 0x002fc80000000803 */
[----:B------:R-:W-:Y:S02]  /*2260*/  FFMA R0, R2, R9, R2 ;  /* 0x0000000902007223 */ /* 0x000fe40000000002 */
[----:B--2---:R-:W1:Y:S02]  /*2270*/  FCHK P0, R13, R3 ;  /* 0x000000030d007302 */ /* 0x004e640000000000 */
[----:B------:R-:W-:-:S04]  /*2280*/  FFMA R2, R0, R13, RZ ;  /* 0x0000000d00027223 */ /* 0x000fc800000000ff */
[----:B------:R-:W-:-:S04]  /*2290*/  FFMA R9, R2, -R3, R13 ;  /* 0x8000000302097223 */ /* 0x000fc8000000000d */
[----:B------:R-:W-:Y:S01]  /*22a0*/  FFMA R0, R0, R9, R2 ;  /* 0x0000000900007223 */ /* 0x000fe20000000002 */
[----:B01----:R-:W-:Y:S06]  /*22b0*/  @!P0 BRA `(.L_x_69) ;  /* 0x00000000000c8947 */ /* 0x003fec0003800000 */
[----:B------:R-:W-:Y:S02]  /*22c0*/  MOV R0, R13 ;  /* 0x0000000d00007202 */ /* 0x000fe40000000f00 */
[----:B------:R-:W-:-:S07]  /*22d0*/  MOV R2, 0x22f0 ;  /* 0x000022f000027802 */ /* 0x000fce0000000f00 */
[----:B------:R-:W-:Y:S05]  /*22e0*/  CALL.REL.NOINC `($__internal_0_$__cuda_sm3x_div_rn_noftz_f32_slowpath) ;  /* 0x0000001400087944 */ /* 0x000fea0003c00000 */
.L_x_69:
[----:B------:R-:W-:Y:S05]  /*22f0*/  BSYNC.RECONVERGENT B2 ;  /* 0x0000000000027941 */ /* 0x000fea0003800200 */
.L_x_68:
        /* <DEDUP_REMOVED lines=15> */
.L_x_71:
[----:B------:R-:W-:Y:S05]  /*23f0*/  BSYNC.RECONVERGENT B2 ;  /* 0x0000000000027941 */ /* 0x000fea0003800200 */
.L_x_70:
        /* <DEDUP_REMOVED lines=14> */
.L_x_73:
[----:B------:R-:W-:Y:S05]  /*24e0*/  BSYNC.RECONVERGENT B2 ;  /* 0x0000000000027941 */ /* 0x000fea0003800200 */
.L_x_72:
        /* <DEDUP_REMOVED lines=19> */
.L_x_75:
[----:B------:R-:W-:Y:S05]  /*2620*/  BSYNC.RECONVERGENT B2 ;  /* 0x0000000000027941 */ /* 0x000fea0003800200 */
.L_x_74:
        /* <DEDUP_REMOVED lines=15> */
.L_x_77:
[----:B------:R-:W-:Y:S05]  /*2720*/  BSYNC.RECONVERGENT B2 ;  /* 0x0000000000027941 */ /* 0x000fea0003800200 */
.L_x_76:
        /* <DEDUP_REMOVED lines=14> */
.L_x_79:
[----:B------:R-:W-:Y:S05]  /*2810*/  BSYNC.RECONVERGENT B2 ;  /* 0x0000000000027941 */ /* 0x000fea0003800200 */
.L_x_78:
        /* <DEDUP_REMOVED lines=19> */
.L_x_81:
[----:B------:R-:W-:Y:S05]  /*2950*/  BSYNC.RECONVERGENT B2 ;  /* 0x0000000000027941 */ /* 0x000fea0003800200 */
.L_x_80:
        /* <DEDUP_REMOVED lines=15> */
.L_x_83:
[----:B------:R-:W-:Y:S05]  /*2a50*/  BSYNC.RECONVERGENT B2 ;  /* 0x0000000000027941 */ /* 0x000fea0003800200 */
.L_x_82:
        /* <DEDUP_REMOVED lines=14> */
.L_x_85:
[----:B------:R-:W-:Y:S05]  /*2b40*/  BSYNC.RECONVERGENT B2 ;  /* 0x0000000000027941 */ /* 0x000fea0003800200 */
.L_x_84:
[----:B------:R-:W0:Y:S01]  /*2b50*/  F2I.FLOOR.NTZ R0, R0 ;  /* 0x0000000000007305 */ /* 0x000e220000207100 */
[----:B------:R-:W-:Y:S01]  /*2b60*/  IMAD R20, R20, 0x466f45d, RZ ;  /* 0x0466f45d14147824 */ /* 0x000fe200078e02ff */
[----:B------:R-:W-:Y:S01]  /*2b70*/  IADD3 R17, PT, PT, R17, 0x4, RZ ;  /* 0x0000000411117810 */ /* 0x000fe20007ffe0ff */
[----:B------:R-:W-:Y:S01]  /*2b80*/  IMAD R5, R4, 0x127409f, RZ ;  /* 0x0127409f04057824 */ /* 0x000fe200078e02ff */
[----:B------:R-:W-:Y:S02]  /*2b90*/  IADD3 R16, PT, PT, R16, 0x200, RZ ;  /* 0x0000020010107810 */ /* 0x000fe40007ffe0ff */
[----:B------:R-:W-:Y:S01]  /*2ba0*/  ISETP.NE.AND P0, PT, R17, RZ, PT ;  /* 0x000000ff1100720c */ /* 0x000fe20003f05270 */
[----:B0-----:R-:W-:-:S05]  /*2bb0*/  IMAD R2, R0, 0x4f9ffb7, RZ ;  /* 0x04f9ffb700027824 */ /* 0x001fca00078e02ff */
[----:B------:R-:W-:-:S05]  /*2bc0*/  LOP3.LUT R5, R2, R5, R20, 0x96, !PT ;  /* 0x0000000502057212 */ /* 0x000fca00078e9614 */
[----:B------:R1:W-:Y:S02]  /*2bd0*/  STG.E desc[UR4][R14.64+0x200], R5 ;  /* 0x000200050e007986 */ /* 0x0003e4000c101904 */
[----:B------:R-:W-:Y:S05]  /*2be0*/  @P0 BRA `(.L_x_86) ;  /* 0xfffffff000b80947 */ /* 0x000fea000383ffff */
.L_x_61:
[----:B------:R-:W-:-:S13]  /*2bf0*/  ISETP.NE.AND P0, PT, R29, RZ, PT ;  /* 0x000000ff1d00720c */ /* 0x000fda0003f05270 */
[----:B------:R-:W-:Y:S05]  /*2c00*/  @!P0 EXIT ;  /* 0x000000000000894d */ /* 0x000fea0003800000 */
[----:B------:R-:W-:-:S13]  /*2c10*/  ISETP.NE.AND P0, PT, R29, 0x1, PT ;  /* 0x000000011d00780c */ /* 0x000fda0003f05270 */
[----:B------:R-:W-:Y:S05]  /*2c20*/  @!P0 BRA `(.L_x_87) ;  /* 0x0000000400c08947 */ /* 0x000fea0003800000 */
[----:B-1----:R-:W-:Y:S01]  /*2c30*/  LEA R14, R26, R28, 0x7 ;  /* 0x0000001c1a0e7211 */ /* 0x002fe200078e38ff */
[----:B------:R-:W0:Y:S04]  /*2c40*/  LDC R9, c[0x0][0x38c] ;  /* 0x0000e300ff097b82 */ /* 0x000e280000000800 */
[----:B------:R-:W-:-:S05]  /*2c50*/  IMAD.WIDE R4, R14, 0xc, R6 ;  /* 0x0000000c0e047825 */ /* 0x000fca00078e0206 */
[----:B------:R-:W2:Y:S01]  /*2c60*/  LDG.E R8, desc[UR4][R4.64] ;  /* 0x0000000404087981 */ /* 0x000ea2000c1e1900 */
[----:B------:R-:W-:Y:S01]  /*2c70*/  BSSY.RECONVERGENT B2, `(.L_x_88) ;  /* 0x000000c000027945 */ /* 0x000fe20003800200 */
[----:B0-----:R-:W0:Y:S02]  /*2c80*/  MUFU.RCP R0, R9 ;  /* 0x0000000900007308 */ /* 0x001e240000001000 */
        /* <DEDUP_REMOVED lines=10> */
.L_x_89:
[----:B------:R-:W-:Y:S05]  /*2d30*/  BSYNC.RECONVERGENT B2 ;  /* 0x0000000000027941 */ /* 0x000fea0003800200 */
.L_x_88:
[----:B------:R-:W2:Y:S01]  /*2d40*/  LDG.E R8, desc[UR4][R4.64+0x4] ;  /* 0x0000040404087981 */ /* 0x000ea2000c1e1900 */
[----:B------:R-:W0:Y:S01]  /*2d50*/  LDC R9, c[0x0][0x38c] ;  /* 0x0000e300ff097b82 */ /* 0x000e220000000800 */
[----:B------:R-:W-:Y:S01]  /*2d60*/  F2I.FLOOR.NTZ R15, R0 ;  /* 0x00000000000f7305 */ /* 0x000fe20000207100 */
[----:B------:R-:W-:Y:S07]  /*2d70*/  BSSY.RECONVERGENT B2, `(.L_x_90) ;  /* 0x000000d000027945 */ /* 0x000fee0003800200 */
        /* <DEDUP_REMOVED lines=12> */
.L_x_91:
[----:B------:R-:W-:Y:S05]  /*2e40*/  BSYNC.RECONVERGENT B2 ;  /* 0x0000000000027941 */ /* 0x000fea0003800200 */
.L_x_90:
        /* <DEDUP_REMOVED lines=15> */
.L_x_93:
[----:B------:R-:W-:Y:S05]  /*2f40*/  BSYNC.RECONVERGENT B2 ;  /* 0x0000000000027941 */ /* 0x000fea0003800200 */
.L_x_92:
[----:B------:R-:W0:Y:S01]  /*2f50*/  F2I.FLOOR.NTZ R0, R0 ;  /* 0x0000000000007305 */ /* 0x000e220000207100 */
[----:B------:R-:W-:Y:S01]  /*2f60*/  IMAD R2, R15, 0x466f45d, RZ ;  /* 0x0466f45d0f027824 */ /* 0x000fe200078e02ff */
[----:B------:R-:W1:Y:S01]  /*2f70*/  LDC R13, c[0x0][0x38c] ;  /* 0x0000e300ff0d7b82 */ /* 0x000e620000000800 */
[----:B------:R-:W-:Y:S02]  /*2f80*/  IMAD R3, R3, 0x127409f, RZ ;  /* 0x0127409f03037824 */ /* 0x000fe400078e02ff */
[----:B------:R-:W-:-:S04]  /*2f90*/  IMAD.WIDE R14, R14, 0x4, R10 ;  /* 0x000000040e0e7825 */ /* 0x000fc800078e020a */
[----:B0-----:R-:W-:-:S05]  /*2fa0*/  IMAD R8, R0, 0x4f9ffb7, RZ ;  /* 0x04f9ffb700087824 */ /* 0x001fca00078e02ff */
[----:B------:R-:W-:-:S05]  /*2fb0*/  LOP3.LUT R3, R8, R3, R2, 0x96, !PT ;  /* 0x0000000308037212 */ /* 0x000fca00078e9602 */
[----:B------:R0:W-:Y:S04]  /*2fc0*/  STG.E desc[UR4][R14.64], R3 ;  /* 0x000000030e007986 */ /* 0x0001e8000c101904 */
[----:B------:R-:W2:Y:S01]  /*2fd0*/  LDG.E R8, desc[UR4][R4.64+0x600] ;  /* 0x0006000404087981 */ /* 0x000ea2000c1e1900 */
[----:B-1----:R-:W1:Y:S01]  /*2fe0*/  MUFU.RCP R2, R13 ;  /* 0x0000000d00027308 */ /* 0x002e620000001000 */
        /* <DEDUP_REMOVED lines=11> */
.L_x_95:
[----:B------:R-:W-:Y:S05]  /*30a0*/  BSYNC.RECONVERGENT B2 ;  /* 0x0000000000027941 */ /* 0x000fea0003800200 */
.L_x_94:
        /* <DEDUP_REMOVED lines=16> */
.L_x_97:
[----:B------:R-:W-:Y:S05]  /*31b0*/  BSYNC.RECONVERGENT B2 ;  /* 0x0000000000027941 */ /* 0x000fea0003800200 */
.L_x_96:
        /* <DEDUP_REMOVED lines=15> */
.L_x_99:
[----:B------:R-:W-:Y:S05]  /*32b0*/  BSYNC.RECONVERGENT B2 ;  /* 0x0000000000027941 */ /* 0x000fea0003800200 */
.L_x_98:
[----:B------:R-:W0:Y:S01]  /*32c0*/  F2I.FLOOR.NTZ R0, R0 ;  /* 0x0000000000007305 */ /* 0x000e220000207100 */
[----:B------:R-:W-:Y:S01]  /*32d0*/  IMAD R16, R16, 0x466f45d, RZ ;  /* 0x0466f45d10107824 */ /* 0x000fe200078e02ff */
[----:B------:R-:W-:Y:S01]  /*32e0*/  IADD3 R26, PT, PT, R26, 0x2, RZ ;  /* 0x000000021a1a7810 */ /* 0x000fe20007ffe0ff */
[----:B------:R-:W-:Y:S02]  /*32f0*/  IMAD R3, R3, 0x127409f, RZ ;  /* 0x0127409f03037824 */ /* 0x000fe400078e02ff */
[----:B0-----:R-:W-:-:S05]  /*3300*/  IMAD R2, R0, 0x4f9ffb7, RZ ;  /* 0x04f9ffb700027824 */ /* 0x001fca00078e02ff */
[----:B------:R-:W-:-:S05]  /*3310*/  LOP3.LUT R3, R2, R3, R16, 0x96, !PT ;  /* 0x0000000302037212 */ /* 0x000fca00078e9610 */
[----:B------:R0:W-:Y:S02]  /*3320*/  STG.E desc[UR4][R14.64+0x200], R3 ;  /* 0x000200030e007986 */ /* 0x0001e4000c101904 */
.L_x_87:
[----:B------:R-:W2:Y:S02]  /*3330*/  LDC R0, c[0x0][0x388] ;  /* 0x0000e200ff007b82 */ /* 0x000ea40000000800 */
[----:B--2---:R-:W-:-:S04]  /*3340*/  LOP3.LUT R0, R0, 0x1, RZ, 0xc0, !PT ;  /* 0x0000000100007812 */ /* 0x004fc800078ec0ff */
[----:B------:R-:W-:-:S13]  /*3350*/  ISETP.NE.U32.AND P0, PT, R0, 0x1, PT ;  /* 0x000000010000780c */ /* 0x000fda0003f05070 */
[----:B------:R-:W-:Y:S05]  /*3360*/  @P0 EXIT ;  /* 0x000000000000094d */ /* 0x000fea0003800000 */
[----:B------:R-:W-:Y:S01]  /*3370*/  LEA R26, R26, R28, 0x7 ;  /* 0x0000001c1a1a7211 */ /* 0x000fe200078e38ff */
[----:B-1----:R-:W1:Y:S04]  /*3380*/  LDC R5, c[0x0][0x38c] ;  /* 0x0000e300ff057b82 */ /* 0x002e680000000800 */
[----:B------:R-:W-:-:S05]  /*3390*/  IMAD.WIDE R6, R26, 0xc, R6 ;  /* 0x0000000c1a067825 */ /* 0x000fca00078e0206 */
[----:B------:R-:W2:Y:S01]  /*33a0*/  LDG.E R4, desc[UR4][R6.64] ;  /* 0x0000000406047981 */ /* 0x000ea2000c1e1900 */
[----:B------:R-:W-:Y:S01]  /*33b0*/  BSSY.RECONVERGENT B2, `(.L_x_100) ;  /* 0x000000c000027945 */ /* 0x000fe20003800200 */
[----:B-1----:R-:W0:Y:S02]  /*33c0*/  MUFU.RCP R0, R5 ;  /* 0x0000000500007308 */ /* 0x002e240000001000 */
        /* <DEDUP_REMOVED lines=10> */
.L_x_101:
[----:B------:R-:W-:Y:S05]  /*3470*/  BSYNC.RECONVERGENT B2 ;  /* 0x0000000000027941 */ /* 0x000fea0003800200 */
.L_x_100:
        /* <DEDUP_REMOVED lines=16> */
.L_x_103:
[----:B------:R-:W-:Y:S05]  /*3580*/  BSYNC.RECONVERGENT B2 ;  /* 0x0000000000027941 */ /* 0x000fea0003800200 */
.L_x_102:
        /* <DEDUP_REMOVED lines=15> */
.L_x_105:
[----:B------:R-:W-:Y:S05]  /*3680*/  BSYNC.RECONVERGENT B2 ;  /* 0x0000000000027941 */ /* 0x000fea0003800200 */
.L_x_104:
[----:B------:R-:W0:Y:S01]  /*3690*/  F2I.FLOOR.NTZ R0, R0 ;  /* 0x0000000000007305 */ /* 0x000e220000207100 */
[----:B------:R-:W-:Y:S02]  /*36a0*/  IMAD R4, R4, 0x466f45d, RZ ;  /* 0x0466f45d04047824 */ /* 0x000fe400078e02ff */
[----:B------:R-:W-:Y:S02]  /*36b0*/  IMAD R3, R3, 0x127409f, RZ ;  /* 0x0127409f03037824 */ /* 0x000fe400078e02ff */
[----:B------:R-:W-:-:S04]  /*36c0*/  IMAD.WIDE R10, R26, 0x4, R10 ;  /* 0x000000041a0a7825 */ /* 0x000fc800078e020a */
[----:B0-----:R-:W-:-:S05]  /*36d0*/  IMAD R2, R0, 0x4f9ffb7, RZ ;  /* 0x04f9ffb700027824 */ /* 0x001fca00078e02ff */
[----:B------:R-:W-:-:S05]  /*36e0*/  LOP3.LUT R3, R2, R3, R4, 0x96, !PT ;  /* 0x0000000302037212 */ /* 0x000fca00078e9604 */
[----:B------:R-:W-:Y:S01]  /*36f0*/  STG.E desc[UR4][R10.64], R3 ;  /* 0x000000030a007986 */ /* 0x000fe2000c101904 */
[----:B------:R-:W-:Y:S05]  /*3700*/  EXIT ;  /* 0x000000000000794d */ /* 0x000fea0003800000 */
        .weak           $__internal_0_$__cuda_sm3x_div_rn_noftz_f32_slowpath
        .type           $__internal_0_$__cuda_sm3x_div_rn_noftz_f32_slowpath,@function
        .size           $__internal_0_$__cuda_sm3x_div_rn_noftz_f32_slowpath,(.L_x_814 - $__internal_0_$__cuda_sm3x_div_rn_noftz_f32_slowpath)
$__internal_0_$__cuda_sm3x_div_rn_noftz_f32_slowpath:
[----:B------:R-:W-:Y:S01]  /*3710*/  SHF.R.U32.HI R19, RZ, 0x17, R27 ;  /* 0x00000017ff137819 */ /* 0x000fe2000001161b */
[----:B------:R-:W-:Y:S01]  /*3720*/  BSSY.RECONVERGENT B0, `(.L_x_106) ;  /* 0x0000064000007945 */ /* 0x000fe20003800200 */
[----:B------:R-:W-:Y:S02]  /*3730*/  SHF.R.U32.HI R9, RZ, 0x17, R0 ;  /* 0x00000017ff097819 */ /* 0x000fe40000011600 */
[----:B------:R-:W-:Y:S02]  /*3740*/  LOP3.LUT R19, R19, 0xff, RZ, 0xc0, !PT ;  /* 0x000000ff13137812 */ /* 0x000fe400078ec0ff */
[----:B------:R-:W-:Y:S02]  /*3750*/  LOP3.LUT R9, R9, 0xff, RZ, 0xc0, !PT ;  /* 0x000000ff09097812 */ /* 0x000fe400078ec0ff */
[----:B------:R-:W-:Y:S02]  /*3760*/  IADD3 R18, PT, PT, R19, -0x1, RZ ;  /* 0xffffffff13127810 */ /* 0x000fe40007ffe0ff */
[----:B------:R-:W-:-:S02]  /*3770*/  IADD3 R13, PT, PT, R9, -0x1, RZ ;  /* 0xffffffff090d7810 */ /* 0x000fc40007ffe0ff */
[----:B------:R-:W-:Y:S02]  /*3780*/  ISETP.GT.U32.AND P0, PT, R18, 0xfd, PT ;  /* 0x000000fd1200780c */ /* 0x000fe40003f04070 */
[----:B------:R-:W-:Y:S02]  /*3790*/  MOV R12, R27 ;  /* 0x0000001b000c7202 */ /* 0x000fe40000000f00 */
[----:B------:R-:W-:-:S13]  /*37a0*/  ISETP.GT.U32.OR P0, PT, R13, 0xfd, P0 ;  /* 0x000000fd0d00780c */ /* 0x000fda0000704470 */
[----:B------:R-:W-:Y:S01]  /*37b0*/  @!P0 MOV R8, RZ ;  /* 0x000000ff00088202 */ /* 0x000fe20000000f00 */
[----:B------:R-:W-:Y:S06]  /*37c0*/  @!P0 BRA `(.L_x_107) ;  /* 0x00000000005c8947 */ /* 0x000fec0003800000 */
[----:B------:R-:W-:Y:S02]  /*37d0*/  FSETP.GTU.FTZ.AND P0, PT, |R0|, +INF , PT ;  /* 0x7f8000000000780b */ /* 0x000fe40003f1c200 */
[----:B------:R-:W-:-:S04]  /*37e0*/  FSETP.GTU.FTZ.AND P1, PT, |R27|, +INF , PT ;  /* 0x7f8000001b00780b */ /* 0x000fc80003f3c200 */
[----:B------:R-:W-:-:S13]  /*37f0*/  PLOP3.LUT P0, PT, P0, P1, PT, 0xf8, 0x8f ;  /* 0x00000000008f781c */ /* 0x000fda0000703f70 */
[----:B------:R-:W-:Y:S05]  /*3800*/  @P0 BRA `(.L_x_108) ;  /* 0x0000000400500947 */ /* 0x000fea0003800000 */
[----:B------:R-:W-:-:S13]  /*3810*/  LOP3.LUT P0, RZ, R12, 0x7fffffff, R0, 0xc8, !PT ;  /* 0x7fffffff0cff7812 */ /* 0x000fda000780c800 */
[----:B------:R-:W-:Y:S05]  /*3820*/  @!P0 BRA `(.L_x_109) ;  /* 0x0000000400408947 */ /* 0x000fea0003800000 */
[C---:B------:R-:W-:Y:S02]  /*3830*/  FSETP.NEU.FTZ.AND P2, PT, |R0|.reuse, +INF , PT ;  /* 0x7f8000000000780b */ /* 0x040fe40003f5d200 */
[----:B------:R-:W-:Y:S02]  /*3840*/  FSETP.NEU.FTZ.AND P1, PT, |R27|, +INF , PT ;  /* 0x7f8000001b00780b */ /* 0x000fe40003f3d200 */
[----:B------:R-:W-:-:S11]  /*3850*/  FSETP.NEU.FTZ.AND P0, PT, |R0|, +INF , PT ;  /* 0x7f8000000000780b */ /* 0x000fd60003f1d200 */
[----:B------:R-:W-:Y:S05]  /*3860*/  @!P1 BRA !P2, `(.L_x_109) ;  /* 0x0000000400309947 */ /* 0x000fea0005000000 */
[----:B------:R-:W-:-:S04]  /*3870*/  LOP3.LUT P2, RZ, R0, 0x7fffffff, RZ, 0xc0, !PT ;  /* 0x7fffffff00ff7812 */ /* 0x000fc8000784c0ff */
[----:B------:R-:W-:-:S13]  /*3880*/  PLOP3.LUT P1, PT, P1, P2, PT, 0x2f, 0xf2 ;  /* 0x0000000000f2781c */ /* 0x000fda0000f24577 */
[----:B------:R-:W-:Y:S05]  /*3890*/  @P1 BRA `(.L_x_110) ;  /* 0x00000004001c1947 */ /* 0x000fea0003800000 */
[----:B------:R-:W-:-:S04]  /*38a0*/  LOP3.LUT P1, RZ, R12, 0x7fffffff, RZ, 0xc0, !PT ;  /* 0x7fffffff0cff7812 */ /* 0x000fc8000782c0ff */
[----:B------:R-:W-:-:S13]  /*38b0*/  PLOP3.LUT P0, PT, P0, P1, PT, 0x2f, 0xf2 ;  /* 0x0000000000f2781c */ /* 0x000fda0000702577 */
[----:B------:R-:W-:Y:S05]  /*38c0*/  @P0 BRA `(.L_x_111) ;  /* 0x0000000400040947 */ /* 0x000fea0003800000 */
[----:B------:R-:W-:Y:S02]  /*38d0*/  ISETP.GE.AND P0, PT, R13, RZ, PT ;  /* 0x000000ff0d00720c */ /* 0x000fe40003f06270 */
[----:B------:R-:W-:-:S11]  /*38e0*/  ISETP.GE.AND P1, PT, R18, RZ, PT ;  /* 0x000000ff1200720c */ /* 0x000fd60003f26270 */
[----:B------:R-:W-:Y:S01]  /*38f0*/  @P0 MOV R8, RZ ;  /* 0x000000ff00080202 */ /* 0x000fe20000000f00 */
[----:B------:R-:W-:Y:S01]  /*3900*/  @!P0 FFMA R0, R0, 1.84467440737095516160e+19, RZ ;  /* 0x5f80000000008823 */ /* 0x000fe200000000ff */
[----:B------:R-:W-:Y:S01]  /*3910*/  @!P0 MOV R8, 0xffffffc0 ;  /* 0xffffffc000088802 */ /* 0x000fe20000000f00 */
[----:B------:R-:W-:-:S03]  /*3920*/  @!P1 FFMA R12, R27, 1.84467440737095516160e+19, RZ ;  /* 0x5f8000001b0c9823 */ /* 0x000fc600000000ff */
[----:B------:R-:W-:-:S07]  /*3930*/  @!P1 IADD3 R8, PT, PT, R8, 0x40, RZ ;  /* 0x0000004008089810 */ /* 0x000fce0007ffe0ff */
.L_x_107:
[----:B------:R-:W-:Y:S01]  /*3940*/  LEA R13, R19, 0xc0800000, 0x17 ;  /* 0xc0800000130d7811 */ /* 0x000fe200078eb8ff */
[----:B------:R-:W-:Y:S01]  /*3950*/  BSSY.RECONVERGENT B1, `(.L_x_112) ;  /* 0x0000036000017945 */ /* 0x000fe20003800200 */
[----:B------:R-:W-:Y:S02]  /*3960*/  IADD3 R9, PT, PT, R9, -0x7f, RZ ;  /* 0xffffff8109097810 */ /* 0x000fe40007ffe0ff */
[----:B------:R-:W-:Y:S02]  /*3970*/  IADD3 R12, PT, PT, -R13, R12, RZ ;  /* 0x0000000c0d0c7210 */ /* 0x000fe40007ffe1ff */
[C---:B------:R-:W-:Y:S01]  /*3980*/  IADD3 R18, PT, PT, R9.reuse, 0x7f, -R19 ;  /* 0x0000007f09127810 */ /* 0x040fe20007ffe813 */
[----:B------:R-:W-:Y:S02]  /*3990*/  IMAD R0, R9, -0x800000, R0 ;  /* 0xff80000009007824 */ /* 0x000fe400078e0200 */
[----:B------:R0:W1:Y:S01]  /*39a0*/  MUFU.RCP R9, R12 ;  /* 0x0000000c00097308 */ /* 0x0000620000001000 */
[----:B------:R-:W-:Y:S01]  /*39b0*/  IADD3 R18, PT, PT, R18, R8, RZ ;  /* 0x0000000812127210 */ /* 0x000fe20007ffe0ff */
[----:B0-----:R-:W-:-:S04]  /*39c0*/  FADD.FTZ R12, -R12, -RZ ;  /* 0x800000ff0c0c7221 */ /* 0x001fc80000010100 */
[----:B-1----:R-:W-:-:S04]  /*39d0*/  FFMA R8, R9, R12, 1 ;  /* 0x3f80000009087423 */ /* 0x002fc8000000000c */
[----:B------:R-:W-:-:S04]  /*39e0*/  FFMA R8, R9, R8, R9 ;  /* 0x0000000809087223 */ /* 0x000fc80000000009 */
[----:B------:R-:W-:-:S04]  /*39f0*/  FFMA R9, R0, R8, RZ ;  /* 0x0000000800097223 */ /* 0x000fc800000000ff */
[----:B------:R-:W-:-:S04]  /*3a00*/  FFMA R13, R12, R9, R0 ;  /* 0x000000090c0d7223 */ /* 0x000fc80000000000 */
[----:B------:R-:W-:-:S04]  /*3a10*/  FFMA R9, R8, R13, R9 ;  /* 0x0000000d08097223 */ /* 0x000fc80000000009 */
[----:B------:R-:W-:-:S04]  /*3a20*/  FFMA R0, R12, R9, R0 ;  /* 0x000000090c007223 */ /* 0x000fc80000000000 */
[----:B------:R-:W-:-:S05]  /*3a30*/  FFMA R12, R8, R0, R9 ;  /* 0x00000000080c7223 */ /* 0x000fca0000000009 */
[----:B------:R-:W-:-:S04]  /*3a40*/  SHF.R.U32.HI R13, RZ, 0x17, R12 ;  /* 0x00000017ff0d7819 */ /* 0x000fc8000001160c */
[----:B------:R-:W-:-:S04]  /*3a50*/  LOP3.LUT R13, R13, 0xff, RZ, 0xc0, !PT ;  /* 0x000000ff0d0d7812 */ /* 0x000fc800078ec0ff */
[----:B------:R-:W-:-:S04]  /*3a60*/  IADD3 R13, PT, PT, R13, R18, RZ ;  /* 0x000000120d0d7210 */ /* 0x000fc80007ffe0ff */
[----:B------:R-:W-:-:S04]  /*3a70*/  IADD3 R19, PT, PT, R13, -0x1, RZ ;  /* 0xffffffff0d137810 */ /* 0x000fc80007ffe0ff */
[----:B------:R-:W-:-:S13]  /*3a80*/  ISETP.GE.U32.AND P0, PT, R19, 0xfe, PT ;  /* 0x000000fe1300780c */ /* 0x000fda0003f06070 */
[----:B------:R-:W-:Y:S05]  /*3a90*/  @!P0 BRA `(.L_x_113) ;  /* 0x0000000000808947 */ /* 0x000fea0003800000 */
[----:B------:R-:W-:-:S13]  /*3aa0*/  ISETP.GT.AND P0, PT, R13, 0xfe, PT ;  /* 0x000000fe0d00780c */ /* 0x000fda0003f04270 */
[----:B------:R-:W-:Y:S05]  /*3ab0*/  @P0 BRA `(.L_x_114) ;  /* 0x00000000006c0947 */ /* 0x000fea0003800000 */
[----:B------:R-:W-:-:S13]  /*3ac0*/  ISETP.GE.AND P0, PT, R13, 0x1, PT ;  /* 0x000000010d00780c */ /* 0x000fda0003f06270 */
[----:B------:R-:W-:Y:S05]  /*3ad0*/  @P0 BRA `(.L_x_115) ;  /* 0x0000000000740947 */ /* 0x000fea0003800000 */
[----:B------:R-:W-:Y:S02]  /*3ae0*/  ISETP.GE.AND P0, PT, R13, -0x18, PT ;  /* 0xffffffe80d00780c */ /* 0x000fe40003f06270 */
[----:B------:R-:W-:-:S11]  /*3af0*/  LOP3.LUT R12, R12, 0x80000000, RZ, 0xc0, !PT ;  /* 0x800000000c0c7812 */ /* 0x000fd600078ec0ff */
[----:B------:R-:W-:Y:S05]  /*3b00*/  @!P0 BRA `(.L_x_115) ;  /* 0x0000000000688947 */ /* 0x000fea0003800000 */
[CCC-:B------:R-:W-:Y:S01]  /*3b10*/  FFMA.RP R19, R8.reuse, R0.reuse, R9.reuse ;  /* 0x0000000008137223 */ /* 0x1c0fe20000008009 */
[CCC-:B------:R-:W-:Y:S01]  /*3b20*/  FFMA.RM R18, R8.reuse, R0.reuse, R9.reuse ;  /* 0x0000000008127223 */ /* 0x1c0fe20000004009 */
[----:B------:R-:W-:Y:S01]  /*3b30*/  FFMA.RZ R0, R8, R0, R9 ;  /* 0x0000000008007223 */ /* 0x000fe2000000c009 */
[C---:B------:R-:W-:Y:S02]  /*3b40*/  ISETP.NE.AND P2, PT, R13.reuse, RZ, PT ;  /* 0x000000ff0d00720c */ /* 0x040fe40003f45270 */
[----:B------:R-:W-:Y:S02]  /*3b50*/  ISETP.NE.AND P1, PT, R13, RZ, PT ;  /* 0x000000ff0d00720c */ /* 0x000fe40003f25270 */
[----:B------:R-:W-:Y:S02]  /*3b60*/  LOP3.LUT R0, R0, 0x7fffff, RZ, 0xc0, !PT ;  /* 0x007fffff00007812 */ /* 0x000fe400078ec0ff */
[----:B------:R-:W-:Y:S02]  /*3b70*/  FSETP.NEU.FTZ.AND P0, PT, R19, R18, PT ;  /* 0x000000121300720b */ /* 0x000fe40003f1d000 */
[----:B------:R-:W-:-:S02]  /*3b80*/  LOP3.LUT R8, R0, 0x800000, RZ, 0xfc, !PT ;  /* 0x0080000000087812 */ /* 0x000fc400078efcff */
[C---:B------:R-:W-:Y:S02]  /*3b90*/  IADD3 R0, PT, PT, R13.reuse, 0x20, RZ ;  /* 0x000000200d007810 */ /* 0x040fe40007ffe0ff */
[----:B------:R-:W-:Y:S02]  /*3ba0*/  IADD3 R13, PT, PT, -R13, RZ, RZ ;  /* 0x000000ff0d0d7210 */ /* 0x000fe40007ffe1ff */
[----:B------:R-:W-:Y:S02]  /*3bb0*/  SHF.L.U32 R0, R8, R0, RZ ;  /* 0x0000000008007219 */ /* 0x000fe400000006ff */
[----:B------:R-:W-:Y:S02]  /*3bc0*/  SEL R13, R13, RZ, P2 ;  /* 0x000000ff0d0d7207 */ /* 0x000fe40001000000 */
[----:B------:R-:W-:Y:S02]  /*3bd0*/  ISETP.NE.AND P1, PT, R0, RZ, P1 ;  /* 0x000000ff0000720c */ /* 0x000fe40000f25270 */
[----:B------:R-:W-:-:S02]  /*3be0*/  SHF.R.U32.HI R8, RZ, R13, R8 ;  /* 0x0000000dff087219 */ /* 0x000fc40000011608 */
[----:B------:R-:W-:Y:S02]  /*3bf0*/  PLOP3.LUT P0, PT, P0, P1, PT, 0xf8, 0x8f ;  /* 0x00000000008f781c */ /* 0x000fe40000703f70 */
[----:B------:R-:W-:Y:S02]  /*3c00*/  SHF.R.U32.HI R0, RZ, 0x1, R8 ;  /* 0x00000001ff007819 */ /* 0x000fe40000011608 */
[----:B------:R-:W-:-:S04]  /*3c10*/  SEL R9, RZ, 0x1, !P0 ;  /* 0x00000001ff097807 */ /* 0x000fc80004000000 */
[----:B------:R-:W-:-:S04]  /*3c20*/  LOP3.LUT R9, R9, 0x1, R0, 0xf8, !PT ;  /* 0x0000000109097812 */ /* 0x000fc800078ef800 */
[----:B------:R-:W-:-:S04]  /*3c30*/  LOP3.LUT R9, R9, R8, RZ, 0xc0, !PT ;  /* 0x0000000809097212 */ /* 0x000fc800078ec0ff */
[----:B------:R-:W-:-:S04]  /*3c40*/  IADD3 R9, PT, PT, R0, R9, RZ ;  /* 0x0000000900097210 */ /* 0x000fc80007ffe0ff */
[----:B------:R-:W-:Y:S01]  /*3c50*/  LOP3.LUT R12, R9, R12, RZ, 0xfc, !PT ;  /* 0x0000000c090c7212 */ /* 0x000fe200078efcff */
[----:B------:R-:W-:Y:S06]  /*3c60*/  BRA `(.L_x_115) ;  /* 0x0000000000107947 */ /* 0x000fec0003800000 */
.L_x_114:
[----:B------:R-:W-:-:S04]  /*3c70*/  LOP3.LUT R12, R12, 0x80000000, RZ, 0xc0, !PT ;  /* 0x800000000c0c7812 */ /* 0x000fc800078ec0ff */
[----:B------:R-:W-:Y:S01]  /*3c80*/  LOP3.LUT R12, R12, 0x7f800000, RZ, 0xfc, !PT ;  /* 0x7f8000000c0c7812 */ /* 0x000fe200078efcff */
[----:B------:R-:W-:Y:S06]  /*3c90*/  BRA `(.L_x_115) ;  /* 0x0000000000047947 */ /* 0x000fec0003800000 */
.L_x_113:
[----:B------:R-:W-:-:S07]  /*3ca0*/  LEA R12, R18, R12, 0x17 ;  /* 0x0000000c120c7211 */ /* 0x000fce00078eb8ff */
.L_x_115:
[----:B------:R-:W-:Y:S05]  /*3cb0*/  BSYNC.RECONVERGENT B1 ;  /* 0x0000000000017941 */ /* 0x000fea0003800200 */
.L_x_112:
[----:B------:R-:W-:Y:S01]  /*3cc0*/  MOV R0, R12 ;  /* 0x0000000c00007202 */ /* 0x000fe20000000f00 */
[----:B------:R-:W-:Y:S06]  /*3cd0*/  BRA `(.L_x_116) ;  /* 0x0000000000207947 */ /* 0x000fec0003800000 */
.L_x_111:
[----:B------:R-:W-:-:S04]  /*3ce0*/  LOP3.LUT R0, R12, 0x80000000, R0, 0x48, !PT ;  /* 0x800000000c007812 */ /* 0x000fc800078e4800 */
[----:B------:R-:W-:Y:S01]  /*3cf0*/  LOP3.LUT R0, R0, 0x7f800000, RZ, 0xfc, !PT ;  /* 0x7f80000000007812 */ /* 0x000fe200078efcff */
[----:B------:R-:W-:Y:S06]  /*3d00*/  BRA `(.L_x_116) ;  /* 0x0000000000147947 */ /* 0x000fec0003800000 */
.L_x_110:
[----:B------:R-:W-:Y:S01]  /*3d10*/  LOP3.LUT R0, R12, 0x80000000, R0, 0x48, !PT ;  /* 0x800000000c007812 */ /* 0x000fe200078e4800 */
[----:B------:R-:W-:Y:S06]  /*3d20*/  BRA `(.L_x_116) ;  /* 0x00000000000c7947 */ /* 0x000fec0003800000 */
.L_x_109:
[----:B------:R-:W0:Y:S01]  /*3d30*/  MUFU.RSQ R0, -QNAN ;  /* 0xffc0000000007908 */ /* 0x000e220000001400 */
[----:B------:R-:W-:Y:S05]  /*3d40*/  BRA `(.L_x_116) ;  /* 0x0000000000047947 */ /* 0x000fea0003800000 */
.L_x_108:
[----:B------:R-:W-:-:S07]  /*3d50*/  FADD.FTZ R0, R0, R27 ;  /* 0x0000001b00007221 */ /* 0x000fce0000010000 */
.L_x_116:
[----:B------:R-:W-:Y:S05]  /*3d60*/  BSYNC.RECONVERGENT B0 ;  /* 0x0000000000007941 */ /* 0x000fea0003800200 */
.L_x_106:
[----:B------:R-:W-:Y:S01]  /*3d70*/  HFMA2 R9, -RZ, RZ, 0, 0 ;  /* 0x00000000ff097431 */ /* 0x000fe200000001ff */
[----:B------:R-:W-:-:S04]  /*3d80*/  MOV R8, R2 ;  /* 0x0000000200087202 */ /* 0x000fc80000000f00 */
[----:B0-----:R-:W-:Y:S05]  /*3d90*/  RET.REL.NODEC R8 `(_ZN3cub18CUB_300001_SM_10006detail9transform16transform_kernelINS2_10policy_hubILb1EN4cuda3std3__45tupleIJN6thrust24THRUST_300001_SM_1000_NS6detail15normal_iteratorINSA_10device_ptrIK6float3EEEEEEEE10policy1000ElN10cuda_vgicp4HashENSC_INSD_IjEEEEJPSF_EEEvT0_iT1_T2_DpNS2_10kernel_argIT3_EE) ;  /* 0xffffffc008987950 */ /* 0x001fea0003c3ffff */
.L_x_117:
[----:B------:R-:W-:-:S00]  /*3da0*/  BRA `(.L_x_117) ;  /* 0xfffffffc00fc7947 */ /* 0x000fc0000383ffff */
[----:B------:R-:W-:-:S00]  /*3db0*/  NOP ;  /* 0x0000000000007918 */ /* 0x000fc00000000000 */
        /* <DEDUP_REMOVED lines=12> */
.L_x_814:


//--------------------- .text._ZN3cub18CUB_300001_SM_10006detail9transform16transform_kernelINS2_10policy_hubILb1EN4cuda3std3__45tupleIJN6thrust24THRUST_300001_SM_1000_NS6detail15normal_iteratorINSA_10device_ptrIK6float3EEEEEEEE10policy1000EiN10cuda_vgicp4HashENSC_INSD_IjEEEEJPSF_EEEvT0_iT1_T2_DpNS2_10kernel_argIT3_EE --------------------------
	.section	.text._ZN3cub18CUB_300001_SM_10006detail9transform16transform_kernelINS2_10policy_hubILb1EN4cuda3std3__45tupleIJN6thrust24THRUST_300001_SM_1000_NS6detail15normal_iteratorINSA_10device_ptrIK6float3EEEEEEEE10policy1000EiN10cuda_vgicp4HashENSC_INSD_IjEEEEJPSF_EEEvT0_iT1_T2_DpNS2_10kernel_argIT3_EE,"ax",@progbits
	.align	128
        .global         _ZN3cub18CUB_300001_SM_10006detail9transform16transform_kernelINS2_10policy_hubILb1EN4cuda3std3__45tupleIJN6thrust24THRUST_300001_SM_1000_NS6detail15normal_iteratorINSA_10device_ptrIK6float3EEEEEEEE10policy1000EiN10cuda_vgicp4HashENSC_INSD_IjEEEEJPSF_EEEvT0_iT1_T2_DpNS2_10kernel_argIT3_EE
        .type           _ZN3cub18CUB_300001_SM_10006detail9transform16transform_kernelINS2_10policy_hubILb1EN4cuda3std3__45tupleIJN6thrust24THRUST_300001_SM_1000_NS6detail15normal_iteratorINSA_10device_ptrIK6float3EEEEEEEE10policy1000EiN10cuda_vgicp4HashENSC_INSD_IjEEEEJPSF_EEEvT0_iT1_T2_DpNS2_10kernel_argIT3_EE,@function
        .size           _ZN3cub18CUB_300001_SM_10006detail9transform16transform_kernelINS2_10policy_hubILb1EN4cuda3std3__45tupleIJN6thrust24THRUST_300001_SM_1000_NS6detail15normal_iteratorINSA_10device_ptrIK6float3EEEEEEEE10policy1000EiN10cuda_vgicp4HashENSC_INSD_IjEEEEJPSF_EEEvT0_iT1_T2_DpNS2_10kernel_argIT3_EE,(.L_x_815 - _ZN3cub18CUB_300001_SM_10006detail9transform16transform_kernelINS2_10policy_hubILb1EN4cuda3std3__45tupleIJN6thrust24THRUST_300001_SM_1000_NS6detail15normal_iteratorINSA_10device_ptrIK6float3EEEEEEEE10policy1000EiN10cuda_vgicp4HashENSC_INSD_IjEEEEJPSF_EEEvT0_iT1_T2_DpNS2_10kernel_argIT3_EE)
        .other          _ZN3cub18CUB_300001_SM_10006detail9transform16transform_kernelINS2_10policy_hubILb1EN4cuda3std3__45tupleIJN6thrust24THRUST_300001_SM_1000_NS6detail15normal_iteratorINSA_10device_ptrIK6float3EEEEEEEE10policy1000EiN10cuda_vgicp4HashENSC_INSD_IjEEEEJPSF_EEEvT0_iT1_T2_DpNS2_10kernel_argIT3_EE,@"STO_CUDA_ENTRY STV_DEFAULT"
_ZN3cub18CUB_300001_SM_10006detail9transform16transform_kernelINS2_10policy_hubILb1EN4cuda3std3__45tupleIJN6thrust24THRUST_300001_SM_1000_NS6detail15normal_iteratorINSA_10device_ptrIK6float3EEEEEEEE10policy1000EiN10cuda_vgicp4HashENSC_INSD_IjEEEEJPSF_EEEvT0_iT1_T2_DpNS2_10kernel_argIT3_EE:
.text._ZN3cub18CUB_300001_SM_10006detail9transform16transform_kernelINS2_10policy_hubILb1EN4cuda3std3__45tupleIJN6thrust24THRUST_300001_SM_1000_NS6detail15normal_iteratorINSA_10device_ptrIK6float3EEEEEEEE10policy1000EiN10cuda_vgicp4HashENSC_INSD_IjEEEEJPSF_EEEvT0_iT1_T2_DpNS2_10kernel_argIT3_EE:
[----:B------:R-:W-:Y:S08]  /*0000*/  LDC R1, c[0x0][0x37c] ;  /* 0x0000df00ff017b82 */ /* 0x000ff00000000800 */
[----:B------:R-:W0:Y:S01]  /*0010*/  LDC.64 R8, c[0x0][0x380] ;  /* 0x0000e000ff087b82 */ /* 0x000e220000000a00 */
[----:B------:R-:W1:Y:S01]  /*0020*/  S2R R7, SR_TID.X ;  /* 0x0000000000077919 */ /* 0x000e620000002100 */
[----:B------:R-:W-:Y:S06]  /*0030*/  BSSY.RECONVERGENT B0, `(.L_x_118) ;  /* 0x0000018000007945 */ /* 0x000fec0003800200 */
[----:B------:R-:W2:Y:S08]  /*0040*/  S2UR UR4, SR_CTAID.X ;  /* 0x00000000000479c3 */ /* 0x000eb00000002500 */
[----:B------:R-:W3:Y:S01]  /*0050*/  LDC R0, c[0x0][0x388] ;  /* 0x0000e200ff007b82 */ /* 0x000ee20000000800 */
[----:B0-----:R-:W-:-:S07]  /*0060*/  SHF.L.U32 R2, R9, 0x7, RZ ;  /* 0x0000000709027819 */ /* 0x001fce00000006ff */
[----:B------:R-:W0:Y:S01]  /*0070*/  LDC.64 R28, c[0x0][0x398] ;  /* 0x0000e600ff1c7b82 */ /* 0x000e220000000a00 */
[----:B--2---:R-:W-:-:S07]  /*0080*/  IMAD R5, R2, UR4, RZ ;  /* 0x0000000402057c24 */ /* 0x004fce000f8e02ff */
[----:B------:R-:W2:Y:S01]  /*0090*/  LDC.64 R18, c[0x0][0x390] ;  /* 0x0000e400ff127b82 */ /* 0x000ea20000000a00 */
[----:B-1----:R-:W-:Y:S01]  /*00a0*/  SHF.L.U32 R11, R7, 0x7, RZ ;  /* 0x00000007070b7819 */ /* 0x002fe200000006ff */
[----:B------:R-:W1:Y:S01]  /*00b0*/  LDCU.64 UR4, c[0x0][0x358] ;  /* 0x00006b00ff0477ac */ /* 0x000e620008000a00 */
[----:B------:R-:W-:-:S04]  /*00c0*/  IADD3 R3, PT, PT, -R5, R8, RZ ;  /* 0x0000000805037210 */ /* 0x000fc80007ffe1ff */
[CC--:B------:R-:W-:Y:S02]  /*00d0*/  VIMNMX R14, PT, PT, R2.reuse, R3.reuse, PT ;  /* 0x00000003020e7248 */ /* 0x0c0fe40003fe0100 */
[----:B------:R-:W-:-:S03]  /*00e0*/  ISETP.GT.AND P1, PT, R2, R3, PT ;  /* 0x000000030200720c */ /* 0x000fc60003f24270 */
[----:B------:R-:W-:-:S05]  /*00f0*/  IMAD R4, R14, 0xc, RZ ;  /* 0x0000000c0e047824 */ /* 0x000fca00078e02ff */
[----:B------:R-:W-:-:S13]  /*0100*/  ISETP.GE.AND P0, PT, R11, R4, PT ;  /* 0x000000040b00720c */ /* 0x000fda0003f06270 */
[----:B-1-3--:R-:W-:Y:S05]  /*0110*/  @P0 BRA `(.L_x_119) ;  /* 0x0000000000240947 */ /* 0x00afea0003800000 */
[----:B------:R-:W1:Y:S02]  /*0120*/  LDC.64 R2, c[0x0][0x398] ;  /* 0x0000e600ff027b82 */ /* 0x000e640000000a00 */
[----:B-1----:R-:W-:-:S04]  /*0130*/  IMAD.WIDE.U32 R2, R7, 0x80, R2 ;  /* 0x0000008007027825 */ /* 0x002fc800078e0002 */
[----:B------:R-:W-:-:S07]  /*0140*/  IMAD.WIDE R2, R5, 0xc, R2 ;  /* 0x0000000c05027825 */ /* 0x000fce00078e0202 */
.L_x_120:
[----:B------:R-:W-:Y:S01]  /*0150*/  IADD3 R11, PT, PT, R11, 0x4000, RZ ;  /* 0x000040000b0b7810 */ /* 0x000fe20007ffe0ff */
[----:B------:R1:W-:Y:S03]  /*0160*/  CCTL.E.PF2 [R2] ;  /* 0x000000000200798f */ /* 0x0003e60000800100 */
[----:B------:R-:W-:Y:S02]  /*0170*/  ISETP.GE.AND P0, PT, R11, R4, PT ;  /* 0x000000040b00720c */ /* 0x000fe40003f06270 */
[----:B-1----:R-:W-:-:S04]  /*0180*/  IADD3 R2, P2, PT, R2, 0x4000, RZ ;  /* 0x0000400002027810 */ /* 0x002fc80007f5e0ff */
[----:B------:R-:W-:-:S07]  /*0190*/  IADD3.X R3, PT, PT, RZ, R3, RZ, P2, !PT ;  /* 0x00000003ff037210 */ /* 0x000fce00017fe4ff */
[----:B------:R-:W-:Y:S05]  /*01a0*/  @!P0 BRA `(.L_x_120) ;  /* 0xfffffffc00e88947 */ /* 0x000fea000383ffff */
.L_x_119:
[----:B------:R-:W-:Y:S05]  /*01b0*/  BSYNC.RECONVERGENT B0 ;  /* 0x0000000000007941 */ /* 0x000fea0003800200 */
.L_x_118:
[----:B0-----:R-:W-:-:S04]  /*01c0*/  IMAD.WIDE R28, R5, 0xc, R28 ;  /* 0x0000000c051c7825 */ /* 0x001fc800078e021c */
[----:B--2---:R-:W-:Y:S01]  /*01d0*/  IMAD.WIDE R18, R5, 0x4, R18 ;  /* 0x0000000405127825 */ /* 0x004fe200078e0212 */
[----:B------:R-:W-:Y:S06]  /*01e0*/  @P1 BRA `(.L_x_121) ;  /* 0x0000001800381947 */ /* 0x000fec0003800000 */
[----:B------:R-:W-:-:S13]  /*01f0*/  ISETP.GE.AND P0, PT, R9, 0x1, PT ;  /* 0x000000010900780c */ /* 0x000fda0003f06270 */
[----:B------:R-:W-:Y:S05]  /*0200*/  @!P0 EXIT ;  /* 0x000000000000894d */ /* 0x000fea0003800000 */
[C---:B------:R-:W-:Y:S01]  /*0210*/  ISETP.GE.U32.AND P0, PT, R9.reuse, 0x4, PT ;  /* 0x000000040900780c */ /* 0x040fe20003f06070 */
[----:B------:R-:W-:Y:S01]  /*0220*/  HFMA2 R4, -RZ, RZ, 0, 0 ;  /* 0x00000000ff047431 */ /* 0x000fe200000001ff */
[----:B------:R-:W-:-:S11]  /*0230*/  LOP3.LUT R5, R9, 0x3, RZ, 0xc0, !PT ;  /* 0x0000000309057812 */ /* 0x000fd600078ec0ff */
[----:B------:R-:W-:Y:S05]  /*0240*/  @!P0 BRA `(.L_x_122) ;  /* 0x0000000c00708947 */ /* 0x000fea0003800000 */
[----:B------:R-:W-:Y:S02]  /*0250*/  IADD3 R16, P0, PT, R28, 0xc00, RZ ;  /* 0x00000c001c107810 */ /* 0x000fe40007f1e0ff */
[----:B------:R-:W-:Y:S02]  /*0260*/  IADD3 R14, P1, PT, R18, 0x400, RZ ;  /* 0x00000400120e7810 */ /* 0x000fe40007f3e0ff */
[----:B------:R-:W-:Y:S02]  /*0270*/  LOP3.LUT R4, R9, 0x7ffffffc, RZ, 0xc0, !PT ;  /* 0x7ffffffc09047812 */ /* 0x000fe400078ec0ff */
[----:B------:R-:W-:Y:S02]  /*0280*/  MOV R3, R7 ;  /* 0x0000000700037202 */ /* 0x000fe40000000f00 */
[----:B------:R-:W-:Y:S02]  /*0290*/  IADD3.X R17, PT, PT, RZ, R29, RZ, P0, !PT ;  /* 0x0000001dff117210 */ /* 0x000fe400007fe4ff */
[----:B------:R-:W-:-:S02]  /*02a0*/  IADD3.X R15, PT, PT, RZ, R19, RZ, P1, !PT ;  /* 0x00000013ff0f7210 */ /* 0x000fc40000ffe4ff */
[----:B------:R-:W-:-:S07]  /*02b0*/  IADD3 R2, PT, PT, -R4, RZ, RZ ;  /* 0x000000ff04027210 */ /* 0x000fce0007ffe1ff */
.L_x_147:
[----:B------:R-:W-:Y:S01]  /*02c0*/  IMAD.WIDE R12, R3, 0xc, R16 ;  /* 0x0000000c030c7825 */ /* 0x000fe200078e0210 */
[----:B0-----:R-:W0:Y:S04]  /*02d0*/  LDC R25, c[0x0][0x388] ;  /* 0x0000e200ff197b82 */ /* 0x001e280000000800 */
[----:B------:R-:W2:Y:S01]  /*02e0*/  LDG.E R9, desc[UR4][R12.64+-0xc00] ;  /* 0xfff400040c097981 */ /* 0x000ea2000c1e1900 */
[----:B------:R-:W-:Y:S01]  /*02f0*/  BSSY.RECONVERGENT B2, `(.L_x_123) ;  /* 0x000000c000027945 */ /* 0x000fe20003800200 */
[----:B0-----:R-:W0:Y:S02]  /*0300*/  MUFU.RCP R6, R25 ;  /* 0x0000001900067308 */ /* 0x001e240000001000 */
[----:B0-----:R-:W-:-:S04]  /*0310*/  FFMA R11, R6, -R25, 1 ;  /* 0x3f800000060b7423 */ /* 0x001fc80000000819 */
[----:B------:R-:W-:Y:S01]  /*0320*/  FFMA R6, R6, R11, R6 ;  /* 0x0000000b06067223 */ /* 0x000fe20000000006 */
[----:B------:R-:W-:Y:S01]  /*0330*/  IMAD.WIDE R10, R3, 0x4, R14 ;  /* 0x00000004030a7825 */ /* 0x000fe200078e020e */
[----:B--2---:R-:W0:Y:S03]  /*0340*/  FCHK P0, R9, R25 ;  /* 0x0000001909007302 */ /* 0x004e260000000000 */
[----:B------:R-:W-:-:S04]  /*0350*/  FFMA R8, R9, R6, RZ ;  /* 0x0000000609087223 */ /* 0x000fc800000000ff */
[----:B------:R-:W-:-:S04]  /*0360*/  FFMA R21, R8, -R25, R9 ;  /* 0x8000001908157223 */ /* 0x000fc80000000009 */
[----:B------:R-:W-:Y:S01]  /*0370*/  FFMA R8, R6, R21, R8 ;  /* 0x0000001506087223 */ /* 0x000fe20000000008 */
[----:B0-----:R-:W-:Y:S06]  /*0380*/  @!P0 BRA `(.L_x_124) ;  /* 0x0000000000088947 */ /* 0x001fec0003800000 */
[----:B------:R-:W-:-:S07]  /*0390*/  MOV R6, 0x3b0 ;  /* 0x000003b000067802 */ /* 0x000fce0000000f00 */
[----:B------:R-:W-:Y:S05]  /*03a0*/  CALL.REL.NOINC `($__internal_1_$__cuda_sm3x_div_rn_noftz_f32_slowpath) ;  /* 0x0000003000707944 */ /* 0x000fea0003c00000 */
.L_x_124:
[----:B------:R-:W-:Y:S05]  /*03b0*/  BSYNC.RECONVERGENT B2 ;  /* 0x0000000000027941 */ /* 0x000fea0003800200 */
.L_x_123:
        /* <DEDUP_REMOVED lines=13> */
[----:B------:R-:W-:Y:S05]  /*0490*/  CALL.REL.NOINC `($__internal_1_$__cuda_sm3x_div_rn_noftz_f32_slowpath) ;  /* 0x0000003000347944 */ /* 0x000fea0003c00000 */
[----:B------:R-:W-:-:S07]  /*04a0*/  MOV R27, R8 ;  /* 0x00000008001b7202 */ /* 0x000fce0000000f00 */
.L_x_126:
[----:B------:R-:W-:Y:S05]  /*04b0*/  BSYNC.RECONVERGENT B2 ;  /* 0x0000000000027941 */ /* 0x000fea0003800200 */
.L_x_125:
        /* <DEDUP_REMOVED lines=14> */
.L_x_128:
[----:B------:R-:W-:Y:S05]  /*05a0*/  BSYNC.RECONVERGENT B2 ;  /* 0x0000000000027941 */ /* 0x000fea0003800200 */
.L_x_127:
[----:B------:R-:W0:Y:S01]  /*05b0*/  F2I.FLOOR.NTZ R8, R8 ;  /* 0x0000000800087305 */ /* 0x000e220000207100 */
[----:B------:R-:W-:Y:S01]  /*05c0*/  IMAD R26, R26, 0x466f45d, RZ ;  /* 0x0466f45d1a1a7824 */ /* 0x000fe200078e02ff */
[----:B------:R-:W1:Y:S01]  /*05d0*/  LDC R25, c[0x0][0x388] ;  /* 0x0000e200ff197b82 */ /* 0x000e620000000800 */
[----:B------:R-:W-:Y:S02]  /*05e0*/  IMAD R27, R27, 0x127409f, RZ ;  /* 0x0127409f1b1b7824 */ /* 0x000fe400078e02ff */
        /* <DEDUP_REMOVED lines=15> */
[----:B------:R-:W-:Y:S05]  /*06e0*/  CALL.REL.NOINC `($__internal_1_$__cuda_sm3x_div_rn_noftz_f32_slowpath) ;  /* 0x0000002c00a07944 */ /* 0x000fea0003c00000 */
.L_x_130:
[----:B------:R-:W-:Y:S05]  /*06f0*/  BSYNC.RECONVERGENT B2 ;  /* 0x0000000000027941 */ /* 0x000fea0003800200 */
.L_x_129:
        /* <DEDUP_REMOVED lines=15> */
.L_x_132:
[----:B------:R-:W-:Y:S05]  /*07f0*/  BSYNC.RECONVERGENT B2 ;  /* 0x0000000000027941 */ /* 0x000fea0003800200 */
.L_x_131:
        /* <DEDUP_REMOVED lines=14> */
.L_x_134:
[----:B------:R-:W-:Y:S05]  /*08e0*/  BSYNC.RECONVERGENT B2 ;  /* 0x0000000000027941 */ /* 0x000fea0003800200 */
.L_x_133:
        /* <DEDUP_REMOVED lines=20> */
.L_x_136:
[----:B------:R-:W-:Y:S05]  /*0a30*/  BSYNC.RECONVERGENT B2 ;  /* 0x0000000000027941 */ /* 0x000fea0003800200 */
.L_x_135:
        /* <DEDUP_REMOVED lines=15> */
.L_x_138:
[----:B------:R-:W-:Y:S05]  /*0b30*/  BSYNC.RECONVERGENT B2 ;  /* 0x0000000000027941 */ /* 0x000fea0003800200 */
.L_x_137:
        /* <DEDUP_REMOVED lines=14> */
.L_x_140:
[----:B------:R-:W-:Y:S05]  /*0c20*/  BSYNC.RECONVERGENT B2 ;  /* 0x0000000000027941 */ /* 0x000fea0003800200 */
.L_x_139:
        /* <DEDUP_REMOVED lines=20> */
.L_x_142:
[----:B------:R-:W-:Y:S05]  /*0d70*/  BSYNC.RECONVERGENT B2 ;  /* 0x0000000000027941 */ /* 0x000fea0003800200 */
.L_x_141:
        /* <DEDUP_REMOVED lines=15> */
.L_x_144:
[----:B------:R-:W-:Y:S05]  /*0e70*/  BSYNC.RECONVERGENT B2 ;  /* 0x0000000000027941 */ /* 0x000fea0003800200 */
.L_x_143:
        /* <DEDUP_REMOVED lines=14> */
.L_x_146:
[----:B------:R-:W-:Y:S05]  /*0f60*/  BSYNC.RECONVERGENT B2 ;  /* 0x0000000000027941 */ /* 0x000fea0003800200 */
.L_x_145:
        /* <DEDUP_REMOVED lines=10> */
.L_x_122:
[----:B------:R-:W-:-:S13]  /*1010*/  ISETP.NE.AND P0, PT, R5, RZ, PT ;  /* 0x000000ff0500720c */ /* 0x000fda0003f05270 */
[----:B------:R-:W-:Y:S05]  /*1020*/  @!P0 EXIT ;  /* 0x000000000000894d */ /* 0x000fea0003800000 */
[----:B------:R-:W-:-:S13]  /*1030*/  ISETP.NE.AND P0, PT, R5, 0x1, PT ;  /* 0x000000010500780c */ /* 0x000fda0003f05270 */
[----:B------:R-:W-:Y:S05]  /*1040*/  @!P0 BRA `(.L_x_148) ;  /* 0x0000000400b48947 */ /* 0x000fea0003800000 */
[----:B------:R-:W-:Y:S01]  /*1050*/  LEA R5, R4, R7, 0x7 ;  /* 0x0000000704057211 */ /* 0x000fe200078e38ff */
[----:B------:R-:W1:Y:S04]  /*1060*/  LDC R12, c[0x0][0x388] ;  /* 0x0000e200ff0c7b82 */ /* 0x000e680000000800 */
[----:B0-----:R-:W-:-:S05]  /*1070*/  IMAD.WIDE R10, R5, 0xc, R28 ;  /* 0x0000000c050a7825 */ /* 0x001fca00078e021c */
        /* <DEDUP_REMOVED lines=11> */
[----:B------:R-:W-:Y:S05]  /*1130*/  CALL.REL.NOINC `($__internal_1_$__cuda_sm3x_div_rn_noftz_f32_slowpath) ;  /* 0x00000024000c7944 */ /* 0x000fea0003c00000 */
.L_x_150:
[----:B------:R-:W-:Y:S05]  /*1140*/  BSYNC.RECONVERGENT B2 ;  /* 0x0000000000027941 */ /* 0x000fea0003800200 */
.L_x_149:
        /* <DEDUP_REMOVED lines=16> */
.L_x_152:
[----:B------:R-:W-:Y:S05]  /*1250*/  BSYNC.RECONVERGENT B2 ;  /* 0x0000000000027941 */ /* 0x000fea0003800200 */
.L_x_151:
        /* <DEDUP_REMOVED lines=15> */
.L_x_154:
[----:B------:R-:W-:Y:S05]  /*1350*/  BSYNC.RECONVERGENT B2 ;  /* 0x0000000000027941 */ /* 0x000fea0003800200 */
.L_x_153:
        /* <DEDUP_REMOVED lines=18> */
[----:B------:R-:W-:-:S07]  /*1480*/  MOV R6, 0x14a0 ;  /* 0x000014a000067802 */ /* 0x000fce0000000f00 */
[----:B------:R-:W-:Y:S05]  /*1490*/  CALL.REL.NOINC `($__internal_1_$__cuda_sm3x_div_rn_noftz_f32_slowpath) ;  /* 0x0000002000347944 */ /* 0x000fea0003c00000 */
.L_x_156:
[----:B------:R-:W-:Y:S05]  /*14a0*/  BSYNC.RECONVERGENT B2 ;  /* 0x0000000000027941 */ /* 0x000fea0003800200 */
.L_x_155:
        /* <DEDUP_REMOVED lines=14> */
[----:B------:R-:W-:-:S07]  /*1590*/  MOV R3, R8 ;  /* 0x0000000800037202 */ /* 0x000fce0000000f00 */
.L_x_158:
[----:B------:R-:W-:Y:S05]  /*15a0*/  BSYNC.RECONVERGENT B2 ;  /* 0x0000000000027941 */ /* 0x000fea0003800200 */
.L_x_157:
        /* <DEDUP_REMOVED lines=15> */
.L_x_160:
[----:B------:R-:W-:Y:S05]  /*16a0*/  BSYNC.RECONVERGENT B2 ;  /* 0x0000000000027941 */ /* 0x000fea0003800200 */
.L_x_159:
[----:B------:R-:W0:Y:S01]  /*16b0*/  F2I.FLOOR.NTZ R8, R8 ;  /* 0x0000000800087305 */ /* 0x000e220000207100 */
[----:B------:R-:W-:Y:S01]  /*16c0*/  IMAD R2, R2, 0x466f45d, RZ ;  /* 0x0466f45d02027824 */ /* 0x000fe200078e02ff */
[----:B------:R-:W-:Y:S01]  /*16d0*/  IADD3 R4, PT, PT, R4, 0x2, RZ ;  /* 0x0000000204047810 */ /* 0x000fe20007ffe0ff */
[----:B------:R-:W-:Y:S02]  /*16e0*/  IMAD R3, R3, 0x127409f, RZ ;  /* 0x0127409f03037824 */ /* 0x000fe400078e02ff */
[----:B0-----:R-:W-:-:S05]  /*16f0*/  IMAD R5, R8, 0x4f9ffb7, RZ ;  /* 0x04f9ffb708057824 */ /* 0x001fca00078e02ff */
[----:B------:R-:W-:-:S05]  /*1700*/  LOP3.LUT R3, R5, R3, R2, 0x96, !PT ;  /* 0x0000000305037212 */ /* 0x000fca00078e9602 */
[----:B------:R1:W-:Y:S02]  /*1710*/  STG.E desc[UR4][R12.64+0x200], R3 ;  /* 0x000200030c007986 */ /* 0x0003e4000c101904 */
.L_x_148:
[----:B------:R-:W2:Y:S02]  /*1720*/  LDC R2, c[0x0][0x384] ;  /* 0x0000e100ff027b82 */ /* 0x000ea40000000800 */
[----:B--2---:R-:W-:-:S04]  /*1730*/  LOP3.LUT R2, R2, 0x1, RZ, 0xc0, !PT ;  /* 0x0000000102027812 */ /* 0x004fc800078ec0ff */
[----:B------:R-:W-:-:S13]  /*1740*/  ISETP.NE.U32.AND P0, PT, R2, 0x1, PT ;  /* 0x000000010200780c */ /* 0x000fda0003f05070 */
[----:B------:R-:W-:Y:S05]  /*1750*/  @P0 EXIT ;  /* 0x000000000000094d */ /* 0x000fea0003800000 */
[----:B------:R-:W-:Y:S01]  /*1760*/  LEA R7, R4, R7, 0x7 ;  /* 0x0000000704077211 */ /* 0x000fe200078e38ff */
[----:B------:R-:W1:Y:S04]  /*1770*/  LDC R6, c[0x0][0x388] ;  /* 0x0000e200ff067b82 */ /* 0x000e680000000800 */
[----:B------:R-:W-:-:S05]  /*1780*/  IMAD.WIDE R28, R7, 0xc, R28 ;  /* 0x0000000c071c7825 */ /* 0x000fca00078e021c */
        /* <DEDUP_REMOVED lines=10> */
[----:B------:R-:W-:-:S07]  /*1830*/  MOV R6, 0x1850 ;  /* 0x0000185000067802 */ /* 0x000fce0000000f00 */
[----:B0-----:R-:W-:Y:S05]  /*1840*/  CALL.REL.NOINC `($__internal_1_$__cuda_sm3x_div_rn_noftz_f32_slowpath) ;  /* 0x0000001c00487944 */ /* 0x001fea0003c00000 */
.L_x_162:
[----:B------:R-:W-:Y:S05]  /*1850*/  BSYNC.RECONVERGENT B2 ;  /* 0x0000000000027941 */ /* 0x000fea0003800200 */
.L_x_161:
        /* <DEDUP_REMOVED lines=14> */
[----:B------:R-:W-:-:S07]  /*1940*/  MOV R2, R8 ;  /* 0x0000000800027202 */ /* 0x000fce0000000f00 */
.L_x_164:
[----:B------:R-:W-:Y:S05]  /*1950*/  BSYNC.RECONVERGENT B2 ;  /* 0x0000000000027941 */ /* 0x000fea0003800200 */
.L_x_163:
[----:B------:R-:W2:Y:S01]  /*1960*/  LDG.E R9, desc[UR4][R28.64+0x8] ;  /* 0x000008041c097981 */ /* 0x000ea2000c1e1900 */
[----:B0-----:R-:W0:Y:S01]  /*1970*/  LDC R10, c[0x0][0x388] ;  /* 0x0000e200ff0a7b82 */ /* 0x001e220000000800 */
        /* <DEDUP_REMOVED lines=12> */
.L_x_166:
[----:B------:R-:W-:Y:S05]  /*1a40*/  BSYNC.RECONVERGENT B2 ;  /* 0x0000000000027941 */ /* 0x000fea0003800200 */
.L_x_165:
        /* <DEDUP_REMOVED lines=8> */
.L_x_121:
        /* <DEDUP_REMOVED lines=9> */
.L_x_200:
[C---:B------:R-:W-:Y:S01]  /*1b60*/  LEA R13, R10.reuse, R7, 0x7 ;  /* 0x000000070a0d7211 */ /* 0x040fe200078e38ff */
[----:B------:R-:W-:Y:S01]  /*1b70*/  BSSY.RECONVERGENT B2, `(.L_x_168) ;  /* 0x0000039000027945 */ /* 0x000fe20003800200 */
[----:B------:R-:W-:Y:S02]  /*1b80*/  IADD3 R10, PT, PT, R10, 0x4, RZ ;  /* 0x000000040a0a7810 */ /* 0x000fe40007ffe0ff */
[----:B------:R-:W-:Y:S02]  /*1b90*/  ISETP.GE.AND P0, PT, R13, R14, PT ;  /* 0x0000000e0d00720c */ /* 0x000fe40003f06270 */
[----:B------:R-:W-:-:S11]  /*1ba0*/  ISETP.NE.AND P2, PT, R10, R12, PT ;  /* 0x0000000c0a00720c */ /* 0x000fd60003f45270 */
        /* <DEDUP_REMOVED lines=14> */
.L_x_171:
[----:B------:R-:W-:Y:S05]  /*1c90*/  BSYNC.RECONVERGENT B3 ;  /* 0x0000000000037941 */ /* 0x000fea0003800200 */
.L_x_170:
        /* <DEDUP_REMOVED lines=15> */
.L_x_173:
[----:B------:R-:W-:Y:S05]  /*1d90*/  BSYNC.RECONVERGENT B3 ;  /* 0x0000000000037941 */ /* 0x000fea0003800200 */
.L_x_172:
        /* <DEDUP_REMOVED lines=14> */
.L_x_175:
[----:B------:R-:W-:Y:S05]  /*1e80*/  BSYNC.RECONVERGENT B3 ;  /* 0x0000000000037941 */ /* 0x000fea0003800200 */
.L_x_174:
[----:B------:R-:W0:Y:S01]  /*1e90*/  F2I.FLOOR.NTZ R8, R8 ;  /* 0x0000000800087305 */ /* 0x000e220000207100 */
[----:B------:R-:W-:Y:S02]  /*1ea0*/  IMAD R6, R5, 0x466f45d, RZ ;  /* 0x0466f45d05067824 */ /* 0x000fe400078e02ff */
[----:B------:R-:W-:Y:S02]  /*1eb0*/  IMAD R9, R4, 0x127409f, RZ ;  /* 0x0127409f04097824 */ /* 0x000fe400078e02ff */
[----:B------:R-:W-:-:S04]  /*1ec0*/  IMAD.WIDE R4, R13, 0x4, R18 ;  /* 0x000000040d047825 */ /* 0x000fc800078e0212 */
[----:B0-----:R-:W-:-:S05]  /*1ed0*/  IMAD R11, R8, 0x4f9ffb7, RZ ;  /* 0x04f9ffb7080b7824 */ /* 0x001fca00078e02ff */
[----:B------:R-:W-:-:S05]  /*1ee0*/  LOP3.LUT R9, R11, R9, R6, 0x96, !PT ;  /* 0x000000090b097212 */ /* 0x000fca00078e9606 */
[----:B------:R1:W-:Y:S02]  /*1ef0*/  STG.E desc[UR4][R4.64], R9 ;  /* 0x0000000904007986 */ /* 0x0003e4000c101904 */
.L_x_169:
[----:B------:R-:W-:Y:S05]  /*1f00*/  BSYNC.RECONVERGENT B2 ;  /* 0x0000000000027941 */ /* 0x000fea0003800200 */
.L_x_168:
        /* <DEDUP_REMOVED lines=17> */
.L_x_179:
[----:B------:R-:W-:Y:S05]  /*2020*/  BSYNC.RECONVERGENT B3 ;  /* 0x0000000000037941 */ /* 0x000fea0003800200 */
.L_x_178:
        /* <DEDUP_REMOVED lines=15> */
.L_x_181:
[----:B------:R-:W-:Y:S05]  /*2120*/  BSYNC.RECONVERGENT B3 ;  /* 0x0000000000037941 */ /* 0x000fea0003800200 */
.L_x_180:
        /* <DEDUP_REMOVED lines=14> */
.L_x_183:
[----:B------:R-:W-:Y:S05]  /*2210*/  BSYNC.RECONVERGENT B3 ;  /* 0x0000000000037941 */ /* 0x000fea0003800200 */
.L_x_182:
[----:B------:R-:W0:Y:S01]  /*2220*/  F2I.FLOOR.NTZ R8, R8 ;  /* 0x0000000800087305 */ /* 0x000e220000207100 */
[----:B------:R-:W-:Y:S02]  /*2230*/  IMAD R6, R5, 0x466f45d, RZ ;  /* 0x0466f45d05067824 */ /* 0x000fe400078e02ff */
[----:B------:R-:W-:Y:S02]  /*2240*/  IMAD R9, R4, 0x127409f, RZ ;  /* 0x0127409f04097824 */ /* 0x000fe400078e02ff */
[----:B------:R-:W-:-:S04]  /*2250*/  IMAD.WIDE R4, R11, 0x4, R18 ;  /* 0x000000040b047825 */ /* 0x000fc800078e0212 */
[----:B0-----:R-:W-:-:S05]  /*2260*/  IMAD R15, R8, 0x4f9ffb7, RZ ;  /* 0x04f9ffb7080f7824 */ /* 0x001fca00078e02ff */
[----:B------:R-:W-:-:S05]  /*2270*/  LOP3.LUT R9, R15, R9, R6, 0x96, !PT ;  /* 0x000000090f097212 */ /* 0x000fca00078e9606 */
[----:B------:R2:W-:Y:S02]  /*2280*/  STG.E desc[UR4][R4.64], R9 ;  /* 0x0000000904007986 */ /* 0x0005e4000c101904 */
.L_x_177:
[----:B------:R-:W-:Y:S05]  /*2290*/  BSYNC.RECONVERGENT B2 ;  /* 0x0000000000027941 */ /* 0x000fea0003800200 */
.L_x_176:
        /* <DEDUP_REMOVED lines=17> */
.L_x_187:
[----:B------:R-:W-:Y:S05]  /*23b0*/  BSYNC.RECONVERGENT B3 ;  /* 0x0000000000037941 */ /* 0x000fea0003800200 */
.L_x_186:
        /* <DEDUP_REMOVED lines=15> */
.L_x_189:
[----:B------:R-:W-:Y:S05]  /*24b0*/  BSYNC.RECONVERGENT B3 ;  /* 0x0000000000037941 */ /* 0x000fea0003800200 */
.L_x_188:
        /* <DEDUP_REMOVED lines=14> */
.L_x_191:
[----:B------:R-:W-:Y:S05]  /*25a0*/  BSYNC.RECONVERGENT B3 ;  /* 0x0000000000037941 */ /* 0x000fea0003800200 */
.L_x_190:
[----:B------:R-:W0:Y:S01]  /*25b0*/  F2I.FLOOR.NTZ R8, R8 ;  /* 0x0000000800087305 */ /* 0x000e220000207100 */
[----:B------:R-:W-:Y:S02]  /*25c0*/  IMAD R6, R5, 0x466f45d, RZ ;  /* 0x0466f45d05067824 */ /* 0x000fe400078e02ff */
[----:B------:R-:W-:Y:S02]  /*25d0*/  IMAD R9, R4, 0x127409f, RZ ;  /* 0x0127409f04097824 */ /* 0x000fe400078e02ff */
[----:B------:R-:W-:-:S04]  /*25e0*/  IMAD.WIDE R4, R11, 0x4, R18 ;  /* 0x000000040b047825 */ /* 0x000fc800078e0212 */
[----:B0-----:R-:W-:-:S05]  /*25f0*/  IMAD R15, R8, 0x4f9ffb7, RZ ;  /* 0x04f9ffb7080f7824 */ /* 0x001fca00078e02ff */
[----:B------:R-:W-:-:S05]  /*2600*/  LOP3.LUT R9, R15, R9, R6, 0x96, !PT ;  /* 0x000000090f097212 */ /* 0x000fca00078e9606 */
[----:B------:R3:W-:Y:S02]  /*2610*/  STG.E desc[UR4][R4.64], R9 ;  /* 0x0000000904007986 */ /* 0x0007e4000c101904 */
.L_x_185:
[----:B------:R-:W-:Y:S05]  /*2620*/  BSYNC.RECONVERGENT B2 ;  /* 0x0000000000027941 */ /* 0x000fea0003800200 */
.L_x_184:
        /* <DEDUP_REMOVED lines=17> */
.L_x_195:
[----:B------:R-:W-:Y:S05]  /*2740*/  BSYNC.RECONVERGENT B3 ;  /* 0x0000000000037941 */ /* 0x000fea0003800200 */
.L_x_194:
        /* <DEDUP_REMOVED lines=15> */
.L_x_197:
[----:B------:R-:W-:Y:S05]  /*2840*/  BSYNC.RECONVERGENT B3 ;  /* 0x0000000000037941 */ /* 0x000fea0003800200 */
.L_x_196:
        /* <DEDUP_REMOVED lines=14> */
.L_x_199:
[----:B------:R-:W-:Y:S05]  /*2930*/  BSYNC.RECONVERGENT B3 ;  /* 0x0000000000037941 */ /* 0x000fea0003800200 */
.L_x_198:
[----:B------:R-:W0:Y:S01]  /*2940*/  F2I.FLOOR.NTZ R8, R8 ;  /* 0x0000000800087305 */ /* 0x000e220000207100 */
[----:B------:R-:W-:Y:S02]  /*2950*/  IMAD R6, R5, 0x466f45d, RZ ;  /* 0x0466f45d05067824 */ /* 0x000fe400078e02ff */
[----:B------:R-:W-:Y:S02]  /*2960*/  IMAD R9, R4, 0x127409f, RZ ;  /* 0x0127409f04097824 */ /* 0x000fe400078e02ff */
[----:B------:R-:W-:-:S04]  /*2970*/  IMAD.WIDE R4, R13, 0x4, R18 ;  /* 0x000000040d047825 */ /* 0x000fc800078e0212 */
[----:B0-----:R-:W-:-:S05]  /*2980*/  IMAD R11, R8, 0x4f9ffb7, RZ ;  /* 0x04f9ffb7080b7824 */ /* 0x001fca00078e02ff */
[----:B------:R-:W-:-:S05]  /*2990*/  LOP3.LUT R9, R11, R9, R6, 0x96, !PT ;  /* 0x000000090b097212 */ /* 0x000fca00078e9606 */
[----:B------:R4:W-:Y:S02]  /*29a0*/  STG.E desc[UR4][R4.64], R9 ;  /* 0x0000000904007986 */ /* 0x0009e4000c101904 */
.L_x_193:
[----:B------:R-:W-:Y:S05]  /*29b0*/  BSYNC.RECONVERGENT B2 ;  /* 0x0000000000027941 */ /* 0x000fea0003800200 */
.L_x_192:
[----:B------:R-:W-:Y:S05]  /*29c0*/  @P2 BRA `(.L_x_200) ;  /* 0xfffffff000642947 */ /* 0x000fea000383ffff */
.L_x_167:
[----:B------:R-:W-:-:S13]  /*29d0*/  ISETP.NE.AND P0, PT, R3, RZ, PT ;  /* 0x000000ff0300720c */ /* 0x000fda0003f05270 */
[----:B------:R-:W-:Y:S05]  /*29e0*/  @!P0 EXIT ;  /* 0x000000000000894d */ /* 0x000fea0003800000 */
[----:B------:R-:W-:-:S13]  /*29f0*/  ISETP.NE.AND P0, PT, R3, 0x1, PT ;  /* 0x000000010300780c */ /* 0x000fda0003f05270 */
[----:B------:R-:W-:Y:S05]  /*2a00*/  @!P0 BRA `(.L_x_201) ;  /* 0x0000000400e48947 */ /* 0x000fea0003800000 */
[----:B-1234-:R-:W-:Y:S01]  /*2a10*/  LEA R5, R12, R7, 0x7 ;  /* 0x000000070c057211 */ /* 0x01efe200078e38ff */
[----:B------:R-:W-:Y:S03]  /*2a20*/  BSSY.RECONVERGENT B2, `(.L_x_202) ;  /* 0x000003a000027945 */ /* 0x000fe60003800200 */
[----:B------:R-:W-:-:S13]  /*2a30*/  ISETP.GE.AND P0, PT, R5, R14, PT ;  /* 0x0000000e0500720c */ /* 0x000fda0003f06270 */
[----:B------:R-:W-:Y:S05]  /*2a40*/  @P0 BRA `(.L_x_203) ;  /* 0x0000000000dc0947 */ /* 0x000fea0003800000 */
[----:B------:R-:W-:Y:S01]  /*2a50*/  IMAD.WIDE R10, R5, 0xc, R28 ;  /* 0x0000000c050a7825 */ /* 0x000fe200078e021c */
[----:B------:R-:W1:Y:S04]  /*2a60*/  LDC R6, c[0x0][0x388] ;  /* 0x0000e200ff067b82 */ /* 0x000e680000000800 */
        /* <DEDUP_REMOVED lines=12> */
.L_x_205:
[----:B------:R-:W-:Y:S05]  /*2b30*/  BSYNC.RECONVERGENT B3 ;  /* 0x0000000000037941 */ /* 0x000fea0003800200 */
.L_x_204:
        /* <DEDUP_REMOVED lines=16> */
.L_x_207:
[----:B------:R-:W-:Y:S05]  /*2c40*/  BSYNC.RECONVERGENT B3 ;  /* 0x0000000000037941 */ /* 0x000fea0003800200 */
.L_x_206:
        /* <DEDUP_REMOVED lines=15> */
.L_x_209:
[----:B------:R-:W-:Y:S05]  /*2d40*/  BSYNC.RECONVERGENT B3 ;  /* 0x0000000000037941 */ /* 0x000fea0003800200 */
.L_x_208:
[----:B------:R-:W0:Y:S01]  /*2d50*/  F2I.FLOOR.NTZ R8, R8 ;  /* 0x0000000800087305 */ /* 0x000e220000207100 */
[----:B------:R-:W-:Y:S02]  /*2d60*/  IMAD R4, R3, 0x466f45d, RZ ;  /* 0x0466f45d03047824 */ /* 0x000fe400078e02ff */
[----:B------:R-:W-:Y:S02]  /*2d70*/  IMAD R9, R2, 0x127409f, RZ ;  /* 0x0127409f02097824 */ /* 0x000fe400078e02ff */
[----:B------:R-:W-:-:S04]  /*2d80*/  IMAD.WIDE R2, R5, 0x4, R18 ;  /* 0x0000000405027825 */ /* 0x000fc800078e0212 */
[----:B0-----:R-:W-:-:S05]  /*2d90*/  IMAD R6, R8, 0x4f9ffb7, RZ ;  /* 0x04f9ffb708067824 */ /* 0x001fca00078e02ff */
[----:B------:R-:W-:-:S05]  /*2da0*/  LOP3.LUT R9, R6, R9, R4, 0x96, !PT ;  /* 0x0000000906097212 */ /* 0x000fca00078e9604 */
[----:B------:R1:W-:Y:S02]  /*2db0*/  STG.E desc[UR4][R2.64], R9 ;  /* 0x0000000902007986 */ /* 0x0003e4000c101904 */
.L_x_203:
[----:B------:R-:W-:Y:S05]  /*2dc0*/  BSYNC.RECONVERGENT B2 ;  /* 0x0000000000027941 */ /* 0x000fea0003800200 */
.L_x_202:
[----:B------:R-:W-:Y:S01]  /*2dd0*/  IADD3 R5, PT, PT, R5, 0x80, RZ ;  /* 0x0000008005057810 */ /* 0x000fe20007ffe0ff */
[----:B------:R-:W-:Y:S03]  /*2de0*/  BSSY.RECONVERGENT B2, `(.L_x_210) ;  /* 0x000003a000027945 */ /* 0x000fe60003800200 */
[----:B------:R-:W-:-:S13]  /*2df0*/  ISETP.GE.AND P0, PT, R5, R14, PT ;  /* 0x0000000e0500720c */ /* 0x000fda0003f06270 */
[----:B------:R-:W-:Y:S05]  /*2e00*/  @P0 BRA `(.L_x_211) ;  /* 0x0000000000dc0947 */ /* 0x000fea0003800000 */
[----:B------:R-:W-:Y:S01]  /*2e10*/  IMAD.WIDE R10, R5, 0xc, R28 ;  /* 0x0000000c050a7825 */ /* 0x000fe200078e021c */
[----:B------:R-:W2:Y:S04]  /*2e20*/  LDC R6, c[0x0][0x388] ;  /* 0x0000e200ff067b82 */ /* 0x000ea80000000800 */
[----:B-1----:R-:W3:Y:S01]  /*2e30*/  LDG.E R9, desc[UR4][R10.64] ;  /* 0x000000040a097981 */ /* 0x002ee2000c1e1900 */
[----:B------:R-:W-:Y:S01]  /*2e40*/  BSSY.RECONVERGENT B3, `(.L_x_212) ;  /* 0x000000b000037945 */ /* 0x000fe20003800200 */
[----:B--2---:R-:W0:Y:S02]  /*2e50*/  MUFU.RCP R3, R6 ;  /* 0x0000000600037308 */ /* 0x004e240000001000 */
[----:B0-----:R-:W-:-:S04]  /*2e60*/  FFMA R2, R3, -R6, 1 ;  /* 0x3f80000003027423 */ /* 0x001fc80000000806 */
[----:B------:R-:W-:Y:S02]  /*2e70*/  FFMA R2, R3, R2, R3 ;  /* 0x0000000203027223 */ /* 0x000fe40000000003 */
[----:B---3--:R-:W0:Y:S02]  /*2e80*/  FCHK P0, R9, R6 ;  /* 0x0000000609007302 */ /* 0x008e240000000000 */
[----:B------:R-:W-:-:S04]  /*2e90*/  FFMA R3, R2, R9, RZ ;  /* 0x0000000902037223 */ /* 0x000fc800000000ff */
[----:B------:R-:W-:-:S04]  /*2ea0*/  FFMA R4, R3, -R6, R9 ;  /* 0x8000000603047223 */ /* 0x000fc80000000009 */
[----:B------:R-:W-:Y:S01]  /*2eb0*/  FFMA R8, R2, R4, R3 ;  /* 0x0000000402087223 */ /* 0x000fe20000000003 */
[----:B0-----:R-:W-:Y:S06]  /*2ec0*/  @!P0 BRA `(.L_x_213) ;  /* 0x0000000000088947 */ /* 0x001fec0003800000 */
[----:B------:R-:W-:-:S07]  /*2ed0*/  MOV R6, 0x2ef0 ;  /* 0x00002ef000067802 */ /* 0x000fce0000000f00 */
[----:B------:R-:W-:Y:S05]  /*2ee0*/  CALL.REL.NOINC `($__internal_1_$__cuda_sm3x_div_rn_noftz_f32_slowpath) ;  /* 0x0000000400a07944 */ /* 0x000fea0003c00000 */
.L_x_213:
[----:B------:R-:W-:Y:S05]  /*2ef0*/  BSYNC.RECONVERGENT B3 ;  /* 0x0000000000037941 */ /* 0x000fea0003800200 */
.L_x_212:
        /* <DEDUP_REMOVED lines=16> */
.L_x_215:
[----:B------:R-:W-:Y:S05]  /*3000*/  BSYNC.RECONVERGENT B3 ;  /* 0x0000000000037941 */ /* 0x000fea0003800200 */
.L_x_214:
        /* <DEDUP_REMOVED lines=15> */
.L_x_217:
[----:B------:R-:W-:Y:S05]  /*3100*/  BSYNC.RECONVERGENT B3 ;  /* 0x0000000000037941 */ /* 0x000fea0003800200 */
.L_x_216:
[----:B------:R-:W0:Y:S01]  /*3110*/  F2I.FLOOR.NTZ R8, R8 ;  /* 0x0000000800087305 */ /* 0x000e220000207100 */
[----:B------:R-:W-:Y:S02]  /*3120*/  IMAD R4, R3, 0x466f45d, RZ ;  /* 0x0466f45d03047824 */ /* 0x000fe400078e02ff */
[----:B------:R-:W-:Y:S02]  /*3130*/  IMAD R9, R2, 0x127409f, RZ ;  /* 0x0127409f02097824 */ /* 0x000fe400078e02ff */
[----:B------:R-:W-:-:S04]  /*3140*/  IMAD.WIDE R2, R5, 0x4, R18 ;  /* 0x0000000405027825 */ /* 0x000fc800078e0212 */
[----:B0-----:R-:W-:-:S05]  /*3150*/  IMAD R6, R8, 0x4f9ffb7, RZ ;  /* 0x04f9ffb708067824 */ /* 0x001fca00078e02ff */
[----:B------:R-:W-:-:S05]  /*3160*/  LOP3.LUT R9, R6, R9, R4, 0x96, !PT ;  /* 0x0000000906097212 */ /* 0x000fca00078e9604 */
[----:B------:R2:W-:Y:S02]  /*3170*/  STG.E desc[UR4][R2.64], R9 ;  /* 0x0000000902007986 */ /* 0x0005e4000c101904 */
.L_x_211:
[----:B------:R-:W-:Y:S05]  /*3180*/  BSYNC.RECONVERGENT B2 ;  /* 0x0000000000027941 */ /* 0x000fea0003800200 */
.L_x_210:
[----:B------:R-:W-:-:S07]  /*3190*/  IADD3 R12, PT, PT, R12, 0x2, RZ ;  /* 0x000000020c0c7810 */ /* 0x000fce0007ffe0ff */
.L_x_201:
[----:B012---:R-:W0:Y:S02]  /*31a0*/  LDC R2, c[0x0][0x384] ;  /* 0x0000e100ff027b82 */ /* 0x007e240000000800 */
[----:B0-----:R-:W-:-:S04]  /*31b0*/  LOP3.LUT R2, R2, 0x1, RZ, 0xc0, !PT ;  /* 0x0000000102027812 */ /* 0x001fc800078ec0ff */
[----:B------:R-:W-:-:S13]  /*31c0*/  ISETP.NE.U32.AND P0, PT, R2, 0x1, PT ;  /* 0x000000010200780c */ /* 0x000fda0003f05070 */
[----:B------:R-:W-:Y:S05]  /*31d0*/  @P0 EXIT ;  /* 0x000000000000094d */ /* 0x000fea0003800000 */
[----:B------:R-:W-:-:S04]  /*31e0*/  LEA R7, R12, R7, 0x7 ;  /* 0x000000070c077211 */ /* 0x000fc800078e38ff */
[----:B------:R-:W-:-:S13]  /*31f0*/  ISETP.GE.AND P0, PT, R7, R14, PT ;  /* 0x0000000e0700720c */ /* 0x000fda0003f06270 */
[----:B------:R-:W-:Y:S05]  /*3200*/  @P0 EXIT ;  /* 0x000000000000094d */ /* 0x000fea0003800000 */
[----:B------:R-:W-:Y:S01]  /*3210*/  IMAD.WIDE R28, R7, 0xc, R28 ;  /* 0x0000000c071c7825 */ /* 0x000fe200078e021c */
[----:B------:R-:W0:Y:S04]  /*3220*/  LDC R6, c[0x0][0x388] ;  /* 0x0000e200ff067b82 */ /* 0x000e280000000800 */
[----:B---34-:R-:W2:Y:S01]  /*3230*/  LDG.E R9, desc[UR4][R28.64] ;  /* 0x000000041c097981 */ /* 0x018ea2000c1e1900 */
        /* <DEDUP_REMOVED lines=11> */
.L_x_219:
[----:B------:R-:W-:Y:S05]  /*32f0*/  BSYNC.RECONVERGENT B2 ;  /* 0x0000000000027941 */ /* 0x000fea0003800200 */
.L_x_218:
        /* <DEDUP_REMOVED lines=15> */
.L_x_221:
[----:B------:R-:W-:Y:S05]  /*33f0*/  BSYNC.RECONVERGENT B2 ;  /* 0x0000000000027941 */ /* 0x000fea0003800200 */
.L_x_220:
        /* <DEDUP_REMOVED lines=14> */
.L_x_223:
[----:B------:R-:W-:Y:S05]  /*34e0*/  BSYNC.RECONVERGENT B2 ;  /* 0x0000000000027941 */ /* 0x000fea0003800200 */
.L_x_222:
        /* <DEDUP_REMOVED lines=8> */
        .weak           $__internal_1_$__cuda_sm3x_div_rn_noftz_f32_slowpath
        .type           $__internal_1_$__cuda_sm3x_div_rn_noftz_f32_slowpath,@function
        .size           $__internal_1_$__cuda_sm3x_div_rn_noftz_f32_slowpath,(.L_x_815 - $__internal_1_$__cuda_sm3x_div_rn_noftz_f32_slowpath)
$__internal_1_$__cuda_sm3x_div_rn_noftz_f32_slowpath:
[----:B------:R-:W-:Y:S01]  /*3570*/  SHF.R.U32.HI R22, RZ, 0x17, R0 ;  /* 0x00000017ff167819 */ /* 0x000fe20000011600 */
[----:B------:R-:W-:Y:S01]  /*3580*/  BSSY.RECONVERGENT B0, `(.L_x_224) ;  /* 0x0000065000007945 */ /* 0x000fe20003800200 */
[----:B------:R-:W-:Y:S02]  /*3590*/  SHF.R.U32.HI R8, RZ, 0x17, R9 ;  /* 0x00000017ff087819 */ /* 0x000fe40000011609 */
[----:B------:R-:W-:Y:S02]  /*35a0*/  LOP3.LUT R22, R22, 0xff, RZ, 0xc0, !PT ;  /* 0x000000ff16167812 */ /* 0x000fe400078ec0ff */
[----:B------:R-:W-:Y:S02]  /*35b0*/  LOP3.LUT R8, R8, 0xff, RZ, 0xc0, !PT ;  /* 0x000000ff08087812 */ /* 0x000fe400078ec0ff */
[----:B------:R-:W-:Y:S02]  /*35c0*/  IADD3 R21, PT, PT, R22, -0x1, RZ ;  /* 0xffffffff16157810 */ /* 0x000fe40007ffe0ff */
[----:B------:R-:W-:-:S02]  /*35d0*/  IADD3 R20, PT, PT, R8, -0x1, RZ ;  /* 0xffffffff08147810 */ /* 0x000fc40007ffe0ff */
[----:B------:R-:W-:-:S04]  /*35e0*/  ISETP.GT.U32.AND P0, PT, R21, 0xfd, PT ;  /* 0x000000fd1500780c */ /* 0x000fc80003f04070 */
[----:B------:R-:W-:Y:S02]  /*35f0*/  ISETP.GT.U32.OR P0, PT, R20, 0xfd, P0 ;  /* 0x000000fd1400780c */ /* 0x000fe40000704470 */
[----:B------:R-:W-:-:S11]  /*3600*/  MOV R20, R0 ;  /* 0x0000000000147202 */ /* 0x000fd60000000f00 */
        /* <DEDUP_REMOVED lines=18> */
[----:B------:R-:W-:Y:S02]  /*3730*/  IADD3 R23, PT, PT, R8, -0x1, RZ ;  /* 0xffffffff08177810 */ /* 0x000fe40007ffe0ff */
[----:B------:R-:W-:Y:S02]  /*3740*/  ISETP.GE.AND P1, PT, R21, RZ, PT ;  /* 0x000000ff1500720c */ /* 0x000fe40003f26270 */
[----:B------:R-:W-:-:S11]  /*3750*/  ISETP.GE.AND P0, PT, R23, RZ, PT ;  /* 0x000000ff1700720c */ /* 0x000fd60003f06270 */
[----:B------:R-:W-:Y:S02]  /*3760*/  @!P1 FFMA R20, R0, 1.84467440737095516160e+19, RZ ;  /* 0x5f80000000149823 */ /* 0x000fe400000000ff */
[----:B------:R-:W-:Y:S01]  /*3770*/  @P0 MOV R24, RZ ;  /* 0x000000ff00180202 */ /* 0x000fe20000000f00 */
[----:B------:R-:W-:Y:S01]  /*3780*/  @!P0 FFMA R9, R9, 1.84467440737095516160e+19, RZ ;  /* 0x5f80000009098823 */ /* 0x000fe200000000ff */
[----:B------:R-:W-:-:S04]  /*3790*/  @!P0 MOV R24, 0xffffffc0 ;  /* 0xffffffc000188802 */ /* 0x000fc80000000f00 */
[----:B------:R-:W-:-:S07]  /*37a0*/  @!P1 IADD3 R24, PT, PT, R24, 0x40, RZ ;  /* 0x0000004018189810 */ /* 0x000fce0007ffe0ff */
.L_x_225:
[----:B------:R-:W-:Y:S01]  /*37b0*/  LEA R21, R22, 0xc0800000, 0x17 ;  /* 0xc080000016157811 */ /* 0x000fe200078eb8ff */
[----:B------:R-:W-:Y:S01]  /*37c0*/  BSSY.RECONVERGENT B1, `(.L_x_230) ;  /* 0x0000036000017945 */ /* 0x000fe20003800200 */
[----:B------:R-:W-:Y:S02]  /*37d0*/  IADD3 R8, PT, PT, R8, -0x7f, RZ ;  /* 0xffffff8108087810 */ /* 0x000fe40007ffe0ff */
[----:B------:R-:W-:-:S03]  /*37e0*/  IADD3 R20, PT, PT, -R21, R20, RZ ;  /* 0x0000001415147210 */ /* 0x000fc60007ffe1ff */
[C---:B------:R-:W-:Y:S01]  /*37f0*/  IMAD R21, R8.reuse, -0x800000, R9 ;  /* 0xff80000008157824 */ /* 0x040fe200078e0209 */
[----:B------:R0:W1:Y:S01]  /*3800*/  MUFU.RCP R23, R20 ;  /* 0x0000001400177308 */ /* 0x0000620000001000 */
[----:B------:R-:W-:-:S04]  /*3810*/  IADD3 R9, PT, PT, R8, 0x7f, -R22 ;  /* 0x0000007f08097810 */ /* 0x000fc80007ffe816 */
        /* <DEDUP_REMOVED lines=25> */
[C---:B------:R-:W-:Y:S02]  /*39b0*/  IADD3 R9, PT, PT, R22.reuse, 0x20, RZ ;  /* 0x0000002016097810 */ /* 0x040fe40007ffe0ff */
[----:B------:R-:W-:Y:S02]  /*39c0*/  ISETP.NE.AND P3, PT, R22, RZ, PT ;  /* 0x000000ff1600720c */ /* 0x000fe40003f65270 */
[----:B------:R-:W-:Y:S02]  /*39d0*/  LOP3.LUT R8, R8, 0x7fffff, RZ, 0xc0, !PT ;  /* 0x007fffff08087812 */ /* 0x000fe400078ec0ff */
[----:B------:R-:W-:Y:S02]  /*39e0*/  ISETP.NE.AND P1, PT, R22, RZ, PT ;  /* 0x000000ff1600720c */ /* 0x000fe40003f25270 */
[----:B------:R-:W-:-:S02]  /*39f0*/  LOP3.LUT R8, R8, 0x800000, RZ, 0xfc, !PT ;  /* 0x0080000008087812 */ /* 0x000fc400078efcff */
[----:B------:R-:W-:Y:S02]  /*3a00*/  IADD3 R22, PT, PT, -R22, RZ, RZ ;  /* 0x000000ff16167210 */ /* 0x000fe40007ffe1ff */
[----:B------:R-:W-:Y:S02]  /*3a10*/  SHF.L.U32 R9, R8, R9, RZ ;  /* 0x0000000908097219 */ /* 0x000fe400000006ff */
[----:B------:R-:W-:Y:S02]  /*3a20*/  FSETP.NEU.FTZ.AND P0, PT, R23, R24, PT ;  /* 0x000000181700720b */ /* 0x000fe40003f1d000 */
        /* <DEDUP_REMOVED lines=11> */
.L_x_232:
[----:B------:R-:W-:-:S04]  /*3ae0*/  LOP3.LUT R21, R21, 0x80000000, RZ, 0xc0, !PT ;  /* 0x8000000015157812 */ /* 0x000fc800078ec0ff */
[----:B------:R-:W-:Y:S01]  /*3af0*/  LOP3.LUT R21, R21, 0x7f800000, RZ, 0xfc, !PT ;  /* 0x7f80000015157812 */ /* 0x000fe200078efcff */
[----:B------:R-:W-:Y:S06]  /*3b00*/  BRA `(.L_x_233) ;  /* 0x0000000000047947 */ /* 0x000fec0003800000 */
.L_x_231:
[----:B------:R-:W-:-:S07]  /*3b10*/  LEA R21, R24, R21, 0x17 ;  /* 0x0000001518157211 */ /* 0x000fce00078eb8ff */
.L_x_233:
[----:B------:R-:W-:Y:S05]  /*3b20*/  BSYNC.RECONVERGENT B1 ;  /* 0x0000000000017941 */ /* 0x000fea0003800200 */
.L_x_230:
[----:B------:R-:W-:Y:S01]  /*3b30*/  MOV R8, R21 ;  /* 0x0000001500087202 */ /* 0x000fe20000000f00 */
[----:B------:R-:W-:Y:S06]  /*3b40*/  BRA `(.L_x_234) ;  /* 0x0000000000207947 */ /* 0x000fec0003800000 */
.L_x_229:
[----:B------:R-:W-:-:S04]  /*3b50*/  LOP3.LUT R9, R20, 0x80000000, R9, 0x48, !PT ;  /* 0x8000000014097812 */ /* 0x000fc800078e4809 */
[----:B------:R-:W-:Y:S01]  /*3b60*/  LOP3.LUT R8, R9, 0x7f800000, RZ, 0xfc, !PT ;  /* 0x7f80000009087812 */ /* 0x000fe200078efcff */
[----:B------:R-:W-:Y:S06]  /*3b70*/  BRA `(.L_x_234) ;  /* 0x0000000000147947 */ /* 0x000fec0003800000 */
.L_x_228:
[----:B------:R-:W-:Y:S01]  /*3b80*/  LOP3.LUT R8, R20, 0x80000000, R9, 0x48, !PT ;  /* 0x8000000014087812 */ /* 0x000fe200078e4809 */
[----:B------:R-:W-:Y:S06]  /*3b90*/  BRA `(.L_x_234) ;  /* 0x00000000000c7947 */ /* 0x000fec0003800000 */
.L_x_227:
[----:B------:R-:W0:Y:S01]  /*3ba0*/  MUFU.RSQ R8, -QNAN ;  /* 0xffc0000000087908 */ /* 0x000e220000001400 */
[----:B------:R-:W-:Y:S05]  /*3bb0*/  BRA `(.L_x_234) ;  /* 0x0000000000047947 */ /* 0x000fea0003800000 */
.L_x_226:
[----:B------:R-:W-:-:S07]  /*3bc0*/  FADD.FTZ R8, R9, R0 ;  /* 0x0000000009087221 */ /* 0x000fce0000010000 */
.L_x_234:
[----:B------:R-:W-:Y:S05]  /*3bd0*/  BSYNC.RECONVERGENT B0 ;  /* 0x0000000000007941 */ /* 0x000fea0003800200 */
.L_x_224:
[----:B------:R-:W-:Y:S01]  /*3be0*/  HFMA2 R21, -RZ, RZ, 0, 0 ;  /* 0x00000000ff157431 */ /* 0x000fe200000001ff */
[----:B------:R-:W-:-:S04]  /*3bf0*/  MOV R20, R6 ;  /* 0x0000000600147202 */ /* 0x000fc80000000f00 */
[----:B0-----:R-:W-:Y:S05]  /*3c00*/  RET.REL.NODEC R20 `(_ZN3cub18CUB_300001_SM_10006detail9transform16transform_kernelINS2_10policy_hubILb1EN4cuda3std3__45tupleIJN6thrust24THRUST_300001_SM_1000_NS6detail15normal_iteratorINSA_10device_ptrIK6float3EEEEEEEE10policy1000EiN10cuda_vgicp4HashENSC_INSD_IjEEEEJPSF_EEEvT0_iT1_T2_DpNS2_10kernel_argIT3_EE) ;  /* 0xffffffc014fc7950 */ /* 0x001fea0003c3ffff */
.L_x_235:
        /* <DEDUP_REMOVED lines=15> */
.L_x_815:


//--------------------- .text._ZN3cub18CUB_300001_SM_10006detail6reduce23DeviceReduceByKeyKernelINS1_3rle6encode10policy_hubIiiE10Policy1000EPjPiN6thrust24THRUST_300001_SM_1000_NS17constant_iteratorIiiNSC_11use_defaultEEESA_SA_NS0_24ReduceByKeyScanTileStateIiiLb1EEEN4cuda3std3__48equal_toIvEENSK_4plusIvEEiiEEvT0_T1_T2_T3_T4_T5_iT6_T7_T8_ --------------------------
	.section	.text._ZN3cub18CUB_300001_SM_10006detail6reduce23DeviceReduceByKeyKernelINS1_3rle6encode10policy_hubIiiE10Policy1000EPjPiN6thrust24THRUST_300001_SM_1000_NS17constant_iteratorIiiNSC_11use_defaultEEESA_SA_NS0_24ReduceByKeyScanTileStateIiiLb1EEEN4cuda3std3__48equal_toIvEENSK_4plusIvEEiiEEvT0_T1_T2_T3_T4_T5_iT6_T7_T8_,"ax",@progbits
	.align	128
        .global         _ZN3cub18CUB_300001_SM_10006detail6reduce23DeviceReduceByKeyKernelINS1_3rle6encode10policy_hubIiiE10Policy1000EPjPiN6thrust24THRUST_300001_SM_1000_NS17constant_iteratorIiiNSC_11use_defaultEEESA_SA_NS0_24ReduceByKeyScanTileStateIiiLb1EEEN4cuda3std3__48equal_toIvEENSK_4plusIvEEiiEEvT0_T1_T2_T3_T4_T5_iT6_T7_T8_
        .type           _ZN3cub18CUB_300001_SM_10006detail6reduce23DeviceReduceByKeyKernelINS1_3rle6encode10policy_hubIiiE10Policy1000EPjPiN6thrust24THRUST_300001_SM_1000_NS17constant_iteratorIiiNSC_11use_defaultEEESA_SA_NS0_24ReduceByKeyScanTileStateIiiLb1EEEN4cuda3std3__48equal_toIvEENSK_4plusIvEEiiEEvT0_T1_T2_T3_T4_T5_iT6_T7_T8_,@function
        .size           _ZN3cub18CUB_300001_SM_10006detail6reduce23DeviceReduceByKeyKernelINS1_3rle6encode10policy_hubIiiE10Policy1000EPjPiN6thrust24THRUST_300001_SM_1000_NS17constant_iteratorIiiNSC_11use_defaultEEESA_SA_NS0_24ReduceByKeyScanTileStateIiiLb1EEEN4cuda3std3__48equal_toIvEENSK_4plusIvEEiiEEvT0_T1_T2_T3_T4_T5_iT6_T7_T8_,(.L_x_818 - _ZN3cub18CUB_300001_SM_10006detail6reduce23DeviceReduceByKeyKernelINS1_3rle6encode10policy_hubIiiE10Policy1000EPjPiN6thrust24THRUST_300001_SM_1000_NS17constant_iteratorIiiNSC_11use_defaultEEESA_SA_NS0_24ReduceByKeyScanTileStateIiiLb1EEEN4cuda3std3__48equal_toIvEENSK_4plusIvEEiiEEvT0_T1_T2_T3_T4_T5_iT6_T7_T8_)
        .other          _ZN3cub18CUB_300001_SM_10006detail6reduce23DeviceReduceByKeyKernelINS1_3rle6encode10policy_hubIiiE10Policy1000EPjPiN6thrust24THRUST_300001_SM_1000_NS17constant_iteratorIiiNSC_11use_defaultEEESA_SA_NS0_24ReduceByKeyScanTileStateIiiLb1EEEN4cuda3std3__48equal_toIvEENSK_4plusIvEEiiEEvT0_T1_T2_T3_T4_T5_iT6_T7_T8_,@"STO_CUDA_ENTRY STV_DEFAULT"
_ZN3cub18CUB_300001_SM_10006detail6reduce23DeviceReduceByKeyKernelINS1_3rle6encode10policy_hubIiiE10Policy1000EPjPiN6thrust24THRUST_300001_SM_1000_NS17constant_iteratorIiiNSC_11use_defaultEEESA_SA_NS0_24ReduceByKeyScanTileStateIiiLb1EEEN4cuda3std3__48equal_toIvEENSK_4plusIvEEiiEEvT0_T1_T2_T3_T4_T5_iT6_T7_T8_:
.text._ZN3cub18CUB_300001_SM_10006detail6reduce23DeviceReduceByKeyKernelINS1_3rle6encode10policy_hubIiiE10Policy1000EPjPiN6thrust24THRUST_300001_SM_1000_NS17constant_iteratorIiiNSC_11use_defaultEEESA_SA_NS0_24ReduceByKeyScanTileStateIiiLb1EEEN4cuda3std3__48equal_toIvEENSK_4plusIvEEiiEEvT0_T1_T2_T3_T4_T5_iT6_T7_T8_:
[----:B------:R-:W-:Y:S08]  /*0000*/  LDC R1, c[0x0][0x37c] ;  /* 0x0000df00ff017b82 */ /* 0x000ff00000000800 */
[----:B------:R-:W0:Y:S01]  /*0010*/  S2UR UR7, SR_CTAID.X ;  /* 0x00000000000779c3 */ /* 0x000e220000002500 */
[----:B------:R-:W1:Y:S01]  /*0020*/  LDCU UR4, c[0x0][0x3b8] ;  /* 0x00007700ff0477ac */ /* 0x000e620008000800 */
[----:B------:R-:W2:Y:S06]  /*0030*/  LDCU.64 UR12, c[0x0][0x358] ;  /* 0x00006b00ff0c77ac */ /* 0x000eac0008000a00 */
[----:B------:R-:W0:Y:S02]  /*0040*/  LDC R7, c[0x0][0x3b0] ;  /* 0x0000ec00ff077b82 */ /* 0x000e240000000800 */
[----:B0-----:R-:W-:-:S04]  /*0050*/  VIADD R3, R7, UR7 ;  /* 0x0000000707037c36 */ /* 0x001fc80008000000 */
[----:B------:R-:W-:-:S05]  /*0060*/  IMAD R9, R3, 0xe00, RZ ;  /* 0x00000e0003097824 */ /* 0x000fca00078e02ff */
[----:B-1----:R-:W-:-:S04]  /*0070*/  IADD3 R23, PT, PT, -R9, UR4, RZ ;  /* 0x0000000409177c10 */ /* 0x002fc8000fffe1ff */
[----:B------:R-:W-:-:S13]  /*0080*/  ISETP.GE.AND P0, PT, R23, 0xe01, PT ;  /* 0x00000e011700780c */ /* 0x000fda0003f06270 */
[----:B--2---:R-:W-:Y:S05]  /*0090*/  @!P0 BRA `(.L_x_236) ;  /* 0x0000004400748947 */ /* 0x004fea0003800000 */
[----:B------:R-:W0:Y:S01]  /*00a0*/  S2R R41, SR_TID.X ;  /* 0x0000000000297919 */ /* 0x000e220000002100 */
[----:B------:R-:W1:Y:S01]  /*00b0*/  LDC.64 R28, c[0x0][0x380] ;  /* 0x0000e000ff1c7b82 */ /* 0x000e620000000a00 */
[----:B------:R-:W-:Y:S01]  /*00c0*/  SHF.R.S32.HI R26, RZ, 0x1f, R9 ;  /* 0x0000001fff1a7819 */ /* 0x000fe20000011409 */
[----:B0-----:R-:W-:-:S05]  /*00d0*/  IMAD R2, R41, 0xe, RZ ;  /* 0x0000000e29027824 */ /* 0x001fca00078e02ff */
[----:B------:R-:W-:-:S05]  /*00e0*/  IADD3 R2, P0, PT, R2, R9, RZ ;  /* 0x0000000902027210 */ /* 0x000fca0007f1e0ff */
[----:B------:R-:W-:Y:S01]  /*00f0*/  IMAD.X R4, RZ, RZ, R26, P0 ;  /* 0x000000ffff047224 */ /* 0x000fe200000e061a */
[----:B-1----:R-:W-:-:S04]  /*0100*/  LEA R24, P0, R2, R28, 0x2 ;  /* 0x0000001c02187211 */ /* 0x002fc800078010ff */
[----:B------:R-:W-:-:S05]  /*0110*/  LEA.HI.X R25, R2, R29, R4, 0x2, P0 ;  /* 0x0000001d02197211 */ /* 0x000fca00000f1404 */
[----:B------:R0:W5:Y:S04]  /*0120*/  LD.E.STRONG.SM R46, desc[UR12][R24.64+0x34] ;  /* 0x0000340c182e7980 */ /* 0x000168000c10b900 */
        /* <DEDUP_REMOVED lines=12> */
[----:B------:R0:W5:Y:S01]  /*01f0*/  LD.E.STRONG.SM R42, desc[UR12][R24.64] ;  /* 0x0000000c182a7980 */ /* 0x000162000c10b900 */
[----:B------:R-:W-:Y:S01]  /*0200*/  ISETP.NE.AND P1, PT, R41, RZ, PT ;  /* 0x000000ff2900720c */ /* 0x000fe20003f25270 */
[----:B------:R-:W-:Y:S01]  /*0210*/  BSSY.RECONVERGENT B0, `(.L_x_237) ;  /* 0x000000a000007945 */ /* 0x000fe20003800200 */
[----:B------:R-:W-:-:S11]  /*0220*/  LOP3.LUT R0, R0, 0xfffffdff, RZ, 0xc0, !PT ;  /* 0xfffffdff00007812 */ /* 0x000fd600078ec0ff */
[----:B------:R-:W-:Y:S01]  /*0230*/  @P1 LOP3.LUT R0, R0, 0x200, RZ, 0xfc, !PT ;  /* 0x0000020000001812 */ /* 0x000fe200078efcff */
[----:B0-----:R-:W-:Y:S06]  /*0240*/  @P1 BRA `(.L_x_238) ;  /* 0x0000000000181947 */ /* 0x001fec0003800000 */
[----:B------:R-:W-:Y:S01]  /*0250*/  ISETP.NE.AND P0, PT, R3, RZ, PT ;  /* 0x000000ff0300720c */ /* 0x000fe20003f05270 */
[----:B-----5:R-:W-:-:S12]  /*0260*/  IMAD.MOV.U32 R44, RZ, RZ, R42 ;  /* 0x000000ffff2c7224 */ /* 0x020fd800078e002a */
[----:B------:R-:W-:Y:S05]  /*0270*/  @!P0 BRA `(.L_x_238) ;  /* 0x00000000000c8947 */ /* 0x000fea0003800000 */
[----:B------:R-:W-:-:S04]  /*0280*/  LEA R44, P0, R9, R28, 0x2 ;  /* 0x0000001c092c7211 */ /* 0x000fc800078010ff */
[----:B------:R-:W-:-:S05]  /*0290*/  LEA.HI.X R45, R9, R29, R26, 0x2, P0 ;  /* 0x0000001d092d7211 */ /* 0x000fca00000f141a */
[----:B------:R0:W5:Y:S04]  /*02a0*/  LD.E.STRONG.SM R44, desc[UR12][R44.64+-0x4] ;  /* 0xfffffc0c2c2c7980 */ /* 0x000168000c10b900 */
.L_x_238:
[----:B------:R-:W-:Y:S05]  /*02b0*/  BSYNC.RECONVERGENT B0 ;  /* 0x0000000000007941 */ /* 0x000fea0003800200 */
.L_x_237:
[----:B------:R-:W-:Y:S01]  /*02c0*/  BAR.SYNC.DEFER_BLOCKING 0x0 ;  /* 0x0000000000007b1d */ /* 0x000fe20000010000 */
[----:B------:R-:W-:Y:S02]  /*02d0*/  ISETP.NE.AND P0, PT, R41, RZ, PT ;  /* 0x000000ff2900720c */ /* 0x000fe40003f05270 */
[----:B-----5:R-:W-:Y:S02]  /*02e0*/  ISETP.NE.AND P4, PT, R42, R2, PT ;  /* 0x000000022a00720c */ /* 0x020fe40003f85270 */
[----:B------:R-:W-:-:S03]  /*02f0*/  LOP3.LUT R0, R0, 0xfffffbff, RZ, 0xc0, !PT ;  /* 0xfffffbff00007812 */ /* 0x000fc600078ec0ff */
[----:B------:R-:W1:Y:S01]  /*0300*/  S2UR UR5, SR_CgaCtaId ;  /* 0x00000000000579c3 */ /* 0x000e620000008800 */
[----:B------:R-:W-:Y:S01]  /*0310*/  UMOV UR4, 0x400 ;  /* 0x0000040000047882 */ /* 0x000fe20000000000 */
[----:B------:R-:W-:Y:S01]  /*0320*/  ISETP.NE.AND P3, PT, R2, R4, PT ;  /* 0x000000040200720c */ /* 0x000fe20003f65270 */
[----:B------:R-:W-:Y:S01]  /*0330*/  BSSY.RECONVERGENT B0, `(.L_x_239) ;  /* 0x00002bc000007945 */ /* 0x000fe20003800200 */
[----:B------:R-:W-:Y:S02]  /*0340*/  ISETP.NE.AND P2, PT, R4, R6, PT ;  /* 0x000000060400720c */ /* 0x000fe40003f45270 */
[----:B------:R-:W-:Y:S02]  /*0350*/  ISETP.NE.AND P1, PT, R6, R8, PT ;  /* 0x000000080600720c */ /* 0x000fe40003f25270 */
[----:B------:R-:W-:Y:S02]  /*0360*/  @P0 LOP3.LUT R0, R0, 0x400, RZ, 0xfc, !PT ;  /* 0x0000040000000812 */ /* 0x000fe400078efcff */
[----:B------:R-:W-:-:S02]  /*0370*/  ISETP.NE.AND P6, PT, R22, R40, PT ;  /* 0x000000281600720c */ /* 0x000fc40003fc5270 */
[----:B------:R-:W-:Y:S02]  /*0380*/  LOP3.LUT R0, R0, 0xffffffdf, RZ, 0xc0, !PT ;  /* 0xffffffdf00007812 */ /* 0x000fe400078ec0ff */
[----:B------:R-:W-:Y:S02]  /*0390*/  SEL R24, RZ, 0x1, !P6 ;  /* 0x00000001ff187807 */ /* 0x000fe40007000000 */
[----:B------:R-:W-:Y:S01]  /*03a0*/  @P4 LOP3.LUT R0, R0, 0x20, RZ, 0xfc, !PT ;  /* 0x0000002000004812 */ /* 0x000fe200078efcff */
[----:B------:R-:W-:Y:S01]  /*03b0*/  BAR.SYNC.DEFER_BLOCKING 0x0 ;  /* 0x0000000000007b1d */ /* 0x000fe20000010000 */
[----:B------:R-:W-:Y:S02]  /*03c0*/  SEL R21, RZ, 0x1, !P4 ;  /* 0x00000001ff157807 */ /* 0x000fe40006000000 */
[----:B------:R-:W-:Y:S02]  /*03d0*/  LOP3.LUT R0, R0, 0xfffffff7, RZ, 0xc0, !PT ;  /* 0xfffffff700007812 */ /* 0x000fe400078ec0ff */
[----:B------:R-:W-:Y:S01]  /*03e0*/  SEL R17, RZ, 0x1, !P3 ;  /* 0x00000001ff117807 */ /* 0x000fe20005800000 */
[----:B-1----:R-:W-:Y:S01]  /*03f0*/  ULEA UR4, UR5, UR4, 0x18 ;  /* 0x0000000405047291 */ /* 0x002fe2000f8ec0ff */
[----:B------:R-:W-:-:S02]  /*0400*/  @P3 LOP3.LUT R0, R0, 0x8, RZ, 0xfc, !PT ;  /* 0x0000000800003812 */ /* 0x000fc400078efcff */
[----:B------:R-:W-:Y:S02]  /*0410*/  SEL R36, RZ, 0x1, !P2 ;  /* 0x00000001ff247807 */ /* 0x000fe40005000000 */
[----:B------:R-:W-:Y:S02]  /*0420*/  LOP3.LUT R0, R0, 0xfffffffb, RZ, 0xc0, !PT ;  /* 0xfffffffb00007812 */ /* 0x000fe400078ec0ff */
[----:B------:R-:W-:Y:S02]  /*0430*/  LEA R5, R41, UR4, 0x2 ;  /* 0x0000000429057c11 */ /* 0x000fe4000f8e10ff */
[----:B------:R-:W-:Y:S02]  /*0440*/  @P2 LOP3.LUT R0, R0, 0x4, RZ, 0xfc, !PT ;  /* 0x0000000400002812 */ /* 0x000fe400078efcff */
[----:B------:R-:W-:Y:S02]  /*0450*/  SEL R34, RZ, 0x1, !P1 ;  /* 0x00000001ff227807 */ /* 0x000fe40004800000 */
[----:B------:R-:W-:-:S02]  /*0460*/  LOP3.LUT R0, R0, 0xfffffffd, RZ, 0xc0, !PT ;  /* 0xfffffffd00007812 */ /* 0x000fc400078ec0ff */
[----:B------:R-:W-:Y:S02]  /*0470*/  ISETP.NE.AND P2, PT, R14, R16, PT ;  /* 0x000000100e00720c */ /* 0x000fe40003f45270 */
[----:B------:R-:W-:Y:S01]  /*0480*/  @P1 LOP3.LUT R0, R0, 0x2, RZ, 0xfc, !PT ;  /* 0x0000000200001812 */ /* 0x000fe200078efcff */
[----:B------:R-:W-:Y:S01]  /*0490*/  STS [R5+0x47c], R46 ;  /* 0x00047c2e05007388 */ /* 0x000fe20000000800 */
[----:B------:R-:W-:Y:S02]  /*04a0*/  BAR.SYNC.DEFER_BLOCKING 0x0 ;  /* 0x0000000000007b1d */ /* 0x000fe40000010000 */
[----:B------:R-:W-:Y:S02]  /*04b0*/  LOP3.LUT R0, R0, 0xfffffffe, RZ, 0xc0, !PT ;  /* 0xfffffffe00007812 */ /* 0x000fe400078ec0ff */
[----:B------:R-:W-:Y:S02]  /*04c0*/  ISETP.NE.AND P1, PT, R12, R14, PT ;  /* 0x0000000e0c00720c */ /* 0x000fe40003f25270 */
[----:B------:R-:W-:-:S02]  /*04d0*/  ISETP.NE.AND P3, PT, R16, R18, PT ;  /* 0x000000121000720c */ /* 0x000fc40003f65270 */
[----:B------:R-:W-:Y:S02]  /*04e0*/  ISETP.NE.AND P4, PT, R18, R20, PT ;  /* 0x000000141200720c */ /* 0x000fe40003f85270 */
[----:B------:R-:W-:Y:S02]  /*04f0*/  ISETP.NE.AND P5, PT, R20, R22, PT ;  /* 0x000000161400720c */ /* 0x000fe40003fa5270 */
[----:B------:R-:W-:Y:S02]  /*0500*/  SEL R30, RZ, 0x1, !P1 ;  /* 0x00000001ff1e7807 */ /* 0x000fe40004800000 */
[----:B------:R-:W-:Y:S02]  /*0510*/  SEL R28, RZ, 0x1, !P2 ;  /* 0x00000001ff1c7807 */ /* 0x000fe40005000000 */
[----:B------:R-:W-:Y:S02]  /*0520*/  SEL R11, RZ, 0x1, !P3 ;  /* 0x00000001ff0b7807 */ /* 0x000fe40005800000 */
[----:B------:R-:W-:-:S02]  /*0530*/  SEL R26, RZ, 0x1, !P4 ;  /* 0x00000001ff1a7807 */ /* 0x000fc40006000000 */
[----:B------:R-:W-:Y:S01]  /*0540*/  SEL R9, RZ, 0x1, !P5 ;  /* 0x00000001ff097807 */ /* 0x000fe20006800000 */
[----:B------:R1:W2:Y:S01]  /*0550*/  @P0 LDS R44, [R5+0x478] ;  /* 0x00047800052c0984 */ /* 0x0002a20000000800 */
[----:B------:R-:W-:-:S04]  /*0560*/  ISETP.NE.AND P0, PT, R8, R10, PT ;  /* 0x0000000a0800720c */ /* 0x000fc80003f05270 */
[----:B------:R-:W-:-:S09]  /*0570*/  SEL R15, RZ, 0x1, !P0 ;  /* 0x00000001ff0f7807 */ /* 0x000fd20004000000 */
[----:B------:R-:W-:Y:S02]  /*0580*/  @P0 LOP3.LUT R0, R0, 0x1, RZ, 0xfc, !PT ;  /* 0x0000000100000812 */ /* 0x000fe400078efcff */
[----:B------:R-:W-:Y:S02]  /*0590*/  ISETP.NE.AND P0, PT, R10, R12, PT ;  /* 0x0000000c0a00720c */ /* 0x000fe40003f05270 */
[----:B------:R-:W-:Y:S02]  /*05a0*/  LOP3.LUT R0, R0, 0xffffffef, RZ, 0xc0, !PT ;  /* 0xffffffef00007812 */ /* 0x000fe400078ec0ff */
[----:B------:R-:W-:Y:S02]  /*05b0*/  SEL R13, RZ, 0x1, !P0 ;  /* 0x00000001ff0d7807 */ /* 0x000fe40004000000 */
[----:B-1----:R-:W-:Y:S02]  /*05c0*/  P2R R5, PR, RZ, 0x1 ;  /* 0x00000001ff057803 */ /* 0x002fe40000000000 */
[----:B------:R-:W-:-:S02]  /*05d0*/  ISETP.NE.AND P0, PT, R40, R46, PT ;  /* 0x0000002e2800720c */ /* 0x000fc40003f05270 */
[----:B------:R-:W-:Y:S02]  /*05e0*/  @P6 LOP3.LUT R0, R0, 0x10, RZ, 0xfc, !PT ;  /* 0x0000001000006812 */ /* 0x000fe400078efcff */
[----:B------:R-:W-:Y:S02]  /*05f0*/  SEL R7, RZ, 0x1, !P0 ;  /* 0x00000001ff077807 */ /* 0x000fe40004000000 */
[----:B------:R-:W-:Y:S02]  /*0600*/  LOP3.LUT R0, R0, 0xffffff7f, RZ, 0xc0, !PT ;  /* 0xffffff7f00007812 */ /* 0x000fe400078ec0ff */
[----:B------:R-:W-:-:S05]  /*0610*/  ISETP.NE.AND P6, PT, R3, RZ, PT ;  /* 0x000000ff0300720c */ /* 0x000fca0003fc5270 */
[----:B------:R-:W-:Y:S02]  /*0620*/  @P0 LOP3.LUT R0, R0, 0x80, RZ, 0xfc, !PT ;  /* 0x0000008000000812 */ /* 0x000fe400078efcff */
[----:B------:R-:W-:Y:S02]  /*0630*/  LOP3.LUT P0, RZ, R3, R41, RZ, 0xfc, !PT ;  /* 0x0000002903ff7212 */ /* 0x000fe4000780fcff */
[----:B------:R-:W-:-:S11]  /*0640*/  LOP3.LUT R0, R0, 0xffffffbf, RZ, 0xc0, !PT ;  /* 0xffffffbf00007812 */ /* 0x000fd600078ec0ff */
[----:B------:R-:W-:Y:S02]  /*0650*/  @P0 LOP3.LUT R0, R0, 0x40, RZ, 0xfc, !PT ;  /* 0x0000004000000812 */ /* 0x000fe400078efcff */
[----:B--2---:R-:W-:Y:S02]  /*0660*/  ISETP.NE.AND P0, PT, R44, R42, P0 ;  /* 0x0000002a2c00720c */ /* 0x004fe40000705270 */
[----:B------:R-:W-:-:S11]  /*0670*/  LOP3.LUT R0, R0, 0xfffffeff, RZ, 0xc0, !PT ;  /* 0xfffffeff00007812 */ /* 0x000fd600078ec0ff */
[----:B------:R-:W-:Y:S02]  /*0680*/  @P0 LOP3.LUT R0, R0, 0x100, RZ, 0xfc, !PT ;  /* 0x0000010000000812 */ /* 0x000fe400078efcff */
[----:B------:R-:W-:Y:S01]  /*0690*/  ISETP.NE.AND P0, PT, R5, RZ, PT ;  /* 0x000000ff0500720c */ /* 0x000fe20003f05270 */
[----:B------:R-:W-:-:S12]  /*06a0*/  @P6 BRA `(.L_x_240) ;  /* 0x0000000c00706947 */ /* 0x000fd80003800000 */
[----:B------:R-:W1:Y:S01]  /*06b0*/  LDCU UR5, c[0x0][0x394] ;  /* 0x00007280ff0577ac */ /* 0x000e620008000800 */
[C---:B------:R-:W-:Y:S01]  /*06c0*/  LOP3.LUT P6, RZ, R0.reuse, 0x100, RZ, 0xc0, !PT ;  /* 0x0000010000ff7812 */ /* 0x040fe200078cc0ff */
[----:B------:R-:W-:Y:S01]  /*06d0*/  VIADD R3, R21, 0x1 ;  /* 0x0000000115037836 */ /* 0x000fe20000000000 */
[----:B------:R-:W-:Y:S02]  /*06e0*/  P2R R19, PR, RZ, 0x8 ;  /* 0x00000008ff137803 */ /* 0x000fe40000000000 */
[C---:B------:R-:W-:Y:S02]  /*06f0*/  LOP3.LUT P3, RZ, R0.reuse, 0x8, RZ, 0xc0, !PT ;  /* 0x0000000800ff7812 */ /* 0x040fe4000786c0ff */
[----:B------:R-:W-:Y:S02]  /*0700*/  P2R R23, PR, RZ, 0x10 ;  /* 0x00000010ff177803 */ /* 0x000fe40000000000 */
[----:B------:R-:W-:Y:S02]  /*0710*/  LOP3.LUT P4, RZ, R0, 0x4, RZ, 0xc0, !PT ;  /* 0x0000000400ff7812 */ /* 0x000fe4000788c0ff */
[----:B------:R-:W-:-:S02]  /*0720*/  P2R R25, PR, RZ, 0x20 ;  /* 0x00000020ff197803 */ /* 0x000fc40000000000 */
[----:B------:R-:W-:Y:S01]  /*0730*/  LOP3.LUT P5, RZ, R0, 0x2, RZ, 0xc0, !PT ;  /* 0x0000000200ff7812 */ /* 0x000fe200078ac0ff */
[----:B------:R-:W-:Y:S01]  /*0740*/  @!P6 IMAD.MOV R3, RZ, RZ, R21 ;  /* 0x000000ffff03e224 */ /* 0x000fe200078e0215 */
[----:B------:R-:W-:Y:S02]  /*0750*/  ISETP.NE.AND P6, PT, R42, R2, PT ;  /* 0x000000022a00720c */ /* 0x000fe40003fc5270 */
[----:B------:R-:W-:Y:S01]  /*0760*/  P2R R21, PR, RZ, 0x2 ;  /* 0x00000002ff157803 */ /* 0x000fe20000000000 */
[----:B-1----:R-:W-:Y:S01]  /*0770*/  IMAD.U32 R32, RZ, RZ, UR5 ;  /* 0x00000005ff207e24 */ /* 0x002fe2000f8e00ff */
[----:B------:R-:W-:Y:S02]  /*0780*/  SEL R5, RZ, 0x1, P6 ;  /* 0x00000001ff057807 */ /* 0x000fe40003000000 */
[----:B------:R-:W-:Y:S02]  /*0790*/  LOP3.LUT P6, RZ, R0, 0x1, RZ, 0xc0, !PT ;  /* 0x0000000100ff7812 */ /* 0x000fe400078cc0ff */
[----:B------:R-:W-:-:S02]  /*07a0*/  SHF.L.U32 R5, R32, R5, RZ ;  /* 0x0000000520057219 */ /* 0x000fc400000006ff */
[----:B------:R-:W-:Y:S02]  /*07b0*/  IADD3 R3, PT, PT, R36, R3, R17 ;  /* 0x0000000324037210 */ /* 0x000fe40007ffe011 */
[----:B------:R-:W-:Y:S02]  /*07c0*/  SEL R5, R5, RZ, !P3 ;  /* 0x000000ff05057207 */ /* 0x000fe40005800000 */
[----:B------:R-:W-:Y:S02]  /*07d0*/  ISETP.NE.AND P3, PT, R19, RZ, PT ;  /* 0x000000ff1300720c */ /* 0x000fe40003f65270 */
[----:B------:R-:W-:Y:S01]  /*07e0*/  IADD3 R3, PT, PT, R15, R3, R34 ;  /* 0x000000030f037210 */ /* 0x000fe20007ffe022 */
[----:B------:R-:W-:Y:S01]  /*07f0*/  IMAD R5, R32, 0x2, R5 ;  /* 0x0000000220057824 */ /* 0x000fe200078e0205 */
[----:B------:R-:W-:Y:S02]  /*0800*/  P2R R19, PR, RZ, 0x1 ;  /* 0x00000001ff137803 */ /* 0x000fe40000000000 */
[----:B------:R-:W-:-:S02]  /*0810*/  IADD3 R3, PT, PT, R30, R3, R13 ;  /* 0x000000031e037210 */ /* 0x000fc40007ffe00d */
[----:B------:R-:W-:Y:S02]  /*0820*/  SEL R5, R5, R32, !P4 ;  /* 0x0000002005057207 */ /* 0x000fe40006000000 */
[----:B------:R-:W-:Y:S02]  /*0830*/  ISETP.NE.AND P4, PT, R23, RZ, PT ;  /* 0x000000ff1700720c */ /* 0x000fe40003f85270 */
[----:B------:R-:W-:Y:S02]  /*0840*/  SEL R5, R5, RZ, !P5 ;  /* 0x000000ff05057207 */ /* 0x000fe40006800000 */
[----:B------:R-:W-:Y:S02]  /*0850*/  ISETP.NE.AND P5, PT, R25, RZ, PT ;  /* 0x000000ff1900720c */ /* 0x000fe40003fa5270 */
[----:B------:R-:W-:Y:S01]  /*0860*/  IADD3 R3, PT, PT, R11, R3, R28 ;  /* 0x000000030b037210 */ /* 0x000fe20007ffe01c */
[----:B------:R-:W-:Y:S01]  /*0870*/  IMAD R5, R32, 0x2, R5 ;  /* 0x0000000220057824 */ /* 0x000fe200078e0205 */
[----:B------:R-:W-:-:S02]  /*0880*/  P2R R38, PR, RZ, 0x20 ;  /* 0x00000020ff267803 */ /* 0x000fc40000000000 */
[----:B------:R-:W-:Y:S02]  /*0890*/  IADD3 R3, PT, PT, R9, R3, R26 ;  /* 0x0000000309037210 */ /* 0x000fe40007ffe01a */
[----:B------:R-:W-:Y:S02]  /*08a0*/  SEL R5, R5, R32, !P6 ;  /* 0x0000002005057207 */ /* 0x000fe40007000000 */
[----:B------:R-:W-:Y:S02]  /*08b0*/  ISETP.NE.AND P6, PT, R40, R46, PT ;  /* 0x0000002e2800720c */ /* 0x000fe40003fc5270 */
[----:B------:R-:W-:Y:S02]  /*08c0*/  SEL R5, R5, RZ, !P0 ;  /* 0x000000ff05057207 */ /* 0x000fe40004000000 */
[----:B------:R-:W-:Y:S02]  /*08d0*/  LOP3.LUT P0, RZ, R0, 0x10, RZ, 0xc0, !PT ;  /* 0x0000001000ff7812 */ /* 0x000fe4000780c0ff */
[----:B------:R-:W-:Y:S01]  /*08e0*/  IADD3 R7, PT, PT, R7, R3, R24 ;  /* 0x0000000307077210 */ /* 0x000fe20007ffe018 */
[----:B------:R-:W-:Y:S01]  /*08f0*/  IMAD R5, R32, 0x2, R5 ;  /* 0x0000000220057824 */ /* 0x000fe200078e0205 */
[----:B------:R-:W1:Y:S01]  /*0900*/  S2R R3, SR_LANEID ;  /* 0x0000000000037919 */ /* 0x000e620000000000 */
[----:B------:R-:W-:-:S02]  /*0910*/  P2R R39, PR, RZ, 0x10 ;  /* 0x00000010ff277803 */ /* 0x000fc40000000000 */
[----:B------:R-:W-:Y:S01]  /*0920*/  P2R R37, PR, RZ, 0x8 ;  /* 0x00000008ff257803 */ /* 0x000fe20000000000 */
[----:B------:R-:W-:Y:S01]  /*0930*/  SHFL.UP PT, R9, R7, 0x1, RZ ;  /* 0x0420000007097989 */ /* 0x000fe200000e00ff */
[----:B------:R-:W-:Y:S02]  /*0940*/  SEL R5, R5, R32, !P1 ;  /* 0x0000002005057207 */ /* 0x000fe40004800000 */
[----:B------:R-:W-:Y:S02]  /*0950*/  P2R R23, PR, RZ, 0x4 ;  /* 0x00000004ff177803 */ /* 0x000fe40000000000 */
[----:B------:R-:W-:Y:S02]  /*0960*/  SEL R5, R5, RZ, !P2 ;  /* 0x000000ff05057207 */ /* 0x000fe40005000000 */
[C---:B------:R-:W-:Y:S02]  /*0970*/  LOP3.LUT P2, RZ, R0.reuse, 0x8, RZ, 0xc0, !PT ;  /* 0x0000000800ff7812 */ /* 0x040fe4000784c0ff */
[----:B------:R-:W-:Y:S01]  /*0980*/  LOP3.LUT P1, RZ, R0, 0x4, RZ, 0xc0, !PT ;  /* 0x0000000400ff7812 */ /* 0x000fe2000782c0ff */
[----:B------:R-:W-:-:S05]  /*0990*/  IMAD R5, R32, 0x2, R5 ;  /* 0x0000000220057824 */ /* 0x000fca00078e0205 */
[----:B------:R-:W-:Y:S02]  /*09a0*/  SEL R5, R5, R32, !P3 ;  /* 0x0000002005057207 */ /* 0x000fe40005800000 */
[C---:B------:R-:W-:Y:S02]  /*09b0*/  LOP3.LUT P3, RZ, R0.reuse, 0x20, RZ, 0xc0, !PT ;  /* 0x0000002000ff7812 */ /* 0x040fe4000786c0ff */
[----:B------:R-:W-:Y:S02]  /*09c0*/  SEL R5, R5, RZ, !P4 ;  /* 0x000000ff05057207 */ /* 0x000fe40006000000 */
[----:B------:R-:W-:-:S03]  /*09d0*/  LOP3.LUT P4, RZ, R0, 0x40, RZ, 0xc0, !PT ;  /* 0x0000004000ff7812 */ /* 0x000fc6000788c0ff */
[----:B------:R-:W-:Y:S01]  /*09e0*/  IMAD R5, R32, 0x2, R5 ;  /* 0x0000000220057824 */ /* 0x000fe200078e0205 */
[----:B------:R-:W-:-:S04]  /*09f0*/  P2R R43, PR, RZ, 0x10 ;  /* 0x00000010ff2b7803 */ /* 0x000fc80000000000 */
[----:B------:R-:W-:Y:S02]  /*0a00*/  SEL R5, R5, R32, !P5 ;  /* 0x0000002005057207 */ /* 0x000fe40006800000 */
[----:B------:R-:W-:Y:S02]  /*0a10*/  ISETP.GE.U32.AND P5, PT, R41, 0x20, PT ;  /* 0x000000202900780c */ /* 0x000fe40003fa6070 */
[----:B------:R-:W-:Y:S02]  /*0a20*/  SEL R5, R5, RZ, !P0 ;  /* 0x000000ff05057207 */ /* 0x000fe40004000000 */
[----:B------:R-:W-:-:S03]  /*0a30*/  LOP3.LUT P0, RZ, R0, 0x2, RZ, 0xc0, !PT ;  /* 0x0000000200ff7812 */ /* 0x000fc6000780c0ff */
[----:B------:R-:W-:-:S05]  /*0a40*/  IMAD R5, R32, 0x2, R5 ;  /* 0x0000000220057824 */ /* 0x000fca00078e0205 */
[----:B------:R-:W-:Y:S02]  /*0a50*/  SEL R5, R5, R32, !P6 ;  /* 0x0000002005057207 */ /* 0x000fe40007000000 */
[----:B------:R-:W-:-:S03]  /*0a60*/  ISETP.NE.AND P6, PT, R7, RZ, PT ;  /* 0x000000ff0700720c */ /* 0x000fc60003fc5270 */
[----:B------:R-:W2:Y:S02]  /*0a70*/  SHFL.UP PT, R15, R5, 0x1, RZ ;  /* 0x04200000050f7989 */ /* 0x000ea400000e00ff */
[----:B--2---:R-:W-:Y:S02]  /*0a80*/  SEL R15, R15, RZ, !P6 ;  /* 0x000000ff0f0f7207 */ /* 0x004fe40007000000 */
[----:B-1----:R-:W-:-:S04]  /*0a90*/  ISETP.GE.AND P6, PT, R3, 0x1, PT ;  /* 0x000000010300780c */ /* 0x002fc80003fc6270 */
[----:B------:R-:W-:Y:S02]  /*0aa0*/  SEL R24, R15, RZ, P6 ;  /* 0x000000ff0f187207 */ /* 0x000fe40003000000 */
[----:B------:R-:W-:-:S03]  /*0ab0*/  SEL R26, R9, RZ, P6 ;  /* 0x000000ff091a7207 */ /* 0x000fc60003000000 */
[----:B------:R-:W-:Y:S02]  /*0ac0*/  IMAD.IADD R24, R5, 0x1, R24 ;  /* 0x0000000105187824 */ /* 0x000fe400078e0218 */
[----:B------:R-:W-:-:S03]  /*0ad0*/  IMAD.IADD R26, R7, 0x1, R26 ;  /* 0x00000001071a7824 */ /* 0x000fc600078e021a */
[----:B------:R-:W1:Y:S02]  /*0ae0*/  SHFL.UP PT, R5, R24, 0x2, RZ ;  /* 0x0440000018057989 */ /* 0x000e6400000e00ff */
[----:B------:R-:W-:-:S04]  /*0af0*/  ISETP.NE.AND P6, PT, R26, RZ, PT ;  /* 0x000000ff1a00720c */ /* 0x000fc80003fc5270 */
[----:B-1----:R-:W-:Y:S02]  /*0b00*/  SEL R9, R5, RZ, !P6 ;  /* 0x000000ff05097207 */ /* 0x002fe40007000000 */
[----:B------:R-:W1:Y:S01]  /*0b10*/  SHFL.UP PT, R5, R26, 0x2, RZ ;  /* 0x044000001a057989 */ /* 0x000e6200000e00ff */
[----:B------:R-:W-:-:S04]  /*0b20*/  ISETP.GE.AND P6, PT, R3, 0x2, PT ;  /* 0x000000020300780c */ /* 0x000fc80003fc6270 */
[----:B------:R-:W-:-:S05]  /*0b30*/  SEL R9, R9, RZ, P6 ;  /* 0x000000ff09097207 */ /* 0x000fca0003000000 */
[----:B------:R-:W-:-:S05]  /*0b40*/  IMAD.IADD R9, R24, 0x1, R9 ;  /* 0x0000000118097824 */ /* 0x000fca00078e0209 */
[----:B------:R-:W2:Y:S01]  /*0b50*/  SHFL.UP PT, R7, R9, 0x4, RZ ;  /* 0x0480000009077989 */ /* 0x000ea200000e00ff */
[----:B-1----:R-:W-:-:S05]  /*0b60*/  SEL R5, R5, RZ, P6 ;  /* 0x000000ff05057207 */ /* 0x002fca0003000000 */
[----:B------:R-:W-:-:S05]  /*0b70*/  IMAD.IADD R5, R26, 0x1, R5 ;  /* 0x000000011a057824 */ /* 0x000fca00078e0205 */
[----:B------:R-:W-:-:S04]  /*0b80*/  ISETP.NE.AND P6, PT, R5, RZ, PT ;  /* 0x000000ff0500720c */ /* 0x000fc80003fc5270 */
[----:B--2---:R-:W-:Y:S02]  /*0b90*/  SEL R11, R7, RZ, !P6 ;  /* 0x000000ff070b7207 */ /* 0x004fe40007000000 */
[----:B------:R-:W1:Y:S01]  /*0ba0*/  SHFL.UP PT, R7, R5, 0x4, RZ ;  /* 0x0480000005077989 */ /* 0x000e6200000e00ff */
[----:B------:R-:W-:-:S04]  /*0bb0*/  ISETP.GE.AND P6, PT, R3, 0x4, PT ;  /* 0x000000040300780c */ /* 0x000fc80003fc6270 */
[----:B------:R-:W-:-:S05]  /*0bc0*/  SEL R24, R11, RZ, P6 ;  /* 0x000000ff0b187207 */ /* 0x000fca0003000000 */
[----:B------:R-:W-:Y:S01]  /*0bd0*/  IMAD.IADD R24, R9, 0x1, R24 ;  /* 0x0000000109187824 */ /* 0x000fe200078e0218 */
[----:B-1----:R-:W-:-:S04]  /*0be0*/  SEL R26, R7, RZ, P6 ;  /* 0x000000ff071a7207 */ /* 0x002fc80003000000 */
[----:B------:R-:W1:Y:S01]  /*0bf0*/  SHFL.UP PT, R7, R24, 0x8, RZ ;  /* 0x0500000018077989 */ /* 0x000e6200000e00ff */
[----:B------:R-:W-:-:S05]  /*0c00*/  IMAD.IADD R26, R5, 0x1, R26 ;  /* 0x00000001051a7824 */ /* 0x000fca00078e021a */
        /* <DEDUP_REMOVED lines=14> */
[----:B------:R-:W-:-:S05]  /*0cf0*/  IMAD.IADD R35, R9, 0x1, R24 ;  /* 0x0000000109237824 */ /* 0x000fca00078e0218 */
[----:B0-----:R-:W-:Y:S01]  /*0d00*/  SHFL.UP PT, R45, R35, 0x1, RZ ;  /* 0x04200000232d7989 */ /* 0x001fe200000e00ff */
[----:B-1----:R-:W-:Y:S02]  /*0d10*/  SEL R34, R5, RZ, P6 ;  /* 0x000000ff05227207 */ /* 0x002fe40003000000 */
[----:B------:R-:W-:Y:S02]  /*0d20*/  ISETP.NE.AND P6, PT, R3, 0x1f, PT ;  /* 0x0000001f0300780c */ /* 0x000fe40003fc5270 */
[----:B------:R-:W-:Y:S01]  /*0d30*/  SHF.R.U32.HI R5, RZ, 0x5, R41 ;  /* 0x00000005ff057819 */ /* 0x000fe20000011629 */
[----:B------:R-:W-:-:S05]  /*0d40*/  IMAD.IADD R34, R7, 0x1, R34 ;  /* 0x0000000107227824 */ /* 0x000fca00078e0222 */
[----:B------:R-:W0:Y:S05]  /*0d50*/  SHFL.UP PT, R33, R34, 0x1, RZ ;  /* 0x0420000022217989 */ /* 0x000e2a00000e00ff */
[----:B------:R-:W-:-:S05]  /*0d60*/  @!P6 LEA R11, R5, UR4, 0x3 ;  /* 0x00000004050bec11 */ /* 0x000fca000f8e18ff */
[----:B------:R1:W-:Y:S01]  /*0d70*/  @!P6 STS.64 [R11], R34 ;  /* 0x000000220b00e388 */ /* 0x0003e20000000a00 */
[----:B------:R-:W-:Y:S01]  /*0d80*/  BAR.SYNC.DEFER_BLOCKING 0x0 ;  /* 0x0000000000007b1d */ /* 0x000fe20000010000 */
[----:B-1----:R-:W-:Y:S01]  /*0d90*/  IMAD.MOV.U32 R35, RZ, RZ, RZ ;  /* 0x000000ffff237224 */ /* 0x002fe200078e00ff */
[----:B0-----:R-:W-:-:S04]  /*0da0*/  @P5 ISETP.NE.AND P4, PT, R33, RZ, PT ;  /* 0x000000ff2100520c */ /* 0x001fc80003f85270 */
[----:B------:R-:W0:Y:S02]  /*0db0*/  LDS.128 R24, [UR4] ;  /* 0x00000004ff187984 */ /* 0x000e240008000c00 */
[----:B0-----:R-:W-:Y:S01]  /*0dc0*/  ISETP.NE.AND P6, PT, R26, RZ, PT ;  /* 0x000000ff1a00720c */ /* 0x001fe20003fc5270 */
[----:B------:R-:W-:-:S03]  /*0dd0*/  IMAD.IADD R9, R24, 0x1, R26 ;  /* 0x0000000118097824 */ /* 0x000fc600078e021a */
[----:B------:R-:W-:Y:S02]  /*0de0*/  SEL R28, R25, RZ, !P6 ;  /* 0x000000ff191c7207 */ /* 0x000fe40007000000 */
[----:B------:R-:W-:-:S03]  /*0df0*/  ISETP.NE.AND P6, PT, R5, 0x2, PT ;  /* 0x000000020500780c */ /* 0x000fc60003fc5270 */
[----:B------:R-:W-:Y:S01]  /*0e00*/  IMAD.IADD R26, R27, 0x1, R28 ;  /* 0x000000011b1a7824 */ /* 0x000fe200078e021c */
[C---:B------:R-:W-:Y:S01]  /*0e10*/  SEL R24, R9.reuse, R24, !P6 ;  /* 0x0000001809187207 */ /* 0x040fe20007000000 */
[----:B------:R-:W0:Y:S03]  /*0e20*/  LDS.128 R28, [UR4+0x10] ;  /* 0x00001004ff1c7984 */ /* 0x000e260008000c00 */
[----:B------:R-:W-:Y:S02]  /*0e30*/  SEL R25, R26, R25, !P6 ;  /* 0x000000191a197207 */ /* 0x000fe40007000000 */
[----:B0-----:R-:W-:Y:S01]  /*0e40*/  ISETP.NE.AND P6, PT, R28, RZ, PT ;  /* 0x000000ff1c00720c */ /* 0x001fe20003fc5270 */
[----:B------:R-:W-:-:S03]  /*0e50*/  IMAD.IADD R9, R9, 0x1, R28 ;  /* 0x0000000109097824 */ /* 0x000fc600078e021c */
[----:B------:R-:W-:Y:S02]  /*0e60*/  SEL R26, R26, RZ, !P6 ;  /* 0x000000ff1a1a7207 */ /* 0x000fe40007000000 */
[----:B------:R-:W-:-:S03]  /*0e70*/  @P5 ISETP.NE.AND P6, PT, R3, RZ, PT ;  /* 0x000000ff0300520c */ /* 0x000fc60003fc5270 */
[----:B------:R-:W-:Y:S01]  /*0e80*/  IMAD.IADD R26, R29, 0x1, R26 ;  /* 0x000000011d1a7824 */ /* 0x000fe200078e021a */
[----:B------:R-:W-:Y:S02]  /*0e90*/  @P5 SEL R7, R33, RZ, P6 ;  /* 0x000000ff21075207 */ /* 0x000fe40003000000 */
[----:B------:R-:W-:-:S04]  /*0ea0*/  ISETP.NE.AND P6, PT, R5, 0x3, PT ;  /* 0x000000030500780c */ /* 0x000fc80003fc5270 */
[----:B------:R-:W-:Y:S01]  /*0eb0*/  SEL R13, R9, R24, !P6 ;  /* 0x00000018090d7207 */ /* 0x000fe20007000000 */
[----:B------:R-:W-:Y:S01]  /*0ec0*/  IMAD.IADD R9, R30, 0x1, R9 ;  /* 0x000000011e097824 */ /* 0x000fe200078e0209 */
[----:B------:R-:W-:Y:S02]  /*0ed0*/  SEL R11, R26, R25, !P6 ;  /* 0x000000191a0b7207 */ /* 0x000fe40007000000 */
[----:B------:R-:W-:-:S04]  /*0ee0*/  ISETP.NE.AND P6, PT, R30, RZ, PT ;  /* 0x000000ff1e00720c */ /* 0x000fc80003fc5270 */
[----:B------:R-:W-:Y:S02]  /*0ef0*/  SEL R28, R26, RZ, !P6 ;  /* 0x000000ff1a1c7207 */ /* 0x000fe40007000000 */
[----:B------:R-:W0:Y:S03]  /*0f00*/  LDS.128 R24, [UR4+0x20] ;  /* 0x00002004ff187984 */ /* 0x000e260008000c00 */
[----:B------:R-:W-:Y:S01]  /*0f10*/  IMAD.IADD R28, R31, 0x1, R28 ;  /* 0x000000011f1c7824 */ /* 0x000fe200078e021c */
[----:B0-----:R-:W-:-:S04]  /*0f20*/  ISETP.NE.AND P6, PT, R24, RZ, PT ;  /* 0x000000ff1800720c */ /* 0x001fc80003fc5270 */
[----:B------:R-:W-:Y:S02]  /*0f30*/  SEL R34, R28, RZ, !P6 ;  /* 0x000000ff1c227207 */ /* 0x000fe40007000000 */
[----:B------:R-:W-:-:S03]  /*0f40*/  ISETP.NE.AND P6, PT, R5, 0x4, PT ;  /* 0x000000040500780c */ /* 0x000fc60003fc5270 */
[----:B------:R-:W-:Y:S01]  /*0f50*/  IMAD.IADD R34, R25, 0x1, R34 ;  /* 0x0000000119227824 */ /* 0x000fe200078e0222 */
[----:B------:R-:W-:Y:S02]  /*0f60*/  SEL R11, R28, R11, !P6 ;  /* 0x0000000b1c0b7207 */ /* 0x000fe40007000000 */
[----:B------:R-:W0:Y:S01]  /*0f70*/  LDS.128 R28, [UR4+0x30] ;  /* 0x00003004ff1c7984 */ /* 0x000e220008000c00 */
[C---:B------:R-:W-:Y:S01]  /*0f80*/  SEL R13, R9.reuse, R13, !P6 ;  /* 0x0000000d090d7207 */ /* 0x040fe20007000000 */
[----:B------:R-:W-:Y:S01]  /*0f90*/  IMAD.IADD R9, R9, 0x1, R24 ;  /* 0x0000000109097824 */ /* 0x000fe200078e0218 */
[----:B------:R-:W-:-:S04]  /*0fa0*/  ISETP.NE.AND P6, PT, R5, 0x5, PT ;  /* 0x000000050500780c */ /* 0x000fc80003fc5270 */
[----:B------:R-:W-:Y:S01]  /*0fb0*/  SEL R13, R9, R13, !P6 ;  /* 0x0000000d090d7207 */ /* 0x000fe20007000000 */
[----:B------:R-:W-:Y:S01]  /*0fc0*/  IMAD.IADD R9, R26, 0x1, R9 ;  /* 0x000000011a097824 */ /* 0x000fe200078e0209 */
[----:B------:R-:W-:Y:S02]  /*0fd0*/  SEL R11, R34, R11, !P6 ;  /* 0x0000000b220b7207 */ /* 0x000fe40007000000 */
[----:B------:R-:W-:-:S04]  /*0fe0*/  ISETP.NE.AND P6, PT, R26, RZ, PT ;  /* 0x000000ff1a00720c */ /* 0x000fc80003fc5270 */
[----:B------:R-:W-:-:S05]  /*0ff0*/  SEL R34, R34, RZ, !P6 ;  /* 0x000000ff22227207 */ /* 0x000fca0007000000 */
[----:B------:R-:W-:Y:S01]  /*1000*/  IMAD.IADD R34, R27, 0x1, R34 ;  /* 0x000000011b227824 */ /* 0x000fe200078e0222 */
[----:B0-----:R-:W-:Y:S01]  /*1010*/  ISETP.NE.AND P6, PT, R28, RZ, PT ;  /* 0x000000ff1c00720c */ /* 0x001fe20003fc5270 */
[----:B------:R-:W-:-:S03]  /*1020*/  IMAD.IADD R28, R9, 0x1, R28 ;  /* 0x00000001091c7824 */ /* 0x000fc600078e021c */
[----:B------:R-:W-:Y:S02]  /*1030*/  SEL R24, R34, RZ, !P6 ;  /* 0x000000ff22187207 */ /* 0x000fe40007000000 */
[----:B------:R-:W-:-:S03]  /*1040*/  ISETP.NE.AND P6, PT, R5, 0x6, PT ;  /* 0x000000060500780c */ /* 0x000fc60003fc5270 */
[----:B------:R-:W-:Y:S01]  /*1050*/  IMAD.IADD R24, R29, 0x1, R24 ;  /* 0x000000011d187824 */ /* 0x000fe200078e0218 */
[----:B------:R-:W-:Y:S02]  /*1060*/  SEL R11, R34, R11, !P6 ;  /* 0x0000000b220b7207 */ /* 0x000fe40007000000 */
[----:B------:R-:W-:Y:S02]  /*1070*/  SEL R13, R9, R13, !P6 ;  /* 0x0000000d090d7207 */ /* 0x000fe40007000000 */
[----:B------:R-:W-:-:S04]  /*1080*/  ISETP.NE.AND P6, PT, R5, 0x7, PT ;  /* 0x000000070500780c */ /* 0x000fc80003fc5270 */
[----:B------:R-:W-:-:S04]  /*1090*/  SEL R11, R24, R11, !P6 ;  /* 0x0000000b180b7207 */ /* 0x000fc80007000000 */
[----:B------:R-:W-:Y:S02]  /*10a0*/  @P5 SEL R26, R11, RZ, !P4 ;  /* 0x000000ff0b1a5207 */ /* 0x000fe40006000000 */
[----:B------:R-:W-:-:S13]  /*10b0*/  ISETP.NE.AND P4, PT, R3, RZ, P5 ;  /* 0x000000ff0300720c */ /* 0x000fda0002f85270 */
[----:B------:R-:W-:Y:S01]  /*10c0*/  @P4 IMAD.IADD R11, R45, 0x1, R26 ;  /* 0x000000012d0b4824 */ /* 0x000fe200078e021a */
[----:B------:R-:W-:Y:S02]  /*10d0*/  SEL R26, R28, R13, !P6 ;  /* 0x0000000d1c1a7207 */ /* 0x000fe40007000000 */
[----:B------:R-:W-:Y:S01]  /*10e0*/  ISETP.NE.AND P6, PT, R44, R42, PT ;  /* 0x0000002a2c00720c */ /* 0x000fe20003fc5270 */
[----:B------:R-:W-:Y:S01]  /*10f0*/  @P5 IMAD.MOV.U32 R45, RZ, RZ, R11 ;  /* 0x000000ffff2d5224 */ /* 0x000fe200078e000b */
[----:B------:R-:W-:Y:S01]  /*1100*/  ISETP.NE.AND P4, PT, R43, RZ, PT ;  /* 0x000000ff2b00720c */ /* 0x000fe20003f85270 */
[----:B------:R-:W-:Y:S01]  /*1110*/  @P5 IMAD.IADD R33, R26, 0x1, R7 ;  /* 0x000000011a215824 */ /* 0x000fe200078e0207 */
[----:B------:R-:W-:Y:S02]  /*1120*/  ISETP.NE.AND P5, PT, R38, RZ, PT ;  /* 0x000000ff2600720c */ /* 0x000fe40003fa5270 */
[----:B------:R-:W-:Y:S01]  /*1130*/  SEL R34, R45, RZ, !P6 ;  /* 0x000000ff2d227207 */ /* 0x000fe20007000000 */
[----:B------:R-:W-:Y:S01]  /*1140*/  IMAD.MOV.U32 R48, RZ, RZ, R33 ;  /* 0x000000ffff307224 */ /* 0x000fe200078e0021 */
[----:B------:R-:W-:-:S02]  /*1150*/  ISETP.NE.AND P6, PT, R41, RZ, PT ;  /* 0x000000ff2900720c */ /* 0x000fc40003fc5270 */
[----:B------:R-:W-:Y:S02]  /*1160*/  SEL R34, R34, R45, P4 ;  /* 0x0000002d22227207 */ /* 0x000fe40002000000 */
[----:B------:R-:W-:Y:S02]  /*1170*/  ISETP.NE.AND P4, PT, R39, RZ, PT ;  /* 0x000000ff2700720c */ /* 0x000fe40003f85270 */
[----:B------:R-:W-:Y:S01]  /*1180*/  SEL R43, R34, RZ, P6 ;  /* 0x000000ff222b7207 */ /* 0x000fe20003000000 */
[C---:B------:R-:W-:Y:S01]  /*1190*/  IMAD.IADD R34, R30.reuse, 0x1, R28 ;  /* 0x000000011e227824 */ /* 0x040fe200078e021c */
[----:B------:R-:W-:-:S03]  /*11a0*/  ISETP.NE.AND P6, PT, R30, RZ, PT ;  /* 0x000000ff1e00720c */ /* 0x000fc60003fc5270 */
[----:B------:R-:W-:Y:S01]  /*11b0*/  IMAD.IADD R43, R43, 0x1, R32 ;  /* 0x000000012b2b7824 */ /* 0x000fe200078e0220 */
[----:B------:R-:W-:Y:S02]  /*11c0*/  SEL R24, R24, RZ, !P6 ;  /* 0x000000ff18187207 */ /* 0x000fe40007000000 */
[----:B------:R-:W-:Y:S02]  /*11d0*/  LOP3.LUT P6, RZ, R0, 0x1, RZ, 0xc0, !PT ;  /* 0x0000000100ff7812 */ /* 0x000fe400078cc0ff */
[----:B------:R-:W-:Y:S01]  /*11e0*/  SEL R3, R43, RZ, !P3 ;  /* 0x000000ff2b037207 */ /* 0x000fe20005800000 */
[----:B------:R-:W-:Y:S01]  /*11f0*/  IMAD.IADD R25, R31, 0x1, R24 ;  /* 0x000000011f197824 */ /* 0x000fe200078e0218 */
[----:B------:R-:W-:-:S03]  /*1200*/  ISETP.NE.AND P3, PT, R37, RZ, PT ;  /* 0x000000ff2500720c */ /* 0x000fc60003f65270 */
[----:B------:R-:W-:-:S05]  /*1210*/  IMAD.IADD R3, R3, 0x1, R32 ;  /* 0x0000000103037824 */ /* 0x000fca00078e0220 */
[----:B------:R-:W-:Y:S02]  /*1220*/  SEL R5, R3, RZ, !P2 ;  /* 0x000000ff03057207 */ /* 0x000fe40005000000 */
[----:B------:R-:W-:-:S03]  /*1230*/  ISETP.NE.AND P2, PT, R23, RZ, PT ;  /* 0x000000ff1700720c */ /* 0x000fc60003f45270 */
[----:B------:R-:W-:-:S05]  /*1240*/  IMAD.IADD R5, R5, 0x1, R32 ;  /* 0x0000000105057824 */ /* 0x000fca00078e0220 */
[----:B------:R-:W-:Y:S02]  /*1250*/  SEL R7, R5, RZ, !P1 ;  /* 0x000000ff05077207 */ /* 0x000fe40004800000 */
[----:B------:R-:W-:-:S03]  /*1260*/  ISETP.NE.AND P1, PT, R21, RZ, PT ;  /* 0x000000ff1500720c */ /* 0x000fc60003f25270 */
[----:B------:R-:W-:-:S05]  /*1270*/  IMAD.IADD R7, R7, 0x1, R32 ;  /* 0x0000000107077824 */ /* 0x000fca00078e0220 */
[----:B------:R-:W-:Y:S02]  /*1280*/  SEL R9, R7, RZ, !P0 ;  /* 0x000000ff07097207 */ /* 0x000fe40004000000 */
[----:B------:R-:W-:-:S03]  /*1290*/  ISETP.NE.AND P0, PT, R19, RZ, PT ;  /* 0x000000ff1300720c */ /* 0x000fc60003f05270 */
[----:B------:R-:W-:Y:S01]  /*12a0*/  IMAD.IADD R9, R9, 0x1, R32 ;  /* 0x0000000109097824 */ /* 0x000fe200078e0220 */
[----:B------:R-:W-:-:S04]  /*12b0*/  P2R R26, PR, RZ, 0x1 ;  /* 0x00000001ff1a7803 */ /* 0x000fc80000000000 */
[----:B------:R-:W-:Y:S02]  /*12c0*/  SEL R11, R9, RZ, !P6 ;  /* 0x000000ff090b7207 */ /* 0x000fe40007000000 */
[----:B------:R-:W-:-:S03]  /*12d0*/  ISETP.NE.AND P6, PT, R41, RZ, PT ;  /* 0x000000ff2900720c */ /* 0x000fc60003fc5270 */
[----:B------:R-:W-:-:S05]  /*12e0*/  IMAD.IADD R11, R11, 0x1, R32 ;  /* 0x000000010b0b7824 */ /* 0x000fca00078e0220 */
[----:B------:R-:W-:Y:S02]  /*12f0*/  SEL R13, R11, RZ, !P0 ;  /* 0x000000ff0b0d7207 */ /* 0x000fe40004000000 */
[----:B------:R-:W-:-:S03]  /*1300*/  LOP3.LUT P0, RZ, R0, 0x10, RZ, 0xc0, !PT ;  /* 0x0000001000ff7812 */ /* 0x000fc6000780c0ff */
[----:B------:R-:W-:-:S05]  /*1310*/  IMAD.IADD R13, R13, 0x1, R32 ;  /* 0x000000010d0d7824 */ /* 0x000fca00078e0220 */
[----:B------:R-:W-:-:S05]  /*1320*/  SEL R15, R13, RZ, !P1 ;  /* 0x000000ff0d0f7207 */ /* 0x000fca0004800000 */
        /* <DEDUP_REMOVED lines=9> */
[----:B------:R-:W-:Y:S02]  /*13c0*/  SEL R41, R23, RZ, !P0 ;  /* 0x000000ff17297207 */ /* 0x000fe40004000000 */
[----:B------:R-:W-:Y:S01]  /*13d0*/  ISETP.NE.AND P0, PT, R26, RZ, PT ;  /* 0x000000ff1a00720c */ /* 0x000fe20003f05270 */
[----:B------:R-:W-:-:S12]  /*13e0*/  @P6 BRA `(.L_x_241) ;  /* 0x0000001800c06947 */ /* 0x000fd80003800000 */
[----:B------:R-:W0:Y:S01]  /*13f0*/  LDC.64 R28, c[0x0][0x3a8] ;  /* 0x0000ea00ff1c7b82 */ /* 0x000e220000000a00 */
[----:B------:R-:W-:Y:S02]  /*1400*/  IMAD.MOV.U32 R26, RZ, RZ, 0x65 ;  /* 0x00000065ff1a7424 */ /* 0x000fe400078e00ff */
[----:B------:R-:W-:Y:S02]  /*1410*/  IMAD.MOV.U32 R27, RZ, RZ, 0x0 ;  /* 0x00000000ff1b7424 */ /* 0x000fe400078e00ff */
[----:B------:R-:W-:Y:S02]  /*1420*/  IMAD.MOV.U32 R24, RZ, RZ, R34 ;  /* 0x000000ffff187224 */ /* 0x000fe400078e0022 */
[----:B------:R-:W-:Y:S02]  /*1430*/  IMAD.MOV.U32 R33, RZ, RZ, RZ ;  /* 0x000000ffff217224 */ /* 0x000fe400078e00ff */
[----:B------:R-:W-:Y:S01]  /*1440*/  IMAD.MOV.U32 R35, RZ, RZ, RZ ;  /* 0x000000ffff237224 */ /* 0x000fe200078e00ff */
[----:B0-----:R0:W-:Y:S01]  /*1450*/  ST.E.128.STRONG.GPU desc[UR12][R28.64+0x200], R24 ;  /* 0x000200181c007985 */ /* 0x0011e2000c10fd0c */
[----:B------:R-:W-:Y:S05]  /*1460*/  BRA `(.L_x_241) ;  /* 0x0000001800a07947 */ /* 0x000fea0003800000 */
.L_x_240:
[----:B------:R-:W1:Y:S01]  /*1470*/  LDC R19, c[0x0][0x394] ;  /* 0x0000e500ff137b82 */ /* 0x000e620000000800 */
[----:B------:R-:W-:Y:S02]  /*1480*/  ISETP.NE.AND P6, PT, R42, R2, PT ;  /* 0x000000022a00720c */ /* 0x000fe40003fc5270 */
[----:B------:R-:W-:Y:S02]  /*1490*/  P2R R5, PR, RZ, 0x4 ;  /* 0x00000004ff057803 */ /* 0x000fe40000000000 */
[----:B------:R-:W-:Y:S02]  /*14a0*/  SEL R32, RZ, 0x1, P6 ;  /* 0x00000001ff207807 */ /* 0x000fe40003000000 */
[C---:B------:R-:W-:Y:S02]  /*14b0*/  LOP3.LUT P2, RZ, R0.reuse, 0x8, RZ, 0xc0, !PT ;  /* 0x0000000800ff7812 */ /* 0x040fe4000784c0ff */
[----:B------:R-:W-:Y:S02]  /*14c0*/  P2R R23, PR, RZ, 0x8 ;  /* 0x00000008ff177803 */ /* 0x000fe40000000000 */
[----:B------:R-:W-:-:S02]  /*14d0*/  LOP3.LUT P3, RZ, R0, 0x4, RZ, 0xc0, !PT ;  /* 0x0000000400ff7812 */ /* 0x000fc4000786c0ff */
[----:B------:R-:W-:Y:S02]  /*14e0*/  P2R R25, PR, RZ, 0x10 ;  /* 0x00000010ff197803 */ /* 0x000fe40000000000 */
[C---:B------:R-:W-:Y:S02]  /*14f0*/  LOP3.LUT P4, RZ, R0.reuse, 0x2, RZ, 0xc0, !PT ;  /* 0x0000000200ff7812 */ /* 0x040fe4000788c0ff */
[----:B------:R-:W-:Y:S02]  /*1500*/  P2R R27, PR, RZ, 0x20 ;  /* 0x00000020ff1b7803 */ /* 0x000fe40000000000 */
[C---:B------:R-:W-:Y:S02]  /*1510*/  LOP3.LUT P5, RZ, R0.reuse, 0x1, RZ, 0xc0, !PT ;  /* 0x0000000100ff7812 */ /* 0x040fe400078ac0ff */
[----:B------:R-:W-:Y:S02]  /*1520*/  LOP3.LUT P6, RZ, R0, 0x100, RZ, 0xc0, !PT ;  /* 0x0000010000ff7812 */ /* 0x000fe400078cc0ff */
[----:B-1----:R-:W-:-:S04]  /*1530*/  SHF.L.U32 R32, R19, R32, RZ ;  /* 0x0000002013207219 */ /* 0x002fc800000006ff */
[----:B------:R-:W-:Y:S02]  /*1540*/  SEL R32, R32, RZ, !P2 ;  /* 0x000000ff20207207 */ /* 0x000fe40005000000 */
[----:B------:R-:W-:Y:S02]  /*1550*/  ISETP.NE.AND P2, PT, R5, RZ, PT ;  /* 0x000000ff0500720c */ /* 0x000fe40003f45270 */
[----:B------:R-:W1:Y:S01]  /*1560*/  S2R R5, SR_LANEID ;  /* 0x0000000000057919 */ /* 0x000e620000000000 */
[----:B------:R-:W-:-:S05]  /*1570*/  IMAD R32, R19, 0x2, R32 ;  /* 0x0000000213207824 */ /* 0x000fca00078e0220 */
[----:B------:R-:W-:Y:S02]  /*1580*/  SEL R32, R32, R19, !P3 ;  /* 0x0000001320207207 */ /* 0x000fe40005800000 */
[----:B------:R-:W-:Y:S01]  /*1590*/  ISETP.NE.AND P3, PT, R23, RZ, PT ;  /* 0x000000ff1700720c */ /* 0x000fe20003f65270 */
[----:B------:R-:W-:Y:S01]  /*15a0*/  VIADD R23, R21, 0x1 ;  /* 0x0000000115177836 */ /* 0x000fe20000000000 */
[----:B------:R-:W-:Y:S01]  /*15b0*/  SEL R32, R32, RZ, !P4 ;  /* 0x000000ff20207207 */ /* 0x000fe20006000000 */
[----:B------:R-:W-:Y:S01]  /*15c0*/  @!P6 IMAD.MOV R23, RZ, RZ, R21 ;  /* 0x000000ffff17e224 */ /* 0x000fe200078e0215 */
[----:B------:R-:W-:Y:S02]  /*15d0*/  ISETP.NE.AND P4, PT, R25, RZ, PT ;  /* 0x000000ff1900720c */ /* 0x000fe40003f85270 */
[----:B------:R-:W-:Y:S01]  /*15e0*/  ISETP.NE.AND P6, PT, R40, R46, PT ;  /* 0x0000002e2800720c */ /* 0x000fe20003fc5270 */
[----:B------:R-:W-:Y:S01]  /*15f0*/  IMAD R32, R19, 0x2, R32 ;  /* 0x0000000213207824 */ /* 0x000fe200078e0220 */
[----:B------:R-:W-:-:S04]  /*1600*/  IADD3 R23, PT, PT, R36, R23, R17 ;  /* 0x0000001724177210 */ /* 0x000fc80007ffe011 */
[----:B------:R-:W-:Y:S02]  /*1610*/  SEL R32, R32, R19, !P5 ;  /* 0x0000001320207207 */ /* 0x000fe40006800000 */
[----:B------:R-:W-:Y:S02]  /*1620*/  ISETP.NE.AND P5, PT, R27, RZ, PT ;  /* 0x000000ff1b00720c */ /* 0x000fe40003fa5270 */
[----:B------:R-:W-:Y:S02]  /*1630*/  SEL R32, R32, RZ, !P0 ;  /* 0x000000ff20207207 */ /* 0x000fe40004000000 */
[----:B------:R-:W-:Y:S02]  /*1640*/  LOP3.LUT P0, RZ, R0, 0x10, RZ, 0xc0, !PT ;  /* 0x0000001000ff7812 */ /* 0x000fe4000780c0ff */
[----:B------:R-:W-:Y:S01]  /*1650*/  IADD3 R23, PT, PT, R15, R23, R34 ;  /* 0x000000170f177210 */ /* 0x000fe20007ffe022 */
[----:B------:R-:W-:-:S03]  /*1660*/  IMAD R32, R19, 0x2, R32 ;  /* 0x0000000213207824 */ /* 0x000fc600078e0220 */
[----:B------:R-:W-:Y:S02]  /*1670*/  IADD3 R23, PT, PT, R30, R23, R13 ;  /* 0x000000171e177210 */ /* 0x000fe40007ffe00d */
[----:B------:R-:W-:Y:S02]  /*1680*/  SEL R32, R32, R19, !P1 ;  /* 0x0000001320207207 */ /* 0x000fe40004800000 */
[----:B------:R-:W-:Y:S02]  /*1690*/  IADD3 R23, PT, PT, R11, R23, R28 ;  /* 0x000000170b177210 */ /* 0x000fe40007ffe01c */
[----:B------:R-:W-:Y:S02]  /*16a0*/  SEL R32, R32, RZ, !P2 ;  /* 0x000000ff20207207 */ /* 0x000fe40005000000 */
[----:B------:R-:W-:Y:S02]  /*16b0*/  IADD3 R23, PT, PT, R9, R23, R26 ;  /* 0x0000001709177210 */ /* 0x000fe40007ffe01a */
[----:B-1----:R-:W-:Y:S01]  /*16c0*/  ISETP.GE.AND P1, PT, R5, 0x1, PT ;  /* 0x000000010500780c */ /* 0x002fe20003f26270 */
[----:B------:R-:W-:Y:S01]  /*16d0*/  IMAD R32, R19, 0x2, R32 ;  /* 0x0000000213207824 */ /* 0x000fe200078e0220 */
[----:B------:R-:W-:-:S02]  /*16e0*/  IADD3 R23, PT, PT, R7, R23, R24 ;  /* 0x0000001707177210 */ /* 0x000fc40007ffe018 */
[----:B------:R-:W-:Y:S02]  /*16f0*/  ISETP.NE.AND P2, PT, R5, 0x1f, PT ;  /* 0x0000001f0500780c */ /* 0x000fe40003f45270 */
[----:B------:R-:W-:Y:S01]  /*1700*/  SEL R32, R32, R19, !P3 ;  /* 0x0000001320207207 */ /* 0x000fe20005800000 */
[----:B------:R-:W-:Y:S03]  /*1710*/  SHFL.UP PT, R7, R23, 0x1, RZ ;  /* 0x0420000017077989 */ /* 0x000fe600000e00ff */
[----:B------:R-:W-:-:S05]  /*1720*/  SEL R32, R32, RZ, !P4 ;  /* 0x000000ff20207207 */ /* 0x000fca0006000000 */
[----:B------:R-:W-:-:S05]  /*1730*/  IMAD R32, R19, 0x2, R32 ;  /* 0x0000000213207824 */ /* 0x000fca00078e0220 */
[----:B------:R-:W-:-:S04]  /*1740*/  SEL R32, R32, R19, !P5 ;  /* 0x0000001320207207 */ /* 0x000fc80006800000 */
[----:B------:R-:W-:Y:S02]  /*1750*/  SEL R32, R32, RZ, !P0 ;  /* 0x000000ff20207207 */ /* 0x000fe40004000000 */
[----:B------:R-:W-:-:S03]  /*1760*/  ISETP.NE.AND P0, PT, R23, RZ, PT ;  /* 0x000000ff1700720c */ /* 0x000fc60003f05270 */
[----:B------:R-:W-:-:S05]  /*1770*/  @!P6 IMAD R19, R19, 0x2, R32 ;  /* 0x000000021313e824 */ /* 0x000fca00078e0220 */
[----:B------:R-:W1:Y:S02]  /*1780*/  SHFL.UP PT, R15, R19, 0x1, RZ ;  /* 0x04200000130f7989 */ /* 0x000e6400000e00ff */
[----:B-1----:R-:W-:-:S04]  /*1790*/  SEL R15, R15, RZ, !P0 ;  /* 0x000000ff0f0f7207 */ /* 0x002fc80004000000 */
[----:B------:R-:W-:-:S05]  /*17a0*/  SEL R24, R15, RZ, P1 ;  /* 0x000000ff0f187207 */ /* 0x000fca0000800000 */
[----:B------:R-:W-:Y:S01]  /*17b0*/  IMAD.IADD R9, R19, 0x1, R24 ;  /* 0x0000000113097824 */ /* 0x000fe200078e0218 */
[----:B------:R-:W-:Y:S02]  /*17c0*/  SEL R24, R7, RZ, P1 ;  /* 0x000000ff07187207 */ /* 0x000fe40000800000 */
[----:B------:R-:W-:Y:S02]  /*17d0*/  ISETP.GE.AND P1, PT, R5, 0x2, PT ;  /* 0x000000020500780c */ /* 0x000fe40003f26270 */
[----:B------:R-:W1:Y:S01]  /*17e0*/  SHFL.UP PT, R11, R9, 0x2, RZ ;  /* 0x04400000090b7989 */ /* 0x000e6200000e00ff */
[----:B------:R-:W-:-:S05]  /*17f0*/  IMAD.IADD R24, R23, 0x1, R24 ;  /* 0x0000000117187824 */ /* 0x000fca00078e0218 */
[----:B------:R-:W2:Y:S01]  /*1800*/  SHFL.UP PT, R7, R24, 0x2, RZ ;  /* 0x0440000018077989 */ /* 0x000ea200000e00ff */
[----:B------:R-:W-:-:S04]  /*1810*/  ISETP.NE.AND P0, PT, R24, RZ, PT ;  /* 0x000000ff1800720c */ /* 0x000fc80003f05270 */
[----:B-1----:R-:W-:-:S04]  /*1820*/  SEL R11, R11, RZ, !P0 ;  /* 0x000000ff0b0b7207 */ /* 0x002fc80004000000 */
[----:B------:R-:W-:Y:S02]  /*1830*/  SEL R26, R11, RZ, P1 ;  /* 0x000000ff0b1a7207 */ /* 0x000fe40000800000 */
[----:B--2---:R-:W-:Y:S02]  /*1840*/  SEL R7, R7, RZ, P1 ;  /* 0x000000ff07077207 */ /* 0x004fe40000800000 */
[----:B------:R-:W-:Y:S01]  /*1850*/  ISETP.GE.AND P1, PT, R5, 0x4, PT ;  /* 0x000000040500780c */ /* 0x000fe20003f26270 */
[----:B------:R-:W-:Y:S02]  /*1860*/  IMAD.IADD R26, R9, 0x1, R26 ;  /* 0x00000001091a7824 */ /* 0x000fe400078e021a */
[----:B------:R-:W-:-:S03]  /*1870*/  IMAD.IADD R7, R24, 0x1, R7 ;  /* 0x0000000118077824 */ /* 0x000fc600078e0207 */
[----:B------:R-:W1:Y:S02]  /*1880*/  SHFL.UP PT, R11, R26, 0x4, RZ ;  /* 0x048000001a0b7989 */ /* 0x000e6400000e00ff */
[----:B------:R-:W-:Y:S02]  /*1890*/  ISETP.NE.AND P0, PT, R7, RZ, PT ;  /* 0x000000ff0700720c */ /* 0x000fe40003f05270 */
[----:B------:R-:W2:Y:S02]  /*18a0*/  SHFL.UP PT, R9, R7, 0x4, RZ ;  /* 0x0480000007097989 */ /* 0x000ea400000e00ff */
        /* <DEDUP_REMOVED lines=13> */
[----:B------:R-:W-:Y:S01]  /*1980*/  IMAD.IADD R26, R11, 0x1, R26 ;  /* 0x000000010b1a7824 */ /* 0x000fe200078e021a */
[----:B------:R-:W-:Y:S01]  /*1990*/  @!P2 SHF.R.U32.HI R11, RZ, 0x2, R41 ;  /* 0x00000002ff0ba819 */ /* 0x000fe20000011629 */
[----:B------:R-:W-:-:S03]  /*19a0*/  IMAD.IADD R9, R24, 0x1, R9 ;  /* 0x0000000118097824 */ /* 0x000fc600078e0209 */
[----:B------:R-:W1:Y:S01]  /*19b0*/  SHFL.UP PT, R13, R26, 0x10, RZ ;  /* 0x060000001a0d7989 */ /* 0x000e6200000e00ff */
[----:B------:R-:W-:Y:S02]  /*19c0*/  @!P2 LOP3.LUT R11, R11, 0xf8, RZ, 0xc0, !PT ;  /* 0x000000f80b0ba812 */ /* 0x000fe400078ec0ff */
[----:B------:R-:W-:Y:S01]  /*19d0*/  ISETP.NE.AND P0, PT, R9, RZ, PT ;  /* 0x000000ff0900720c */ /* 0x000fe20003f05270 */
[----:B------:R-:W2:Y:S03]  /*19e0*/  SHFL.UP PT, R7, R9, 0x10, RZ ;  /* 0x0600000009077989 */ /* 0x000ea600000e00ff */
[----:B-1----:R-:W-:Y:S02]  /*19f0*/  SEL R13, R13, RZ, !P0 ;  /* 0x000000ff0d0d7207 */ /* 0x002fe40004000000 */
[----:B--2---:R-:W-:Y:S02]  /*1a00*/  SEL R48, R7, RZ, P1 ;  /* 0x000000ff07307207 */ /* 0x004fe40000800000 */
[----:B------:R-:W-:-:S03]  /*1a10*/  SEL R13, R13, RZ, P1 ;  /* 0x000000ff0d0d7207 */ /* 0x000fc60000800000 */
[----:B------:R-:W-:Y:S01]  /*1a20*/  IMAD.IADD R48, R9, 0x1, R48 ;  /* 0x0000000109307824 */ /* 0x000fe200078e0230 */
[----:B------:R-:W-:Y:S01]  /*1a30*/  SHF.R.U32.HI R9, RZ, 0x5, R41 ;  /* 0x00000005ff097819 */ /* 0x000fe20000011629 */
[----:B------:R-:W-:-:S03]  /*1a40*/  IMAD.IADD R49, R26, 0x1, R13 ;  /* 0x000000011a317824 */ /* 0x000fc600078e020d */
[C---:B------:R-:W-:Y:S02]  /*1a50*/  ISETP.NE.AND P1, PT, R9.reuse, 0x2, PT ;  /* 0x000000020900780c */ /* 0x040fe40003f25270 */
[----:B------:R-:W-:Y:S01]  /*1a60*/  @!P2 STS.64 [R11+UR4], R48 ;  /* 0x000000300b00a988 */ /* 0x000fe20008000a04 */
[----:B------:R-:W-:Y:S01]  /*1a70*/  BAR.SYNC.DEFER_BLOCKING 0x0 ;  /* 0x0000000000007b1d */ /* 0x000fe20000010000 */
[C---:B------:R-:W-:Y:S02]  /*1a80*/  ISETP.NE.AND P3, PT, R9.reuse, 0x4, PT ;  /* 0x000000040900780c */ /* 0x040fe40003f65270 */
[C---:B------:R-:W-:Y:S02]  /*1a90*/  ISETP.NE.AND P4, PT, R9.reuse, 0x5, PT ;  /* 0x000000050900780c */ /* 0x040fe40003f85270 */
[----:B------:R-:W-:Y:S01]  /*1aa0*/  ISETP.NE.AND P2, PT, R9, 0x7, PT ;  /* 0x000000070900780c */ /* 0x000fe20003f45270 */
[----:B0-----:R-:W-:Y:S04]  /*1ab0*/  SHFL.UP PT, R45, R49, 0x1, RZ ;  /* 0x04200000312d7989 */ /* 0x001fe800000e00ff */
[----:B------:R-:W0:Y:S04]  /*1ac0*/  LDS.128 R24, [UR4] ;  /* 0x00000004ff187984 */ /* 0x000e280008000c00 */
[----:B------:R-:W1:Y:S04]  /*1ad0*/  LDS.128 R28, [UR4+0x10] ;  /* 0x00001004ff1c7984 */ /* 0x000e680008000c00 */
[----:B------:R-:W2:Y:S01]  /*1ae0*/  LDS.128 R32, [UR4+0x20] ;  /* 0x00002004ff207984 */ /* 0x000ea20008000c00 */
[----:B0-----:R-:W-:Y:S01]  /*1af0*/  ISETP.NE.AND P0, PT, R26, RZ, PT ;  /* 0x000000ff1a00720c */ /* 0x001fe20003f05270 */
[----:B------:R-:W-:-:S03]  /*1b00*/  IMAD.IADD R7, R24, 0x1, R26 ;  /* 0x0000000118077824 */ /* 0x000fc600078e021a */
[----:B------:R-:W-:Y:S02]  /*1b10*/  SEL R36, R25, RZ, !P0 ;  /* 0x000000ff19247207 */ /* 0x000fe40004000000 */
[----:B-1----:R-:W-:Y:S02]  /*1b20*/  ISETP.NE.AND P0, PT, R28, RZ, PT ;  /* 0x000000ff1c00720c */ /* 0x002fe40003f05270 */
[----:B------:R-:W-:Y:S01]  /*1b30*/  SEL R24, R7, R24, !P1 ;  /* 0x0000001807187207 */ /* 0x000fe20004800000 */
[----:B------:R-:W-:Y:S02]  /*1b40*/  IMAD.IADD R50, R27, 0x1, R36 ;  /* 0x000000011b327824 */ /* 0x000fe400078e0224 */
[----:B------:R-:W0:Y:S01]  /*1b50*/  LDS.128 R36, [UR4+0x30] ;  /* 0x00003004ff247984 */ /* 0x000e220008000c00 */
[----:B------:R-:W-:Y:S02]  /*1b60*/  IMAD.IADD R7, R7, 0x1, R28 ;  /* 0x0000000107077824 */ /* 0x000fe400078e021c */
[----:B------:R-:W-:-:S02]  /*1b70*/  SEL R52, R50, RZ, !P0 ;  /* 0x000000ff32347207 */ /* 0x000fc40004000000 */
[----:B------:R-:W-:Y:S02]  /*1b80*/  ISETP.NE.AND P0, PT, R30, RZ, PT ;  /* 0x000000ff1e00720c */ /* 0x000fe40003f05270 */
[----:B------:R-:W-:Y:S01]  /*1b90*/  SEL R25, R50, R25, !P1 ;  /* 0x0000001932197207 */ /* 0x000fe20004800000 */
[----:B------:R-:W-:Y:S01]  /*1ba0*/  IMAD.IADD R52, R29, 0x1, R52 ;  /* 0x000000011d347824 */ /* 0x000fe200078e0234 */
[----:B------:R-:W-:-:S04]  /*1bb0*/  ISETP.NE.AND P1, PT, R9, 0x3, PT ;  /* 0x000000030900780c */ /* 0x000fc80003f25270 */
[----:B------:R-:W-:Y:S02]  /*1bc0*/  SEL R54, R52, RZ, !P0 ;  /* 0x000000ff34367207 */ /* 0x000fe40004000000 */
[----:B--2---:R-:W-:Y:S02]  /*1bd0*/  ISETP.NE.AND P0, PT, R32, RZ, PT ;  /* 0x000000ff2000720c */ /* 0x004fe40003f05270 */
[----:B------:R-:W-:Y:S01]  /*1be0*/  SEL R25, R52, R25, !P1 ;  /* 0x0000001934197207 */ /* 0x000fe20004800000 */
[----:B------:R-:W-:Y:S01]  /*1bf0*/  IMAD.IADD R54, R31, 0x1, R54 ;  /* 0x000000011f367824 */ /* 0x000fe200078e0236 */
[----:B------:R-:W-:Y:S01]  /*1c00*/  SEL R24, R7, R24, !P1 ;  /* 0x0000001807187207 */ /* 0x000fe20004800000 */
[----:B------:R-:W-:Y:S01]  /*1c10*/  IMAD.IADD R7, R30, 0x1, R7 ;  /* 0x000000011e077824 */ /* 0x000fe200078e0207 */
[----:B------:R-:W-:Y:S02]  /*1c20*/  ISETP.NE.AND P1, PT, R9, 0x6, PT ;  /* 0x000000060900780c */ /* 0x000fe40003f25270 */
[----:B------:R-:W-:-:S02]  /*1c30*/  SEL R26, R54, RZ, !P0 ;  /* 0x000000ff361a7207 */ /* 0x000fc40004000000 */
[----:B------:R-:W-:Y:S02]  /*1c40*/  ISETP.NE.AND P0, PT, R34, RZ, PT ;  /* 0x000000ff2200720c */ /* 0x000fe40003f05270 */
[----:B------:R-:W-:Y:S01]  /*1c50*/  SEL R25, R54, R25, !P3 ;  /* 0x0000001936197207 */ /* 0x000fe20005800000 */
[----:B------:R-:W-:Y:S01]  /*1c60*/  IMAD.IADD R26, R33, 0x1, R26 ;  /* 0x00000001211a7824 */ /* 0x000fe200078e021a */
[C---:B------:R-:W-:Y:S01]  /*1c70*/  SEL R24, R7.reuse, R24, !P3 ;  /* 0x0000001807187207 */ /* 0x040fe20005800000 */
[----:B------:R-:W1:Y:S01]  /*1c80*/  SHFL.UP PT, R33, R48, 0x1, RZ ;  /* 0x0420000030217989 */ /* 0x000e6200000e00ff */
[----:B------:R-:W-:Y:S02]  /*1c90*/  IMAD.IADD R7, R7, 0x1, R32 ;  /* 0x0000000107077824 */ /* 0x000fe400078e0220 */
[----:B------:R-:W-:Y:S02]  /*1ca0*/  SEL R28, R26, RZ, !P0 ;  /* 0x000000ff1a1c7207 */ /* 0x000fe40004000000 */
[----:B------:R-:W-:-:S02]  /*1cb0*/  ISETP.GE.U32.AND P0, PT, R41, 0x20, PT ;  /* 0x000000202900780c */ /* 0x000fc40003f06070 */
[----:B------:R-:W-:Y:S01]  /*1cc0*/  SEL R25, R26, R25, !P4 ;  /* 0x000000191a197207 */ /* 0x000fe20006000000 */
[----:B------:R-:W-:Y:S01]  /*1cd0*/  IMAD.IADD R28, R35, 0x1, R28 ;  /* 0x00000001231c7824 */ /* 0x000fe200078e021c */
[----:B------:R-:W-:Y:S01]  /*1ce0*/  SEL R24, R7, R24, !P4 ;  /* 0x0000001807187207 */ /* 0x000fe20006000000 */
[----:B------:R-:W-:Y:S01]  /*1cf0*/  IMAD.IADD R7, R34, 0x1, R7 ;  /* 0x0000000122077824 */ /* 0x000fe200078e0207 */
[----:B0-----:R-:W-:Y:S02]  /*1d00*/  ISETP.NE.AND P5, PT, R36, RZ, PT ;  /* 0x000000ff2400720c */ /* 0x001fe40003fa5270 */
[C---:B------:R-:W-:Y:S02]  /*1d10*/  SEL R25, R28.reuse, R25, !P1 ;  /* 0x000000191c197207 */ /* 0x040fe40004800000 */
[----:B------:R-:W-:Y:S02]  /*1d20*/  SEL R26, R28, RZ, !P5 ;  /* 0x000000ff1c1a7207 */ /* 0x000fe40006800000 */
[----:B------:R-:W-:-:S02]  /*1d30*/  ISETP.NE.AND P3, PT, R5, RZ, P0 ;  /* 0x000000ff0500720c */ /* 0x000fc40000765270 */
[----:B------:R-:W-:Y:S01]  /*1d40*/  SEL R24, R7, R24, !P1 ;  /* 0x0000001807187207 */ /* 0x000fe20004800000 */
[----:B------:R-:W-:Y:S01]  /*1d50*/  IMAD.IADD R26, R37, 0x1, R26 ;  /* 0x00000001251a7824 */ /* 0x000fe200078e021a */
[----:B------:R-:W-:Y:S01]  /*1d60*/  @P0 ISETP.NE.AND P4, PT, R5, RZ, PT ;  /* 0x000000ff0500020c */ /* 0x000fe20003f85270 */
[----:B------:R-:W-:Y:S01]  /*1d70*/  IMAD.IADD R7, R7, 0x1, R36 ;  /* 0x0000000107077824 */ /* 0x000fe200078e0224 */
[C---:B------:R-:W-:Y:S02]  /*1d80*/  ISETP.NE.AND P1, PT, R38.reuse, RZ, PT ;  /* 0x000000ff2600720c */ /* 0x040fe40003f25270 */
[C---:B-1----:R-:W-:Y:S01]  /*1d90*/  @P0 ISETP.NE.AND P5, PT, R33.reuse, RZ, PT ;  /* 0x000000ff2100020c */ /* 0x042fe20003fa5270 */
[----:B------:R-:W-:Y:S01]  /*1da0*/  IMAD.IADD R37, R38, 0x1, R7 ;  /* 0x0000000126257824 */ /* 0x000fe200078e0207 */
[----:B------:R-:W-:Y:S02]  /*1db0*/  SEL R25, R26, R25, !P2 ;  /* 0x000000191a197207 */ /* 0x000fe40005000000 */
[----:B------:R-:W-:-:S02]  /*1dc0*/  @P0 SEL R9, R33, RZ, P4 ;  /* 0x000000ff21090207 */ /* 0x000fc40002000000 */
[----:B------:R-:W-:Y:S02]  /*1dd0*/  @P0 SEL R28, R25, RZ, !P5 ;  /* 0x000000ff191c0207 */ /* 0x000fe40006800000 */
[----:B------:R-:W-:Y:S02]  /*1de0*/  SEL R24, R7, R24, !P2 ;  /* 0x0000001807187207 */ /* 0x000fe40005000000 */
[----:B------:R-:W-:Y:S01]  /*1df0*/  SEL R26, R26, RZ, !P1 ;  /* 0x000000ff1a1a7207 */ /* 0x000fe20004800000 */
[----:B------:R-:W-:Y:S02]  /*1e00*/  @P3 IMAD.IADD R25, R45, 0x1, R28 ;  /* 0x000000012d193824 */ /* 0x000fe400078e021c */
[----:B------:R-:W-:Y:S02]  /*1e10*/  @P0 IMAD.IADD R33, R9, 0x1, R24 ;  /* 0x0000000109210824 */ /* 0x000fe400078e0218 */
[----:B------:R-:W-:Y:S02]  /*1e20*/  IMAD.IADD R9, R39, 0x1, R26 ;  /* 0x0000000127097824 */ /* 0x000fe400078e021a */
[----:B------:R-:W-:Y:S01]  /*1e30*/  @P0 IMAD.MOV.U32 R45, RZ, RZ, R25 ;  /* 0x000000ffff2d0224 */ /* 0x000fe200078e0019 */
[----:B------:R-:W-:Y:S06]  /*1e40*/  @P0 BRA `(.L_x_242) ;  /* 0x0000000c00040947 */ /* 0x000fec0003800000 */
[----:B------:R-:W0:Y:S01]  /*1e50*/  LDC.64 R28, c[0x0][0x3a8] ;  /* 0x0000ea00ff1c7b82 */ /* 0x000e220000000a00 */
[----:B------:R-:W-:Y:S02]  /*1e60*/  ISETP.NE.AND P6, PT, R41, RZ, PT ;  /* 0x000000ff2900720c */ /* 0x000fe40003fc5270 */
[----:B------:R-:W-:-:S05]  /*1e70*/  LOP3.LUT R30, RZ, R41, RZ, 0x33, !PT ;  /* 0x00000029ff1e7212 */ /* 0x000fca00078e33ff */
[----:B------:R-:W-:-:S06]  /*1e80*/  IMAD.IADD R13, R3, 0x1, R30 ;  /* 0x00000001030d7824 */ /* 0x000fcc00078e021e */
[----:B------:R-:W-:Y:S01]  /*1e90*/  @!P6 IMAD.MOV.U32 R26, RZ, RZ, 0x64 ;  /* 0x00000064ff1ae424 */ /* 0x000fe200078e00ff */
[----:B------:R1:W-:Y:S01]  /*1ea0*/  @!P6 STS [UR4+0x74], R37 ;  /* 0x00007425ff00e988 */ /* 0x0003e20008000804 */
[----:B------:R-:W-:Y:S02]  /*1eb0*/  @!P6 IMAD.MOV.U32 R27, RZ, RZ, 0x0 ;  /* 0x00000000ff1be424 */ /* 0x000fe400078e00ff */
[----:B------:R-:W-:Y:S01]  /*1ec0*/  @!P6 IMAD.MOV.U32 R24, RZ, RZ, R37 ;  /* 0x000000ffff18e224 */ /* 0x000fe200078e0025 */
[----:B------:R1:W-:Y:S01]  /*1ed0*/  @!P6 STS [UR4+0x78], R9 ;  /* 0x00007809ff00e988 */ /* 0x0003e20008000804 */
[----:B------:R-:W-:Y:S02]  /*1ee0*/  @!P6 IMAD.MOV.U32 R25, RZ, RZ, R9 ;  /* 0x000000ffff19e224 */ /* 0x000fe400078e0009 */
[----:B0-----:R-:W-:-:S04]  /*1ef0*/  IMAD.WIDE R38, R3, 0x10, R28 ;  /* 0x0000001003267825 */ /* 0x001fc800078e021c */
[----:B------:R-:W-:Y:S01]  /*1f00*/  IMAD.MOV.U32 R3, RZ, RZ, 0x1de ;  /* 0x000001deff037424 */ /* 0x000fe200078e00ff */
[----:B------:R1:W-:Y:S01]  /*1f10*/  @!P6 ST.E.128.STRONG.GPU desc[UR12][R38.64+0x200], R24 ;  /* 0x000200182600e985 */ /* 0x0003e2000c10fd0c */
[----:B------:R-:W-:Y:S05]  /*1f20*/  NANOSLEEP 0x46 ;  /* 0x000000460000795d */ /* 0x000fea0003800000 */
[----:B------:R-:W-:-:S07]  /*1f30*/  IMAD.WIDE R28, R13, 0x10, R28 ;  /* 0x000000100d1c7825 */ /* 0x000fce00078e021c */
.L_x_244:
[----:B------:R-:W-:Y:S05]  /*1f40*/  NANOSLEEP R3 ;  /* 0x000000030000735d */ /* 0x000fea0003800000 */
[----:B-1----:R-:W2:Y:S01]  /*1f50*/  LD.E.128.STRONG.GPU R24, desc[UR12][R28.64+0x200] ;  /* 0x0002000c1c187980 */ /* 0x002ea2000c10fd00 */
[----:B------:R-:W-:Y:S01]  /*1f60*/  UMOV UR5, 0xffffffff ;  /* 0xffffffff00057882 */ /* 0x000fe20000000000 */
[----:B------:R-:W-:Y:S02]  /*1f70*/  SHF.R.U32.HI R3, RZ, 0x1, R3 ;  /* 0x00000001ff037819 */ /* 0x000fe40000011603 */
[----:B--2---:R-:W-:-:S04]  /*1f80*/  ISETP.NE.U32.AND P0, PT, R26, 0x63, PT ;  /* 0x000000631a00780c */ /* 0x004fc80003f05070 */
[----:B------:R-:W-:Y:S01]  /*1f90*/  ISETP.NE.AND.EX P0, PT, R27, RZ, PT, P0 ;  /* 0x000000ff1b00720c */ /* 0x000fe20003f05300 */
[----:B------:R-:W-:-:S12]  /*1fa0*/  BRA.DIV UR5, `(.L_x_243) ;  /* 0x0000008205bc7947 */ /* 0x000fd8000b800000 */
[----:B------:R-:W-:-:S13]  /*1fb0*/  VOTE.ANY P0, !P0 ;  /* 0x0000000000ff7806 */ /* 0x000fda0004000100 */
.L_x_291:
[----:B------:R-:W-:Y:S05]  /*1fc0*/  @P0 BRA `(.L_x_244) ;  /* 0xfffffffc00dc0947 */ /* 0x000fea000383ffff */
[----:B------:R-:W-:Y:S01]  /*1fd0*/  UMOV UR5, 0xffffffff ;  /* 0xffffffff00057882 */ /* 0x000fe20000000000 */
[----:B------:R-:W-:-:S04]  /*1fe0*/  ISETP.NE.U32.AND P0, PT, R26, 0x65, PT ;  /* 0x000000651a00780c */ /* 0x000fc80003f05070 */
[----:B------:R-:W-:Y:S01]  /*1ff0*/  ISETP.NE.AND.EX P0, PT, R27, RZ, PT, P0 ;  /* 0x000000ff1b00720c */ /* 0x000fe20003f05300 */
[----:B------:R-:W-:-:S12]  /*2000*/  BRA.DIV UR5, `(.L_x_245) ;  /* 0x0000008205c87947 */ /* 0x000fd8000b800000 */
[----:B------:R-:W0:Y:S01]  /*2010*/  S2R R15, SR_GEMASK ;  /* 0x00000000000f7919 */ /* 0x000e220000003c00 */
[----:B------:R-:W-:Y:S02]  /*2020*/  VOTE.ANY R30, PT, !P0 ;  /* 0x00000000001e7806 */ /* 0x000fe400040e0100 */
[----:B------:R-:W-:Y:S02]  /*2030*/  ISETP.GT.AND P0, PT, R24, RZ, PT ;  /* 0x000000ff1800720c */ /* 0x000fe40003f04270 */
[----:B0-----:R-:W-:-:S05]  /*2040*/  LOP3.LUT R30, R30, 0x80000000, R15, 0xec, !PT ;  /* 0x800000001e1e7812 */ /* 0x001fca00078eec0f */
[----:B------:R-:W-:-:S05]  /*2050*/  VIADD R3, R30, 0xffffffff ;  /* 0xffffffff1e037836 */ /* 0x000fca0000000000 */
[----:B------:R-:W-:-:S06]  /*2060*/  LOP3.LUT R3, R30, R3, RZ, 0xc, !PT ;  /* 0x000000031e037212 */ /* 0x000fcc00078e0cff */
[----:B------:R-:W0:Y:S02]  /*2070*/  POPC R3, R3 ;  /* 0x0000000300037309 */ /* 0x000e240000000000 */
[----:B0-----:R-:W0:Y:S01]  /*2080*/  SHFL.DOWN PT, R17, R25, 0x1, R3 ;  /* 0x0820000019117989 */ /* 0x001e2200000e0003 */
[----:B------:R-:W-:-:S03]  /*2090*/  ISETP.GE.AND P2, PT, R5, R3, PT ;  /* 0x000000030500720c */ /* 0x000fc60003f46270 */
[----:B------:R-:W1:Y:S01]  /*20a0*/  SHFL.DOWN PT, R19, R24, 0x1, R3 ;  /* 0x0820000018137989 */ /* 0x000e6200000e0003 */
[----:B0-----:R-:W-:-:S04]  /*20b0*/  SEL R17, R17, RZ, !P2 ;  /* 0x000000ff11117207 */ /* 0x001fc80005000000 */
[----:B------:R-:W-:Y:S02]  /*20c0*/  SEL R17, R17, RZ, !P0 ;  /* 0x000000ff11117207 */ /* 0x000fe40004000000 */
[----:B-1----:R-:W-:-:S03]  /*20d0*/  SEL R19, R19, RZ, !P2 ;  /* 0x000000ff13137207 */ /* 0x002fc60005000000 */
[----:B------:R-:W-:Y:S02]  /*20e0*/  IMAD.IADD R34, R25, 0x1, R17 ;  /* 0x0000000119227824 */ /* 0x000fe400078e0211 */
[----:B------:R-:W-:Y:S02]  /*20f0*/  IMAD.IADD R32, R24, 0x1, R19 ;  /* 0x0000000118207824 */ /* 0x000fe400078e0213 */
[----:B------:R-:W-:Y:S01]  /*2100*/  VIADD R17, R5, 0x2 ;  /* 0x0000000205117836 */ /* 0x000fe20000000000 */
[----:B------:R-:W0:Y:S02]  /*2110*/  SHFL.DOWN PT, R21, R34, 0x2, R3 ;  /* 0x0840000022157989 */ /* 0x000e2400000e0003 */
[----:B------:R-:W-:Y:S02]  /*2120*/  ISETP.GT.AND P1, PT, R32, RZ, PT ;  /* 0x000000ff2000720c */ /* 0x000fe40003f24270 */
[----:B------:R-:W1:Y:S01]  /*2130*/  SHFL.DOWN PT, R19, R32, 0x2, R3 ;  /* 0x0840000020137989 */ /* 0x000e6200000e0003 */
[----:B------:R-:W-:-:S04]  /*2140*/  ISETP.GT.AND P0, PT, R17, R3, PT ;  /* 0x000000031100720c */ /* 0x000fc80003f04270 */
[----:B0-----:R-:W-:-:S04]  /*2150*/  SEL R21, R21, RZ, !P0 ;  /* 0x000000ff15157207 */ /* 0x001fc80004000000 */
[----:B------:R-:W-:Y:S02]  /*2160*/  SEL R21, R21, RZ, !P1 ;  /* 0x000000ff15157207 */ /* 0x000fe40004800000 */
[----:B-1----:R-:W-:-:S03]  /*2170*/  SEL R19, R19, RZ, !P0 ;  /* 0x000000ff13137207 */ /* 0x002fc60004000000 */
[----:B------:R-:W-:Y:S02]  /*2180*/  IMAD.IADD R36, R34, 0x1, R21 ;  /* 0x0000000122247824 */ /* 0x000fe400078e0215 */
[----:B------:R-:W-:Y:S02]  /*2190*/  IMAD.IADD R24, R32, 0x1, R19 ;  /* 0x0000000120187824 */ /* 0x000fe400078e0213 */
[C---:B------:R-:W-:Y:S01]  /*21a0*/  VIADD R19, R5.reuse, 0x4 ;  /* 0x0000000405137836 */ /* 0x040fe20000000000 */
[----:B------:R-:W0:Y:S01]  /*21b0*/  SHFL.DOWN PT, R21, R36, 0x4, R3 ;  /* 0x0880000024157989 */ /* 0x000e2200000e0003 */
[----:B------:R-:W-:Y:S01]  /*21c0*/  VIADD R32, R5, 0x8 ;  /* 0x0000000805207836 */ /* 0x000fe20000000000 */
[----:B------:R-:W-:Y:S02]  /*21d0*/  ISETP.GT.AND P1, PT, R24, RZ, PT ;  /* 0x000000ff1800720c */ /* 0x000fe40003f24270 */
[----:B------:R-:W1:Y:S01]  /*21e0*/  SHFL.DOWN PT, R11, R24, 0x4, R3 ;  /* 0x08800000180b7989 */ /* 0x000e6200000e0003 */
[----:B------:R-:W-:-:S04]  /*21f0*/  ISETP.GT.AND P0, PT, R19, R3, PT ;  /* 0x000000031300720c */ /* 0x000fc80003f04270 */
[----:B0-----:R-:W-:-:S04]  /*2200*/  SEL R21, R21, RZ, !P0 ;  /* 0x000000ff15157207 */ /* 0x001fc80004000000 */
[----:B------:R-:W-:Y:S02]  /*2210*/  SEL R21, R21, RZ, !P1 ;  /* 0x000000ff15157207 */ /* 0x000fe40004800000 */
[----:B-1----:R-:W-:Y:S02]  /*2220*/  SEL R11, R11, RZ, !P0 ;  /* 0x000000ff0b0b7207 */ /* 0x002fe40004000000 */
[----:B------:R-:W-:Y:S01]  /*2230*/  ISETP.GT.AND P0, PT, R32, R3, PT ;  /* 0x000000032000720c */ /* 0x000fe20003f04270 */
[----:B------:R-:W-:Y:S02]  /*2240*/  IMAD.IADD R48, R36, 0x1, R21 ;  /* 0x0000000124307824 */ /* 0x000fe400078e0215 */
[----:B------:R-:W-:Y:S02]  /*2250*/  IMAD.IADD R34, R24, 0x1, R11 ;  /* 0x0000000118227824 */ /* 0x000fe400078e020b */
[----:B------:R-:W0:Y:S01]  /*2260*/  LDC.64 R24, c[0x0][0x3a8] ;  /* 0x0000ea00ff187b82 */ /* 0x000e220000000a00 */
[----:B------:R-:W1:Y:S02]  /*2270*/  SHFL.DOWN PT, R21, R48, 0x8, R3 ;  /* 0x0900000030157989 */ /* 0x000e6400000e0003 */
[----:B------:R-:W-:-:S02]  /*2280*/  ISETP.GT.AND P1, PT, R34, RZ, PT ;  /* 0x000000ff2200720c */ /* 0x000fc40003f24270 */
[----:B------:R-:W2:Y:S01]  /*2290*/  SHFL.DOWN PT, R11, R34, 0x8, R3 ;  /* 0x09000000220b7989 */ /* 0x000ea200000e0003 */
[----:B-1----:R-:W-:-:S04]  /*22a0*/  SEL R21, R21, RZ, !P0 ;  /* 0x000000ff15157207 */ /* 0x002fc80004000000 */
[----:B------:R-:W-:Y:S02]  /*22b0*/  SEL R21, R21, RZ, !P1 ;  /* 0x000000ff15157207 */ /* 0x000fe40004800000 */
[----:B--2---:R-:W-:Y:S02]  /*22c0*/  SEL R11, R11, RZ, !P0 ;  /* 0x000000ff0b0b7207 */ /* 0x004fe40004000000 */
[----:B------:R-:W-:Y:S01]  /*22d0*/  ISETP.NE.U32.AND P1, PT, R26, 0x65, PT ;  /* 0x000000651a00780c */ /* 0x000fe20003f25070 */
[----:B------:R-:W-:Y:S02]  /*22e0*/  IMAD.IADD R52, R48, 0x1, R21 ;  /* 0x0000000130347824 */ /* 0x000fe400078e0215 */
[----:B------:R-:W-:Y:S01]  /*22f0*/  IMAD.IADD R36, R34, 0x1, R11 ;  /* 0x0000000122247824 */ /* 0x000fe200078e020b */
[----:B------:R-:W-:Y:S01]  /*2300*/  ISETP.NE.AND.EX P1, PT, R27, RZ, PT, P1 ;  /* 0x000000ff1b00720c */ /* 0x000fe20003f25310 */
[----:B------:R-:W-:Y:S01]  /*2310*/  VIADD R48, R5, 0x10 ;  /* 0x0000001005307836 */ /* 0x000fe20000000000 */
[----:B------:R-:W1:Y:S02]  /*2320*/  SHFL.DOWN PT, R21, R52, 0x10, R3 ;  /* 0x0a00000034157989 */ /* 0x000e6400000e0003 */
[----:B------:R-:W-:-:S02]  /*2330*/  ISETP.GT.AND P2, PT, R36, RZ, PT ;  /* 0x000000ff2400720c */ /* 0x000fc40003f44270 */
[----:B------:R-:W2:Y:S01]  /*2340*/  SHFL.DOWN PT, R11, R36, 0x10, R3 ;  /* 0x0a000000240b7989 */ /* 0x000ea200000e0003 */
[----:B------:R-:W-:-:S06]  /*2350*/  ISETP.GT.AND P0, PT, R48, R3, PT ;  /* 0x000000033000720c */ /* 0x000fcc0003f04270 */
[----:B------:R-:W-:Y:S02]  /*2360*/  VOTE.ALL P1, P1 ;  /* 0x0000000000ff7806 */ /* 0x000fe40000820000 */
[----:B-1----:R-:W-:Y:S02]  /*2370*/  SEL R7, R21, RZ, !P0 ;  /* 0x000000ff15077207 */ /* 0x002fe40004000000 */
[----:B0-----:R-:W-:Y:S02]  /*2380*/  IADD3 R21, P3, PT, R24, 0x200, RZ ;  /* 0x0000020018157810 */ /* 0x001fe40007f7e0ff */
[----:B--2---:R-:W-:Y:S02]  /*2390*/  SEL R11, R11, RZ, !P0 ;  /* 0x000000ff0b0b7207 */ /* 0x004fe40004000000 */
[----:B------:R-:W-:Y:S01]  /*23a0*/  SEL R7, R7, RZ, !P2 ;  /* 0x000000ff07077207 */ /* 0x000fe20005000000 */
[----:B------:R-:W-:Y:S02]  /*23b0*/  IMAD.X R50, RZ, RZ, R25, P3 ;  /* 0x000000ffff327224 */ /* 0x000fe400018e0619 */
[----:B------:R-:W-:-:S02]  /*23c0*/  IMAD.IADD R34, R36, 0x1, R11 ;  /* 0x0000000124227824 */ /* 0x000fc400078e020b */
[----:B------:R-:W-:-:S07]  /*23d0*/  IMAD.IADD R36, R52, 0x1, R7 ;  /* 0x0000000134247824 */ /* 0x000fce00078e0207 */
.L_x_305:
[----:B------:R-:W-:Y:S05]  /*23e0*/  @!P1 BRA `(.L_x_246) ;  /* 0x0000000400349947 */ /* 0x000fea0003800000 */
[----:B------:R-:W-:-:S07]  /*23f0*/  IMAD.MOV.U32 R23, RZ, RZ, 0x1de ;  /* 0x000001deff177424 */ /* 0x000fce00078e00ff */
.L_x_250:
[----:B------:R-:W-:Y:S01]  /*2400*/  SHF.R.U32.HI R23, RZ, 0x1, R23 ;  /* 0x00000001ff177819 */ /* 0x000fe20000011617 */
[----:B------:R-:W-:Y:S02]  /*2410*/  IMAD.MOV.U32 R24, RZ, RZ, R21 ;  /* 0x000000ffff187224 */ /* 0x000fe400078e0015 */
[----:B------:R-:W-:Y:S02]  /*2420*/  IMAD.MOV.U32 R25, RZ, RZ, R50 ;  /* 0x000000ffff197224 */ /* 0x000fe400078e0032 */
[----:B------:R-:W-:Y:S02]  /*2430*/  IMAD.MOV.U32 R3, RZ, RZ, R23 ;  /* 0x000000ffff037224 */ /* 0x000fe400078e0017 */
[----:B------:R-:W-:-:S07]  /*2440*/  IMAD.WIDE R28, R13, 0x10, R24 ;  /* 0x000000100d1c7825 */ /* 0x000fce00078e0218 */
.L_x_248:
[----:B------:R-:W-:Y:S05]  /*2450*/  NANOSLEEP R3 ;  /* 0x000000030000735d */ /* 0x000fea0003800000 */
[----:B------:R-:W2:Y:S01]  /*2460*/  LD.E.128.STRONG.GPU R24, desc[UR12][R28.64+-0x200] ;  /* 0xfffe000c1c187980 */ /* 0x000ea2000c10fd00 */
[----:B------:R-:W-:Y:S01]  /*2470*/  UMOV UR5, 0xffffffff ;  /* 0xffffffff00057882 */ /* 0x000fe20000000000 */
[----:B------:R-:W-:Y:S02]  /*2480*/  SHF.R.U32.HI R3, RZ, 0x1, R3 ;  /* 0x00000001ff037819 */ /* 0x000fe40000011603 */
[----:B--2---:R-:W-:-:S04]  /*2490*/  ISETP.NE.U32.AND P0, PT, R26, 0x63, PT ;  /* 0x000000631a00780c */ /* 0x004fc80003f05070 */
[----:B------:R-:W-:Y:S01]  /*24a0*/  ISETP.NE.AND.EX P0, PT, R27, RZ, PT, P0 ;  /* 0x000000ff1b00720c */ /* 0x000fe20003f05300 */
[----:B------:R-:W-:-:S12]  /*24b0*/  BRA.DIV UR5, `(.L_x_247) ;  /* 0x0000008605607947 */ /* 0x000fd8000b800000 */
[----:B------:R-:W-:-:S13]  /*24c0*/  VOTE.ANY P0, !P0 ;  /* 0x0000000000ff7806 */ /* 0x000fda0004000100 */
.L_x_308:
[----:B------:R-:W-:Y:S05]  /*24d0*/  @P0 BRA `(.L_x_248) ;  /* 0xfffffffc00dc0947 */ /* 0x000fea000383ffff */
[----:B------:R-:W-:Y:S01]  /*24e0*/  UMOV UR5, 0xffffffff ;  /* 0xffffffff00057882 */ /* 0x000fe20000000000 */
[----:B------:R-:W-:-:S04]  /*24f0*/  ISETP.NE.U32.AND P0, PT, R26, 0x65, PT ;  /* 0x000000651a00780c */ /* 0x000fc80003f05070 */
[----:B------:R-:W-:Y:S01]  /*2500*/  ISETP.NE.AND.EX P0, PT, R27, RZ, PT, P0 ;  /* 0x000000ff1b00720c */ /* 0x000fe20003f05300 */
[----:B------:R-:W-:-:S12]  /*2510*/  BRA.DIV UR5, `(.L_x_249) ;  /* 0x00000086056c7947 */ /* 0x000fd8000b800000 */
[----:B------:R-:W-:Y:S01]  /*2520*/  VOTE.ANY R30, PT, !P0 ;  /* 0x00000000001e7806 */ /* 0x000fe200040e0100 */
[----:B------:R-:W-:Y:S01]  /*2530*/  VIADD R13, R13, 0xffffffe0 ;  /* 0xffffffe00d0d7836 */ /* 0x000fe20000000000 */
[----:B------:R-:W-:Y:S02]  /*2540*/  ISETP.GT.AND P0, PT, R24, RZ, PT ;  /* 0x000000ff1800720c */ /* 0x000fe40003f04270 */
[----:B------:R-:W-:-:S05]  /*2550*/  LOP3.LUT R30, R30, 0x80000000, R15, 0xec, !PT ;  /* 0x800000001e1e7812 */ /* 0x000fca00078eec0f */
        /* <DEDUP_REMOVED lines=8> */
[----:B-1----:R-:W-:Y:S02]  /*25e0*/  SEL R31, R31, RZ, !P2 ;  /* 0x000000ff1f1f7207 */ /* 0x002fe40005000000 */
[----:B------:R-:W-:Y:S01]  /*25f0*/  ISETP.GT.AND P0, PT, R17, R3, PT ;  /* 0x000000031100720c */ /* 0x000fe20003f04270 */
[----:B------:R-:W-:Y:S02]  /*2600*/  IMAD.IADD R54, R25, 0x1, R29 ;  /* 0x0000000119367824 */ /* 0x000fe400078e021d */
[----:B------:R-:W-:-:S03]  /*2610*/  IMAD.IADD R52, R24, 0x1, R31 ;  /* 0x0000000118347824 */ /* 0x000fc600078e021f */
[----:B------:R-:W0:Y:S02]  /*2620*/  SHFL.DOWN PT, R29, R54, 0x2, R3 ;  /* 0x08400000361d7989 */ /* 0x000e2400000e0003 */
[----:B------:R-:W-:Y:S02]  /*2630*/  ISETP.GT.AND P1, PT, R52, RZ, PT ;  /* 0x000000ff3400720c */ /* 0x000fe40003f24270 */
        /* <DEDUP_REMOVED lines=23> */
[----:B------:R-:W-:Y:S01]  /*27b0*/  IMAD.IADD R24, R54, 0x1, R29 ;  /* 0x0000000136187824 */ /* 0x000fe200078e021d */
[----:B------:R-:W-:Y:S01]  /*27c0*/  ISETP.NE.U32.AND P1, PT, R26, 0x65, PT ;  /* 0x000000651a00780c */ /* 0x000fe20003f25070 */
[----:B------:R-:W-:-:S03]  /*27d0*/  IMAD.IADD R25, R52, 0x1, R25 ;  /* 0x0000000134197824 */ /* 0x000fc600078e0219 */
[----:B------:R-:W0:Y:S01]  /*27e0*/  SHFL.DOWN PT, R29, R24, 0x10, R3 ;  /* 0x0a000000181d7989 */ /* 0x000e2200000e0003 */
[----:B------:R-:W-:Y:S02]  /*27f0*/  ISETP.NE.AND.EX P1, PT, R27, RZ, PT, P1 ;  /* 0x000000ff1b00720c */ /* 0x000fe40003f25310 */
[----:B------:R-:W-:Y:S01]  /*2800*/  ISETP.GT.AND P2, PT, R25, RZ, PT ;  /* 0x000000ff1900720c */ /* 0x000fe20003f44270 */
[----:B------:R-:W1:Y:S10]  /*2810*/  SHFL.DOWN PT, R11, R25, 0x10, R3 ;  /* 0x0a000000190b7989 */ /* 0x000e7400000e0003 */
[----:B------:R-:W-:-:S02]  /*2820*/  VOTE.ALL P1, P1 ;  /* 0x0000000000ff7806 */ /* 0x000fc40000820000 */
[----:B0-----:R-:W-:-:S04]  /*2830*/  SEL R29, R29, RZ, !P0 ;  /* 0x000000ff1d1d7207 */ /* 0x001fc80004000000 */
[----:B------:R-:W-:Y:S02]  /*2840*/  SEL R29, R29, RZ, !P2 ;  /* 0x000000ff1d1d7207 */ /* 0x000fe40005000000 */
[----:B------:R-:W-:Y:S02]  /*2850*/  ISETP.NE.AND P2, PT, R34, RZ, PT ;  /* 0x000000ff2200720c */ /* 0x000fe40003f45270 */
[----:B-1----:R-:W-:Y:S01]  /*2860*/  SEL R11, R11, RZ, !P0 ;  /* 0x000000ff0b0b7207 */ /* 0x002fe20004000000 */
[----:B------:R-:W-:-:S03]  /*2870*/  IMAD.IADD R29, R24, 0x1, R29 ;  /* 0x00000001181d7824 */ /* 0x000fc600078e021d */
[----:B------:R-:W-:Y:S02]  /*2880*/  IADD3 R34, PT, PT, R11, R25, R34 ;  /* 0x000000190b227210 */ /* 0x000fe40007ffe022 */
[----:B------:R-:W-:-:S05]  /*2890*/  SEL R29, R29, RZ, !P2 ;  /* 0x000000ff1d1d7207 */ /* 0x000fca0005000000 */
[----:B------:R-:W-:-:S07]  /*28a0*/  IMAD.IADD R36, R29, 0x1, R36 ;  /* 0x000000011d247824 */ /* 0x000fce00078e0224 */
.L_x_322:
[----:B------:R-:W-:Y:S05]  /*28b0*/  @P1 BRA `(.L_x_250) ;  /* 0xfffffff800d01947 */ /* 0x000fea000383ffff */
.L_x_246:
[----:B------:R-:W-:Y:S01]  /*28c0*/  ISETP.NE.AND P1, PT, R5, RZ, PT ;  /* 0x000000ff0500720c */ /* 0x000fe20003f25270 */
[----:B------:R-:W-:Y:S01]  /*28d0*/  BSSY.RECONVERGENT B1, `(.L_x_251) ;  /* 0x0000015000017945 */ /* 0x000fe20003800200 */
[----:B------:R-:W-:Y:S01]  /*28e0*/  ISETP.NE.AND P0, PT, R41, RZ, PT ;  /* 0x000000ff2900720c */ /* 0x000fe20003f05270 */
[----:B------:R-:W-:-:S10]  /*28f0*/  IMAD.MOV.U32 R35, RZ, RZ, R36 ;  /* 0x000000ffff237224 */ /* 0x000fd400078e0024 */
[----:B------:R-:W0:Y:S01]  /*2900*/  @!P1 S2R R24, SR_CgaCtaId ;  /* 0x0000000000189919 */ /* 0x000e220000008800 */
[----:B------:R-:W-:-:S04]  /*2910*/  @!P1 MOV R3, 0x400 ;  /* 0x0000040000039802 */ /* 0x000fc80000000f00 */
[----:B0-----:R-:W-:Y:S01]  /*2920*/  @!P1 LEA R3, R24, R3, 0x18 ;  /* 0x0000000318039211 */ /* 0x001fe200078ec0ff */
[----:B------:R-:W-:Y:S06]  /*2930*/  @P0 BRA `(.L_x_252) ;  /* 0x0000000000380947 */ /* 0x000fec0003800000 */
[----:B------:R-:W0:Y:S01]  /*2940*/  S2UR UR6, SR_CgaCtaId ;  /* 0x00000000000679c3 */ /* 0x000e220000008800 */
[C---:B------:R-:W-:Y:S01]  /*2950*/  ISETP.NE.AND P0, PT, R37.reuse, RZ, PT ;  /* 0x000000ff2500720c */ /* 0x040fe20003f05270 */
[----:B------:R-:W-:Y:S01]  /*2960*/  UMOV UR5, 0x400 ;  /* 0x0000040000057882 */ /* 0x000fe20000000000 */
[----:B------:R-:W-:Y:S02]  /*2970*/  IMAD.IADD R37, R37, 0x1, R34 ;  /* 0x0000000125257824 */ /* 0x000fe400078e0222 */
[----:B------:R-:W-:Y:S01]  /*2980*/  SEL R24, R36, RZ, !P0 ;  /* 0x000000ff24187207 */ /* 0x000fe20004000000 */
[----:B------:R-:W-:Y:S02]  /*2990*/  IMAD.MOV.U32 R26, RZ, RZ, 0x65 ;  /* 0x00000065ff1a7424 */ /* 0x000fe400078e00ff */
[----:B------:R-:W-:Y:S02]  /*29a0*/  IMAD.MOV.U32 R27, RZ, RZ, 0x0 ;  /* 0x00000000ff1b7424 */ /* 0x000fe400078e00ff */
[----:B------:R-:W-:-:S02]  /*29b0*/  IMAD.IADD R25, R9, 0x1, R24 ;  /* 0x0000000109197824 */ /* 0x000fc400078e0218 */
[----:B------:R-:W-:-:S05]  /*29c0*/  IMAD.MOV.U32 R24, RZ, RZ, R37 ;  /* 0x000000ffff187224 */ /* 0x000fca00078e0025 */
[----:B------:R1:W-:Y:S01]  /*29d0*/  ST.E.128.STRONG.GPU desc[UR12][R38.64+0x200], R24 ;  /* 0x0002001826007985 */ /* 0x0003e2000c10fd0c */
[----:B0-----:R-:W-:-:S09]  /*29e0*/  ULEA UR5, UR6, UR5, 0x18 ;  /* 0x0000000506057291 */ /* 0x001fd2000f8ec0ff */
[----:B------:R1:W-:Y:S04]  /*29f0*/  STS.64 [UR5+0x68], R36 ;  /* 0x00006824ff007988 */ /* 0x0003e80008000a05 */
[----:B------:R1:W-:Y:S04]  /*2a00*/  STS [UR5+0x70], R25 ;  /* 0x00007019ff007988 */ /* 0x0003e80008000805 */
[----:B------:R1:W-:Y:S02]  /*2a10*/  STS [UR5+0x64], R34 ;  /* 0x00006422ff007988 */ /* 0x0003e40008000805 */
.L_x_252:
[----:B------:R-:W-:Y:S05]  /*2a20*/  BSYNC.RECONVERGENT B1 ;  /* 0x0000000000017941 */ /* 0x000fea0003800200 */
.L_x_251:
[----:B------:R0:W-:Y:S01]  /*2a30*/  @!P1 STS.64 [R3+0x48], R34 ;  /* 0x0000482203009388 */ /* 0x0001e20000000a00 */
[----:B------:R-:W-:Y:S02]  /*2a40*/  @!P1 IMAD.MOV.U32 R33, RZ, RZ, R34 ;  /* 0x000000ffff219224 */ /* 0x000fe400078e0022 */
[----:B------:R-:W-:-:S07]  /*2a50*/  @!P1 IMAD.MOV.U32 R45, RZ, RZ, R36 ;  /* 0x000000ffff2d9224 */ /* 0x000fce00078e0024 */
.L_x_242:
[----:B------:R-:W-:Y:S05]  /*2a60*/  WARPSYNC.ALL ;  /* 0x0000000000007948 */ /* 0x000fea0003800000 */
[----:B------:R-:W-:Y:S01]  /*2a70*/  ISETP.NE.AND P0, PT, R41, RZ, PT ;  /* 0x000000ff2900720c */ /* 0x000fe20003f05270 */
[----:B------:R-:W2:Y:S08]  /*2a80*/  S2UR UR5, SR_CgaCtaId ;  /* 0x00000000000579c3 */ /* 0x000eb00000008800 */
[----:B------:R-:W-:Y:S04]  /*2a90*/  BAR.SYNC.DEFER_BLOCKING 0x0 ;  /* 0x0000000000007b1d */ /* 0x000fe80000010000 */
[----:B------:R-:W-:-:S02]  /*2aa0*/  @P0 ISETP.NE.AND P1, PT, R33, RZ, PT ;  /* 0x000000ff2100020c */ /* 0x000fc40003f25270 */
[----:B------:R-:W-:Y:S02]  /*2ab0*/  LOP3.LUT R0, R0, 0xffffffbf, RZ, 0xc0, !PT ;  /* 0xffffffbf00007812 */ /* 0x000fe400078ec0ff */
[----:B------:R-:W-:Y:S01]  /*2ac0*/  ISETP.NE.AND P3, PT, R16, R18, PT ;  /* 0x000000121000720c */ /* 0x000fe20003f65270 */
[----:B------:R-:W-:Y:S01]  /*2ad0*/  UMOV UR4, 0x400 ;  /* 0x0000040000047882 */ /* 0x000fe20000000000 */
[----:B------:R-:W3:Y:S01]  /*2ae0*/  LDCU UR6, c[0x0][0x3b0] ;  /* 0x00007600ff0677ac */ /* 0x000ee20008000800 */
[----:B------:R-:W4:Y:S01]  /*2af0*/  LDC R32, c[0x0][0x394] ;  /* 0x0000e500ff207b82 */ /* 0x000f220000000800 */
[----:B------:R-:W-:Y:S02]  /*2b00*/  ISETP.NE.AND P4, PT, R18, R20, PT ;  /* 0x000000141200720c */ /* 0x000fe40003f85270 */
[----:B------:R-:W-:Y:S02]  /*2b10*/  ISETP.NE.AND P5, PT, R20, R22, PT ;  /* 0x000000161400720c */ /* 0x000fe40003fa5270 */
[----:B------:R-:W-:Y:S01]  /*2b20*/  ISETP.NE.AND P6, PT, R22, R40, PT ;  /* 0x000000281600720c */ /* 0x000fe20003fc5270 */
[----:B--2---:R-:W-:-:S02]  /*2b30*/  ULEA UR4, UR5, UR4, 0x18 ;  /* 0x0000000405047291 */ /* 0x004fc4000f8ec0ff */
[----:B------:R-:W3:Y:S07]  /*2b40*/  S2UR UR5, SR_CTAID.X ;  /* 0x00000000000579c3 */ /* 0x000eee0000002500 */
[----:B-1----:R-:W1:Y:S04]  /*2b50*/  @P0 LDS.64 R24, [UR4+0x48] ;  /* 0x00004804ff180984 */ /* 0x002e680008000a00 */
[----:B0-----:R-:W0:Y:S04]  /*2b60*/  LDS R34, [UR4+0x74] ;  /* 0x00007404ff227984 */ /* 0x001e280008000800 */
[----:B------:R-:W2:Y:S01]  /*2b70*/  LDS R35, [UR4+0x64] ;  /* 0x00006404ff237984 */ /* 0x000ea20008000800 */
[----:B---3--:R-:W-:-:S06]  /*2b80*/  UIADD3 UR5, UPT, UPT, UR5, UR6, URZ ;  /* 0x0000000605057290 */ /* 0x008fcc000fffe0ff */
[----:B------:R-:W-:-:S13]  /*2b90*/  LOP3.LUT P2, RZ, R41, UR5, RZ, 0xfc, !PT ;  /* 0x0000000529ff7c12 */ /* 0x000fda000f84fcff */
[----:B------:R-:W-:-:S04]  /*2ba0*/  @P2 LOP3.LUT R0, R0, 0x40, RZ, 0xfc, !PT ;  /* 0x0000004000002812 */ /* 0x000fc800078efcff */
[----:B------:R-:W-:Y:S01]  /*2bb0*/  LOP3.LUT R0, R0, 0xffffffdf, RZ, 0xc0, !PT ;  /* 0xffffffdf00007812 */ /* 0x000fe200078ec0ff */
[----:B-1----:R-:W-:Y:S01]  /*2bc0*/  @P0 IMAD.IADD R24, R33, 0x1, R24 ;  /* 0x0000000121180824 */ /* 0x002fe200078e0218 */
[----:B------:R-:W-:Y:S02]  /*2bd0*/  @P0 SEL R26, R25, RZ, !P1 ;  /* 0x000000ff191a0207 */ /* 0x000fe40004800000 */
[----:B------:R-:W-:Y:S01]  /*2be0*/  ISETP.NE.AND P1, PT, R44, R42, PT ;  /* 0x0000002a2c00720c */ /* 0x000fe20003f25270 */
[----:B------:R-:W-:Y:S02]  /*2bf0*/  @P0 IMAD.MOV.U32 R33, RZ, RZ, R24 ;  /* 0x000000ffff210224 */ /* 0x000fe400078e0018 */
[----:B------:R-:W-:Y:S01]  /*2c00*/  @P0 IMAD.IADD R45, R45, 0x1, R26 ;  /* 0x000000012d2d0824 */ /* 0x000fe200078e021a */
[----:B------:R-:W-:Y:S01]  /*2c10*/  ISETP.NE.AND P0, PT, R10, R12, PT ;  /* 0x0000000c0a00720c */ /* 0x000fe20003f05270 */
[----:B------:R-:W-:-:S03]  /*2c20*/  IMAD.MOV.U32 R48, RZ, RZ, R33 ;  /* 0x000000ffff307224 */ /* 0x000fc600078e0021 */
[----:B------:R-:W-:Y:S02]  /*2c30*/  SEL R26, R45, RZ, !P1 ;  /* 0x000000ff2d1a7207 */ /* 0x000fe40004800000 */
[----:B------:R-:W-:Y:S02]  /*2c40*/  ISETP.NE.AND P1, PT, R42, R2, PT ;  /* 0x000000022a00720c */ /* 0x000fe40003f25270 */
[----:B------:R-:W-:Y:S02]  /*2c50*/  SEL R43, R26, R45, P2 ;  /* 0x0000002d1a2b7207 */ /* 0x000fe40001000000 */
[----:B------:R-:W-:-:S03]  /*2c60*/  ISETP.NE.AND P2, PT, R14, R16, PT ;  /* 0x000000100e00720c */ /* 0x000fc60003f45270 */
[----:B----4-:R-:W-:-:S05]  /*2c70*/  IMAD.IADD R43, R43, 0x1, R32 ;  /* 0x000000012b2b7824 */ /* 0x010fca00078e0220 */
[----:B------:R-:W-:Y:S02]  /*2c80*/  SEL R3, R43, RZ, !P1 ;  /* 0x000000ff2b037207 */ /* 0x000fe40004800000 */
[----:B------:R-:W-:Y:S02]  /*2c90*/  @P1 LOP3.LUT R0, R0, 0x20, RZ, 0xfc, !PT ;  /* 0x0000002000001812 */ /* 0x000fe400078efcff */
[----:B------:R-:W-:Y:S01]  /*2ca0*/  ISETP.NE.AND P1, PT, R2, R4, PT ;  /* 0x000000040200720c */ /* 0x000fe20003f25270 */
[----:B------:R-:W-:Y:S01]  /*2cb0*/  IMAD.IADD R3, R3, 0x1, R32 ;  /* 0x0000000103037824 */ /* 0x000fe200078e0220 */
[----:B------:R-:W-:-:S04]  /*2cc0*/  LOP3.LUT R0, R0, 0xfffffff7, RZ, 0xc0, !PT ;  /* 0xfffffff700007812 */ /* 0x000fc800078ec0ff */
[----:B------:R-:W-:-:S05]  /*2cd0*/  SEL R5, R3, RZ, !P1 ;  /* 0x000000ff03057207 */ /* 0x000fca0004800000 */
[----:B------:R-:W-:Y:S02]  /*2ce0*/  IMAD.IADD R5, R5, 0x1, R32 ;  /* 0x0000000105057824 */ /* 0x000fe400078e0220 */
[----:B------:R-:W-:Y:S02]  /*2cf0*/  @P1 LOP3.LUT R0, R0, 0x8, RZ, 0xfc, !PT ;  /* 0x0000000800001812 */ /* 0x000fe400078efcff */
[----:B------:R-:W-:Y:S02]  /*2d00*/  ISETP.NE.AND P1, PT, R4, R6, PT ;  /* 0x000000060400720c */ /* 0x000fe40003f25270 */
[----:B------:R-:W-:Y:S02]  /*2d10*/  LOP3.LUT R0, R0, 0xfffffffb, RZ, 0xc0, !PT ;  /* 0xfffffffb00007812 */ /* 0x000fe400078ec0ff */
[----:B------:R-:W-:-:S05]  /*2d20*/  SEL R7, R5, RZ, !P1 ;  /* 0x000000ff05077207 */ /* 0x000fca0004800000 */
[----:B------:R-:W-:-:S04]  /*2d30*/  IMAD.IADD R7, R7, 0x1, R32 ;  /* 0x0000000107077824 */ /* 0x000fc800078e0220 */
        /* <DEDUP_REMOVED lines=11> */
[----:B------:R-:W-:Y:S02]  /*2df0*/  SEL R13, R11, RZ, !P0 ;  /* 0x000000ff0b0d7207 */ /* 0x000fe40004000000 */
[----:B------:R-:W-:Y:S02]  /*2e00*/  ISETP.NE.AND P1, PT, R12, R14, PT ;  /* 0x0000000e0c00720c */ /* 0x000fe40003f25270 */
[----:B------:R-:W-:Y:S01]  /*2e10*/  LOP3.LUT R0, R0, 0xffffffef, RZ, 0xc0, !PT ;  /* 0xffffffef00007812 */ /* 0x000fe200078ec0ff */
[----:B------:R-:W-:-:S03]  /*2e20*/  IMAD.IADD R13, R13, 0x1, R32 ;  /* 0x000000010d0d7824 */ /* 0x000fc600078e0220 */
[----:B------:R-:W-:Y:S02]  /*2e30*/  @P6 LOP3.LUT R0, R0, 0x10, RZ, 0xfc, !PT ;  /* 0x0000001000006812 */ /* 0x000fe400078efcff */
        /* <DEDUP_REMOVED lines=10> */
[----:B0-2---:R-:W-:-:S07]  /*2ee0*/  SEL R41, R23, RZ, !P6 ;  /* 0x000000ff17297207 */ /* 0x005fce0007000000 */
.L_x_241:
[----:B------:R-:W-:Y:S05]  /*2ef0*/  BSYNC.RECONVERGENT B0 ;  /* 0x0000000000007941 */ /* 0x000fea0003800200 */
.L_x_239:
[----:B------:R-:W-:Y:S01]  /*2f00*/  LOP3.LUT P6, RZ, R0, 0x40, RZ, 0xc0, !PT ;  /* 0x0000004000ff7812 */ /* 0x000fe200078cc0ff */
[----:B------:R-:W-:Y:S01]  /*2f10*/  VIADD R56, R33, 0x1 ;  /* 0x0000000121387836 */ /* 0x000fe20000000000 */
[----:B0-----:R-:W-:Y:S01]  /*2f20*/  P2R R24, PR, RZ, 0x2 ;  /* 0x00000002ff187803 */ /* 0x001fe20000000000 */
[----:B------:R-:W-:Y:S01]  /*2f30*/  IMAD.IADD R41, R41, 0x1, R32 ;  /* 0x0000000129297824 */ /* 0x000fe200078e0220 */
[----:B------:R-:W-:Y:S02]  /*2f40*/  ISETP.NE.AND P6, PT, R44, R42, P6 ;  /* 0x0000002a2c00720c */ /* 0x000fe400037c5270 */
[C---:B------:R-:W-:Y:S02]  /*2f50*/  LOP3.LUT P1, RZ, R0.reuse, 0x20, RZ, 0xc0, !PT ;  /* 0x0000002000ff7812 */ /* 0x040fe4000782c0ff */
[----:B------:R-:W-:Y:S02]  /*2f60*/  P2R R25, PR, RZ, 0x4 ;  /* 0x00000004ff197803 */ /* 0x000fe40000000000 */
[----:B------:R-:W-:-:S02]  /*2f70*/  LOP3.LUT P2, RZ, R0, 0x8, RZ, 0xc0, !PT ;  /* 0x0000000800ff7812 */ /* 0x000fc4000784c0ff */
[----:B------:R-:W-:Y:S02]  /*2f80*/  P2R R26, PR, RZ, 0x8 ;  /* 0x00000008ff1a7803 */ /* 0x000fe40000000000 */
[C---:B------:R-:W-:Y:S02]  /*2f90*/  LOP3.LUT P3, RZ, R0.reuse, 0x4, RZ, 0xc0, !PT ;  /* 0x0000000400ff7812 */ /* 0x040fe4000786c0ff */
[----:B------:R-:W-:Y:S01]  /*2fa0*/  P2R R27, PR, RZ, 0x10 ;  /* 0x00000010ff1b7803 */ /* 0x000fe20000000000 */
[----:B------:R-:W-:Y:S01]  /*2fb0*/  @!P6 IMAD.MOV R56, RZ, RZ, R33 ;  /* 0x000000ffff38e224 */ /* 0x000fe200078e0221 */
[----:B------:R-:W-:Y:S02]  /*2fc0*/  LOP3.LUT P4, RZ, R0, 0x2, RZ, 0xc0, !PT ;  /* 0x0000000200ff7812 */ /* 0x000fe4000788c0ff */
[----:B------:R-:W-:Y:S01]  /*2fd0*/  P2R R31, PR, RZ, 0x20 ;  /* 0x00000020ff1f7803 */ /* 0x000fe20000000000 */
[----:B------:R-:W-:Y:S01]  /*2fe0*/  VIADD R30, R56, 0x1 ;  /* 0x00000001381e7836 */ /* 0x000fe20000000000 */
[----:B------:R-:W-:Y:S01]  /*2ff0*/  LOP3.LUT P5, RZ, R0, 0x1, RZ, 0xc0, !PT ;  /* 0x0000000100ff7812 */ /* 0x000fe200078ac0ff */
[----:B------:R-:W-:Y:S01]  /*3000*/  @!P1 IMAD.MOV R30, RZ, RZ, R56 ;  /* 0x000000ffff1e9224 */ /* 0x000fe200078e0238 */
[----:B------:R-:W-:-:S03]  /*3010*/  ISETP.NE.AND P1, PT, R24, RZ, PT ;  /* 0x000000ff1800720c */ /* 0x000fc60003f25270 */
[----:B------:R-:W-:Y:S02]  /*3020*/  VIADD R29, R30, 0x1 ;  /* 0x000000011e1d7836 */ /* 0x000fe40000000000 */
        /* <DEDUP_REMOVED lines=13> */
[----:B------:R-:W-:-:S03]  /*3100*/  ISETP.GE.AND P0, PT, R34, 0x101, PT ;  /* 0x000001012200780c */ /* 0x000fc60003f06270 */
[----:B------:R-:W-:Y:S02]  /*3110*/  VIADD R27, R26, 0x1 ;  /* 0x000000011a1b7836 */ /* 0x000fe40000000000 */
[----:B------:R-:W-:Y:S01]  /*3120*/  @!P1 IMAD.MOV R27, RZ, RZ, R26 ;  /* 0x000000ffff1b9224 */ /* 0x000fe200078e021a */
[----:B------:R-:W-:-:S03]  /*3130*/  LOP3.LUT P1, RZ, R0, 0x10, RZ, 0xc0, !PT ;  /* 0x0000001000ff7812 */ /* 0x000fc6000782c0ff */
[----:B------:R-:W-:Y:S02]  /*3140*/  VIADD R55, R27, 0x1 ;  /* 0x000000011b377836 */ /* 0x000fe40000000000 */
[----:B------:R-:W-:-:S04]  /*3150*/  @!P2 IMAD.MOV R55, RZ, RZ, R27 ;  /* 0x000000ffff37a224 */ /* 0x000fc800078e021b */
[----:B------:R-:W-:Y:S02]  /*3160*/  VIADD R54, R55, 0x1 ;  /* 0x0000000137367836 */ /* 0x000fe40000000000 */
[----:B------:R-:W-:-:S04]  /*3170*/  @!P3 IMAD.MOV R54, RZ, RZ, R55 ;  /* 0x000000ffff36b224 */ /* 0x000fc800078e0237 */
[----:B------:R-:W-:Y:S02]  /*3180*/  VIADD R47, R54, 0x1 ;  /* 0x00000001362f7836 */ /* 0x000fe40000000000 */
[----:B------:R-:W-:-:S04]  /*3190*/  @!P4 IMAD.MOV R47, RZ, RZ, R54 ;  /* 0x000000ffff2fc224 */ /* 0x000fc800078e0236 */
[----:B------:R-:W-:Y:S02]  /*31a0*/  VIADD R31, R47, 0x1 ;  /* 0x000000012f1f7836 */ /* 0x000fe40000000000 */
[----:B------:R-:W-:-:S04]  /*31b0*/  @!P5 IMAD.MOV R31, RZ, RZ, R47 ;  /* 0x000000ffff1fd224 */ /* 0x000fc800078e022f */
[----:B------:R-:W-:Y:S02]  /*31c0*/  VIADD R0, R31, 0x1 ;  /* 0x000000011f007836 */ /* 0x000fe40000000000 */
[----:B------:R-:W-:Y:S01]  /*31d0*/  @!P1 IMAD.MOV R0, RZ, RZ, R31 ;  /* 0x000000ffff009224 */ /* 0x000fe200078e021f */
[----:B------:R-:W-:Y:S06]  /*31e0*/  @!P0 BRA `(.L_x_253) ;  /* 0x0000000c00948947 */ /* 0x000fec0003800000 */
[----:B------:R-:W-:Y:S01]  /*31f0*/  BAR.SYNC.DEFER_BLOCKING 0x0 ;  /* 0x0000000000007b1d */ /* 0x000fe20000010000 */
[----:B------:R-:W-:Y:S01]  /*3200*/  ISETP.NE.AND P5, PT, R42, R2, PT ;  /* 0x000000022a00720c */ /* 0x000fe20003fa5270 */
[----:B------:R-:W-:Y:S01]  /*3210*/  @P6 IMAD.IADD R48, R48, 0x1, -R35 ;  /* 0x0000000130306824 */ /* 0x000fe200078e0a23 */
[----:B------:R-:W-:Y:S02]  /*3220*/  ISETP.NE.AND P0, PT, R2, R4, PT ;  /* 0x000000040200720c */ /* 0x000fe40003f05270 */
[----:B------:R-:W-:Y:S02]  /*3230*/  ISETP.NE.AND P4, PT, R4, R6, PT ;  /* 0x000000060400720c */ /* 0x000fe40003f85270 */
[----:B------:R-:W-:Y:S01]  /*3240*/  ISETP.NE.AND P3, PT, R6, R8, PT ;  /* 0x000000080600720c */ /* 0x000fe20003f65270 */
[----:B------:R-:W0:Y:S01]  /*3250*/  S2R R33, SR_TID.X ;  /* 0x0000000000217919 */ /* 0x000e220000002100 */
[----:B------:R-:W-:Y:S02]  /*3260*/  ISETP.NE.AND P2, PT, R8, R10, PT ;  /* 0x0000000a0800720c */ /* 0x000fe40003f45270 */
[----:B------:R-:W-:-:S02]  /*3270*/  ISETP.NE.AND P1, PT, R10, R12, PT ;  /* 0x0000000c0a00720c */ /* 0x000fc40003f25270 */
[----:B------:R-:W-:Y:S01]  /*3280*/  @P6 LEA R48, R48, UR4, 0x3 ;  /* 0x0000000430306c11 */ /* 0x000fe2000f8e18ff */
[--C-:B------:R-:W-:Y:S02]  /*3290*/  @P5 IMAD.IADD R56, R56, 0x1, -R35.reuse ;  /* 0x0000000138385824 */ /* 0x100fe400078e0a23 */
[--C-:B------:R-:W-:Y:S02]  /*32a0*/  @P0 IMAD.IADD R30, R30, 0x1, -R35.reuse ;  /* 0x000000011e1e0824 */ /* 0x100fe400078e0a23 */
[--C-:B------:R-:W-:Y:S01]  /*32b0*/  @P4 IMAD.IADD R29, R29, 0x1, -R35.reuse ;  /* 0x000000011d1d4824 */ /* 0x100fe200078e0a23 */
[----:B------:R-:W-:Y:S01]  /*32c0*/  @P5 LEA R56, R56, UR4, 0x3 ;  /* 0x0000000438385c11 */ /* 0x000fe2000f8e18ff */
[--C-:B------:R-:W-:Y:S01]  /*32d0*/  @P3 IMAD.IADD R28, R28, 0x1, -R35.reuse ;  /* 0x000000011c1c3824 */ /* 0x100fe200078e0a23 */
[----:B------:R-:W-:Y:S01]  /*32e0*/  @P0 LEA R30, R30, UR4, 0x3 ;  /* 0x000000041e1e0c11 */ /* 0x000fe2000f8e18ff */
[--C-:B------:R-:W-:Y:S01]  /*32f0*/  @P2 IMAD.IADD R24, R24, 0x1, -R35.reuse ;  /* 0x0000000118182824 */ /* 0x100fe200078e0a23 */
[----:B------:R-:W-:Y:S01]  /*3300*/  @P4 LEA R29, R29, UR4, 0x3 ;  /* 0x000000041d1d4c11 */ /* 0x000fe2000f8e18ff */
[----:B------:R-:W-:Y:S01]  /*3310*/  @P1 IMAD.IADD R25, R25, 0x1, -R35 ;  /* 0x0000000119191824 */ /* 0x000fe200078e0a23 */
[----:B------:R-:W-:Y:S01]  /*3320*/  @P3 LEA R28, R28, UR4, 0x3 ;  /* 0x000000041c1c3c11 */ /* 0x000fe2000f8e18ff */
[----:B------:R1:W-:Y:S01]  /*3330*/  @P6 STS.64 [R48], R44 ;  /* 0x0000002c30006388 */ /* 0x0003e20000000a00 */
[----:B------:R-:W-:-:S02]  /*3340*/  @P2 LEA R24, R24, UR4, 0x3 ;  /* 0x0000000418182c11 */ /* 0x000fc4000f8e18ff */
[----:B------:R-:W-:Y:S01]  /*3350*/  @P1 LEA R25, R25, UR4, 0x3 ;  /* 0x0000000419191c11 */ /* 0x000fe2000f8e18ff */
[----:B------:R1:W-:Y:S01]  /*3360*/  @P5 STS.64 [R56], R42 ;  /* 0x0000002a38005388 */ /* 0x0003e20000000a00 */
[----:B------:R-:W-:Y:S02]  /*3370*/  ISETP.NE.AND P6, PT, R12, R14, PT ;  /* 0x0000000e0c00720c */ /* 0x000fe40003fc5270 */
[----:B------:R-:W-:Y:S01]  /*3380*/  ISETP.NE.AND P5, PT, R14, R16, PT ;  /* 0x000000100e00720c */ /* 0x000fe20003fa5270 */
[----:B------:R1:W-:Y:S01]  /*3390*/  @P0 STS.64 [R30], R2 ;  /* 0x000000021e000388 */ /* 0x0003e20000000a00 */
[----:B------:R-:W-:-:S03]  /*33a0*/  ISETP.NE.AND P0, PT, R40, R46, PT ;  /* 0x0000002e2800720c */ /* 0x000fc60003f05270 */
[----:B------:R1:W-:Y:S01]  /*33b0*/  @P4 STS.64 [R29], R4 ;  /* 0x000000041d004388 */ /* 0x0003e20000000a00 */
[----:B------:R-:W-:-:S03]  /*33c0*/  ISETP.NE.AND P4, PT, R16, R18, PT ;  /* 0x000000121000720c */ /* 0x000fc60003f85270 */
[----:B------:R1:W-:Y:S01]  /*33d0*/  @P3 STS.64 [R28], R6 ;  /* 0x000000061c003388 */ /* 0x0003e20000000a00 */
[----:B------:R-:W-:Y:S01]  /*33e0*/  ISETP.NE.AND P3, PT, R18, R20, PT ;  /* 0x000000141200720c */ /* 0x000fe20003f65270 */
[--C-:B------:R-:W-:Y:S02]  /*33f0*/  @P6 IMAD.IADD R26, R26, 0x1, -R35.reuse ;  /* 0x000000011a1a6824 */ /* 0x100fe400078e0a23 */
[----:B------:R1:W-:Y:S01]  /*3400*/  @P2 STS.64 [R24], R8 ;  /* 0x0000000818002388 */ /* 0x0003e20000000a00 */
[----:B------:R-:W-:Y:S01]  /*3410*/  ISETP.NE.AND P2, PT, R20, R22, PT ;  /* 0x000000161400720c */ /* 0x000fe20003f45270 */
[--C-:B------:R-:W-:Y:S01]  /*3420*/  @P5 IMAD.IADD R27, R27, 0x1, -R35.reuse ;  /* 0x000000011b1b5824 */ /* 0x100fe200078e0a23 */
[----:B------:R-:W-:Y:S01]  /*3430*/  @P6 LEA R26, R26, UR4, 0x3 ;  /* 0x000000041a1a6c11 */ /* 0x000fe2000f8e18ff */
[----:B------:R1:W-:Y:S01]  /*3440*/  @P1 STS.64 [R25], R10 ;  /* 0x0000000a19001388 */ /* 0x0003e20000000a00 */
[----:B------:R-:W-:Y:S01]  /*3450*/  ISETP.NE.AND P1, PT, R22, R40, PT ;  /* 0x000000281600720c */ /* 0x000fe20003f25270 */
[--C-:B------:R-:W-:Y:S01]  /*3460*/  @P4 IMAD.IADD R55, R55, 0x1, -R35.reuse ;  /* 0x0000000137374824 */ /* 0x100fe200078e0a23 */
[----:B------:R-:W-:Y:S01]  /*3470*/  @P5 LEA R27, R27, UR4, 0x3 ;  /* 0x000000041b1b5c11 */ /* 0x000fe2000f8e18ff */
[--C-:B------:R-:W-:Y:S01]  /*3480*/  @P0 IMAD.IADD R0, R0, 0x1, -R35.reuse ;  /* 0x0000000100000824 */ /* 0x100fe200078e0a23 */
[----:B------:R1:W-:Y:S01]  /*3490*/  @P6 STS.64 [R26], R12 ;  /* 0x0000000c1a006388 */ /* 0x0003e20000000a00 */
[----:B------:R-:W-:Y:S01]  /*34a0*/  @P3 IMAD.IADD R54, R54, 0x1, -R35 ;  /* 0x0000000136363824 */ /* 0x000fe200078e0a23 */
[----:B------:R-:W-:-:S02]  /*34b0*/  @P4 LEA R55, R55, UR4, 0x3 ;  /* 0x0000000437374c11 */ /* 0x000fc4000f8e18ff */
[----:B------:R1:W-:Y:S01]  /*34c0*/  @P5 STS.64 [R27], R14 ;  /* 0x0000000e1b005388 */ /* 0x0003e20000000a00 */
[--C-:B------:R-:W-:Y:S01]  /*34d0*/  @P2 IMAD.IADD R47, R47, 0x1, -R35.reuse ;  /* 0x000000012f2f2824 */ /* 0x100fe200078e0a23 */
[----:B------:R-:W-:Y:S02]  /*34e0*/  @P3 LEA R54, R54, UR4, 0x3 ;  /* 0x0000000436363c11 */ /* 0x000fe4000f8e18ff */
[----:B------:R-:W-:Y:S01]  /*34f0*/  @P0 LEA R0, R0, UR4, 0x3 ;  /* 0x0000000400000c11 */ /* 0x000fe2000f8e18ff */
[----:B------:R-:W-:Y:S01]  /*3500*/  @P1 IMAD.IADD R31, R31, 0x1, -R35 ;  /* 0x000000011f1f1824 */ /* 0x000fe200078e0a23 */
[----:B------:R-:W-:Y:S01]  /*3510*/  @P2 LEA R47, R47, UR4, 0x3 ;  /* 0x000000042f2f2c11 */ /* 0x000fe2000f8e18ff */
[----:B------:R1:W-:Y:S01]  /*3520*/  @P4 STS.64 [R55], R16 ;  /* 0x0000001037004388 */ /* 0x0003e20000000a00 */
[----:B0-----:R-:W-:Y:S02]  /*3530*/  ISETP.GE.AND P5, PT, R33, R34, PT ;  /* 0x000000222100720c */ /* 0x001fe40003fa6270 */
[----:B------:R-:W-:Y:S01]  /*3540*/  @P1 LEA R31, R31, UR4, 0x3 ;  /* 0x000000041f1f1c11 */ /* 0x000fe2000f8e18ff */
[----:B------:R1:W-:Y:S04]  /*3550*/  @P3 STS.64 [R54], R18 ;  /* 0x0000001236003388 */ /* 0x0003e80000000a00 */
[----:B------:R1:W-:Y:S04]  /*3560*/  @P2 STS.64 [R47], R20 ;  /* 0x000000142f002388 */ /* 0x0003e80000000a00 */
[----:B------:R1:W-:Y:S04]  /*3570*/  @P1 STS.64 [R31], R22 ;  /* 0x000000161f001388 */ /* 0x0003e80000000a00 */
[----:B------:R1:W-:Y:S01]  /*3580*/  @P0 STS.64 [R0], R40 ;  /* 0x0000002800000388 */ /* 0x0003e20000000a00 */
[----:B------:R-:W-:Y:S06]  /*3590*/  BAR.SYNC.DEFER_BLOCKING 0x0 ;  /* 0x0000000000007b1d */ /* 0x000fec0000010000 */
[----:B------:R-:W-:Y:S05]  /*35a0*/  @P5 EXIT ;  /* 0x000000000000594d */ /* 0x000fea0003800000 */
[----:B-1----:R-:W-:Y:S01]  /*35b0*/  LOP3.LUT R3, RZ, R33, RZ, 0x33, !PT ;  /* 0x00000021ff037212 */ /* 0x002fe200078e33ff */
[----:B------:R-:W-:Y:S04]  /*35c0*/  BSSY.RECONVERGENT B0, `(.L_x_254) ;  /* 0x000001a000007945 */ /* 0x000fe80003800200 */
[----:B------:R-:W-:-:S05]  /*35d0*/  IMAD.IADD R3, R3, 0x1, R34 ;  /* 0x0000000103037824 */ /* 0x000fca00078e0222 */
[C---:B------:R-:W-:Y:S02]  /*35e0*/  LOP3.LUT R0, R3.reuse, 0x300, RZ, 0xc0, !PT ;  /* 0x0000030003007812 */ /* 0x040fe400078ec0ff */
[----:B------:R-:W-:Y:S02]  /*35f0*/  ISETP.GE.U32.AND P1, PT, R3, 0x300, PT ;  /* 0x000003000300780c */ /* 0x000fe40003f26070 */
[----:B------:R-:W-:-:S13]  /*3600*/  ISETP.NE.AND P0, PT, R0, 0x300, PT ;  /* 0x000003000000780c */ /* 0x000fda0003f05270 */
[----:B------:R-:W-:Y:S05]  /*3610*/  @!P0 BRA `(.L_x_255) ;  /* 0x0000000000508947 */ /* 0x000fea0003800000 */
[----:B------:R-:W0:Y:S01]  /*3620*/  LDC.64 R6, c[0x0][0x398] ;  /* 0x0000e600ff067b82 */ /* 0x000e220000000a00 */
[----:B------:R-:W-:Y:S01]  /*3630*/  LEA.HI R0, R3, 0x1, RZ, 0x18 ;  /* 0x0000000103007811 */ /* 0x000fe200078fc0ff */
[C---:B------:R-:W-:Y:S01]  /*3640*/  IMAD.IADD R11, R33.reuse, 0x1, R35 ;  /* 0x00000001210b7824 */ /* 0x040fe200078e0223 */
[----:B------:R-:W-:-:S03]  /*3650*/  LEA R10, R33, UR4, 0x3 ;  /* 0x00000004210a7c11 */ /* 0x000fc6000f8e18ff */
[C---:B------:R-:W-:Y:S01]  /*3660*/  IMAD.SHL.U32 R2, R0.reuse, 0x100, RZ ;  /* 0x0000010000027824 */ /* 0x040fe200078e00ff */
[----:B------:R-:W-:Y:S01]  /*3670*/  LOP3.LUT R0, R0, 0x3, RZ, 0xc0, !PT ;  /* 0x0000000300007812 */ /* 0x000fe200078ec0ff */
[----:B------:R-:W1:Y:S03]  /*3680*/  LDC.64 R8, c[0x0][0x388] ;  /* 0x0000e200ff087b82 */ /* 0x000e660000000a00 */
[----:B------:R-:W-:Y:S01]  /*3690*/  LOP3.LUT R2, R2, 0x300, RZ, 0xc0, !PT ;  /* 0x0000030002027812 */ /* 0x000fe200078ec0ff */
[----:B------:R-:W-:-:S04]  /*36a0*/  IMAD.MOV R0, RZ, RZ, -R0 ;  /* 0x000000ffff007224 */ /* 0x000fc800078e0a00 */
[----:B------:R-:W-:-:S07]  /*36b0*/  IMAD.IADD R33, R33, 0x1, R2 ;  /* 0x0000000121217824 */ /* 0x000fce00078e0202 */
.L_x_256:
[----:B--2---:R2:W3:Y:S01]  /*36c0*/  LDS.64 R12, [R10] ;  /* 0x000000000a0c7984 */ /* 0x0044e20000000a00 */
[----:B-1----:R-:W-:-:S04]  /*36d0*/  IMAD.WIDE R4, R11, 0x4, R8 ;  /* 0x000000040b047825 */ /* 0x002fc800078e0208 */
[----:B0-----:R-:W-:-:S04]  /*36e0*/  IMAD.WIDE R2, R11, 0x4, R6 ;  /* 0x000000040b027825 */ /* 0x001fc800078e0206 */
[----:B------:R-:W-:Y:S02]  /*36f0*/  VIADD R0, R0, 0x1 ;  /* 0x0000000100007836 */ /* 0x000fe40000000000 */
[----:B------:R-:W-:Y:S02]  /*3700*/  VIADD R11, R11, 0x100 ;  /* 0x000001000b0b7836 */ /* 0x000fe40000000000 */
[----:B--2---:R-:W-:Y:S01]  /*3710*/  VIADD R10, R10, 0x800 ;  /* 0x000008000a0a7836 */ /* 0x004fe20000000000 */
[----:B------:R-:W-:Y:S01]  /*3720*/  ISETP.NE.AND P0, PT, R0, RZ, PT ;  /* 0x000000ff0000720c */ /* 0x000fe20003f05270 */
[----:B---3--:R2:W-:Y:S04]  /*3730*/  STG.E desc[UR12][R4.64], R12 ;  /* 0x0000000c04007986 */ /* 0x0085e8000c10190c */
[----:B------:R2:W-:Y:S08]  /*3740*/  STG.E desc[UR12][R2.64], R13 ;  /* 0x0000000d02007986 */ /* 0x0005f0000c10190c */
[----:B------:R-:W-:Y:S05]  /*3750*/  @P0 BRA `(.L_x_256) ;  /* 0xfffffffc00d80947 */ /* 0x000fea000383ffff */
.L_x_255:
[----:B------:R-:W-:Y:S05]  /*3760*/  BSYNC.RECONVERGENT B0 ;  /* 0x0000000000007941 */ /* 0x000fea0003800200 */
.L_x_254:
[----:B------:R-:W-:Y:S05]  /*3770*/  @!P1 EXIT ;  /* 0x000000000000994d */ /* 0x000fea0003800000 */
[----:B------:R-:W0:Y:S01]  /*3780*/  LDCU.64 UR8, c[0x0][0x388] ;  /* 0x00007100ff0877ac */ /* 0x000e220008000a00 */
[----:B------:R-:W-:Y:S01]  /*3790*/  IMAD.IADD R0, R34, 0x1, -R33 ;  /* 0x0000000122007824 */ /* 0x000fe200078e0a21 */
[----:B------:R-:W-:Y:S01]  /*37a0*/  BSSY.RECONVERGENT B0, `(.L_x_257) ;  /* 0x0000052000007945 */ /* 0x000fe20003800200 */
[C---:B------:R-:W-:Y:S01]  /*37b0*/  IMAD.IADD R35, R33.reuse, 0x1, R35 ;  /* 0x0000000121237824 */ /* 0x040fe200078e0223 */
[----:B------:R-:W1:Y:S01]  /*37c0*/  LDCU.64 UR10, c[0x0][0x398] ;  /* 0x00007300ff0a77ac */ /* 0x000e620008000a00 */
[----:B------:R-:W-:Y:S02]  /*37d0*/  PLOP3.LUT P0, PT, PT, PT, PT, 0x80, 0x8 ;  /* 0x000000000008781c */ /* 0x000fe40003f0f070 */
[----:B------:R-:W-:Y:S02]  /*37e0*/  ISETP.GT.AND P1, PT, R0, 0xc00, PT ;  /* 0x00000c000000780c */ /* 0x000fe40003f24270 */
[----:B------:R-:W-:-:S05]  /*37f0*/  LEA R0, R33, UR4, 0x3 ;  /* 0x0000000421007c11 */ /* 0x000fca000f8e18ff */
[----:B------:R-:W-:Y:S01]  /*3800*/  VIADD R0, R0, 0x1000 ;  /* 0x0000100000007836 */ /* 0x000fe20000000000 */
[----:B0-----:R-:W-:Y:S02]  /*3810*/  UIADD3 UR5, UP0, UPT, UR8, 0x800, URZ ;  /* 0x0000080008057890 */ /* 0x001fe4000ff1e0ff */
[----:B-1----:R-:W-:Y:S02]  /*3820*/  UIADD3 UR7, UP1, UPT, UR10, 0x800, URZ ;  /* 0x000008000a077890 */ /* 0x002fe4000ff3e0ff */
[----:B------:R-:W-:Y:S02]  /*3830*/  UIADD3.X UR6, UPT, UPT, URZ, UR9, URZ, UP0, !UPT ;  /* 0x00000009ff067290 */ /* 0x000fe400087fe4ff */
[----:B--2---:R-:W-:Y:S01]  /*3840*/  IMAD.U32 R4, RZ, RZ, UR5 ;  /* 0x00000005ff047e24 */ /* 0x004fe2000f8e00ff */
[----:B------:R-:W-:Y:S01]  /*3850*/  UIADD3.X UR8, UPT, UPT, URZ, UR11, URZ, UP1, !UPT ;  /* 0x0000000bff087290 */ /* 0x000fe20008ffe4ff */
[----:B------:R-:W-:Y:S02]  /*3860*/  IMAD.U32 R2, RZ, RZ, UR7 ;  /* 0x00000007ff027e24 */ /* 0x000fe4000f8e00ff */
[----:B------:R-:W-:-:S03]  /*3870*/  IMAD.U32 R5, RZ, RZ, UR6 ;  /* 0x00000006ff057e24 */ /* 0x000fc6000f8e00ff */
[----:B------:R-:W-:Y:S01]  /*3880*/  IMAD.U32 R3, RZ, RZ, UR8 ;  /* 0x00000008ff037e24 */ /* 0x000fe2000f8e00ff */
[----:B------:R-:W-:Y:S06]  /*3890*/  @!P1 BRA `(.L_x_258) ;  /* 0x0000000400089947 */ /* 0x000fec0003800000 */
[----:B------:R-:W-:Y:S01]  /*38a0*/  PLOP3.LUT P0, PT, PT, PT, PT, 0x8, 0x80 ;  /* 0x000000000080781c */ /* 0x000fe20003f0e170 */
[----:B------:R-:W-:-:S12]  /*38b0*/  VIADD R32, R34, 0xfffff400 ;  /* 0xfffff40022207836 */ /* 0x000fd80000000000 */
.L_x_259:
[----:B-1----:R-:W0:Y:S01]  /*38c0*/  LDS.64 R36, [R0+-0x1000] ;  /* 0xfff0000000247984 */ /* 0x002e220000000a00 */
[----:B------:R-:W-:-:S03]  /*38d0*/  IMAD.WIDE R24, R35, 0x4, R4 ;  /* 0x0000000423187825 */ /* 0x000fc600078e0204 */
[----:B------:R-:W1:Y:S01]  /*38e0*/  LDS.64 R38, [R0+-0x800] ;  /* 0xfff8000000267984 */ /* 0x000e620000000a00 */
[----:B------:R-:W-:-:S03]  /*38f0*/  IMAD.WIDE R26, R35, 0x4, R2 ;  /* 0x00000004231a7825 */ /* 0x000fc600078e0202 */
[----:B------:R-:W2:Y:S01]  /*3900*/  LDS.64 R40, [R0] ;  /* 0x0000000000287984 */ /* 0x000ea20000000a00 */
[C---:B------:R-:W-:Y:S02]  /*3910*/  VIADD R31, R35.reuse, 0x400 ;  /* 0x00000400231f7836 */ /* 0x040fe40000000000 */
[----:B------:R-:W-:Y:S01]  /*3920*/  VIADD R51, R35, 0x800 ;  /* 0x0000080023337836 */ /* 0x000fe20000000000 */
[----:B------:R-:W3:Y:S01]  /*3930*/  LDS.64 R42, [R0+0x800] ;  /* 0x00080000002a7984 */ /* 0x000ee20000000a00 */
[----:B------:R-:W-:-:S03]  /*3940*/  IMAD.WIDE R28, R31, 0x4, R4 ;  /* 0x000000041f1c7825 */ /* 0x000fc600078e0204 */
[----:B------:R-:W4:Y:S01]  /*3950*/  LDS.64 R44, [R0+0x1000] ;  /* 0x00100000002c7984 */ /* 0x000f220000000a00 */
[----:B------:R-:W-:-:S03]  /*3960*/  IMAD.WIDE R30, R31, 0x4, R2 ;  /* 0x000000041f1e7825 */ /* 0x000fc600078e0202 */
[----:B------:R-:W5:Y:S01]  /*3970*/  LDS.64 R46, [R0+0x1800] ;  /* 0x00180000002e7984 */ /* 0x000f620000000a00 */
[----:B------:R-:W-:-:S03]  /*3980*/  VIADD R33, R33, 0x1000 ;  /* 0x0000100021217836 */ /* 0x000fc60000000000 */
[----:B------:R-:W5:Y:S02]  /*3990*/  LDS.64 R48, [R0+0x2000] ;  /* 0x0020000000307984 */ /* 0x000f640000000a00 */
[----:B------:R-:W-:Y:S02]  /*39a0*/  ISETP.GE.AND P1, PT, R33, R32, PT ;  /* 0x000000202100720c */ /* 0x000fe40003f26270 */
[----:B------:R-:W5:Y:S04]  /*39b0*/  LDS.64 R22, [R0+0x2800] ;  /* 0x0028000000167984 */ /* 0x000f680000000a00 */
[----:B------:R-:W5:Y:S04]  /*39c0*/  LDS.64 R20, [R0+0x3000] ;  /* 0x0030000000147984 */ /* 0x000f680000000a00 */
[----:B------:R-:W5:Y:S04]  /*39d0*/  LDS.64 R18, [R0+0x3800] ;  /* 0x0038000000127984 */ /* 0x000f680000000a00 */
[----:B------:R-:W5:Y:S04]  /*39e0*/  LDS.64 R6, [R0+0x4000] ;  /* 0x0040000000067984 */ /* 0x000f680000000a00 */
[----:B------:R-:W5:Y:S04]  /*39f0*/  LDS.64 R8, [R0+0x4800] ;  /* 0x0048000000087984 */ /* 0x000f680000000a00 */
[----:B------:R-:W5:Y:S04]  /*3a00*/  LDS.64 R10, [R0+0x5000] ;  /* 0x00500000000a7984 */ /* 0x000f680000000a00 */
[----:B------:R-:W5:Y:S04]  /*3a10*/  LDS.64 R12, [R0+0x5800] ;  /* 0x00580000000c7984 */ /* 0x000f680000000a00 */
[----:B------:R-:W5:Y:S04]  /*3a20*/  LDS.64 R14, [R0+0x6000] ;  /* 0x00600000000e7984 */ /* 0x000f680000000a00 */
[----:B------:R1:W5:Y:S04]  /*3a30*/  LDS.64 R16, [R0+0x6800] ;  /* 0x0068000000107984 */ /* 0x0003680000000a00 */
[----:B0-----:R-:W-:Y:S04]  /*3a40*/  STG.E desc[UR12][R24.64+-0x800], R36 ;  /* 0xfff8002418007986 */ /* 0x001fe8000c10190c */
[----:B------:R0:W-:Y:S01]  /*3a50*/  STG.E desc[UR12][R26.64+-0x800], R37 ;  /* 0xfff800251a007986 */ /* 0x0001e2000c10190c */
[----:B-1----:R-:W-:-:S03]  /*3a60*/  VIADD R0, R0, 0x8000 ;  /* 0x0000800000007836 */ /* 0x002fc60000000000 */
[----:B------:R-:W-:Y:S04]  /*3a70*/  STG.E desc[UR12][R24.64+-0x400], R38 ;  /* 0xfffc002618007986 */ /* 0x000fe8000c10190c */
[----:B------:R1:W-:Y:S04]  /*3a80*/  STG.E desc[UR12][R26.64+-0x400], R39 ;  /* 0xfffc00271a007986 */ /* 0x0003e8000c10190c */
[----:B--2---:R-:W-:Y:S01]  /*3a90*/  STG.E desc[UR12][R24.64], R40 ;  /* 0x0000002818007986 */ /* 0x004fe2000c10190c */
[----:B0-----:R-:W-:-:S03]  /*3aa0*/  IMAD.WIDE R36, R51, 0x4, R4 ;  /* 0x0000000433247825 */ /* 0x001fc600078e0204 */
[----:B------:R-:W-:Y:S04]  /*3ab0*/  STG.E desc[UR12][R26.64], R41 ;  /* 0x000000291a007986 */ /* 0x000fe8000c10190c */
[----:B---3--:R-:W-:Y:S01]  /*3ac0*/  STG.E desc[UR12][R24.64+0x400], R42 ;  /* 0x0004002a18007986 */ /* 0x008fe2000c10190c */
[----:B-1----:R-:W-:-:S03]  /*3ad0*/  IMAD.WIDE R38, R51, 0x4, R2 ;  /* 0x0000000433267825 */ /* 0x002fc600078e0202 */
[----:B------:R0:W-:Y:S04]  /*3ae0*/  STG.E desc[UR12][R26.64+0x400], R43 ;  /* 0x0004002b1a007986 */ /* 0x0001e8000c10190c */
[----:B----4-:R1:W-:Y:S04]  /*3af0*/  STG.E desc[UR12][R28.64+-0x800], R44 ;  /* 0xfff8002c1c007986 */ /* 0x0103e8000c10190c */
[----:B------:R1:W-:Y:S04]  /*3b00*/  STG.E desc[UR12][R30.64+-0x800], R45 ;  /* 0xfff8002d1e007986 */ /* 0x0003e8000c10190c */
[----:B-----5:R1:W-:Y:S01]  /*3b10*/  STG.E desc[UR12][R28.64+-0x400], R46 ;  /* 0xfffc002e1c007986 */ /* 0x0203e2000c10190c */
[----:B0-----:R-:W-:-:S02]  /*3b20*/  VIADD R27, R35, 0xc00 ;  /* 0x00000c00231b7836 */ /* 0x001fc40000000000 */
[----:B------:R-:W-:Y:S01]  /*3b30*/  VIADD R35, R35, 0x1000 ;  /* 0x0000100023237836 */ /* 0x000fe20000000000 */
[----:B------:R1:W-:Y:S01]  /*3b40*/  STG.E desc[UR12][R30.64+-0x400], R47 ;  /* 0xfffc002f1e007986 */ /* 0x0003e2000c10190c */
[----:B------:R-:W-:-:S03]  /*3b50*/  IMAD.WIDE R24, R27, 0x4, R4 ;  /* 0x000000041b187825 */ /* 0x000fc600078e0204 */
[----:B------:R1:W-:Y:S01]  /*3b60*/  STG.E desc[UR12][R28.64], R48 ;  /* 0x000000301c007986 */ /* 0x0003e2000c10190c */
[----:B------:R-:W-:-:S03]  /*3b70*/  IMAD.WIDE R26, R27, 0x4, R2 ;  /* 0x000000041b1a7825 */ /* 0x000fc600078e0202 */
[----:B------:R1:W-:Y:S04]  /*3b80*/  STG.E desc[UR12][R30.64], R49 ;  /* 0x000000311e007986 */ /* 0x0003e8000c10190c */
        /* <DEDUP_REMOVED lines=17> */
[----:B------:R1:W-:Y:S01]  /*3ca0*/  STG.E desc[UR12][R26.64+0x400], R17 ;  /* 0x000400111a007986 */ /* 0x0003e2000c10190c */
[----:B------:R-:W-:Y:S05]  /*3cb0*/  @!P1 BRA `(.L_x_259) ;  /* 0xfffffffc00009947 */ /* 0x000fea000383ffff */
.L_x_258:
[----:B------:R-:W-:Y:S05]  /*3cc0*/  BSYNC.RECONVERGENT B0 ;  /* 0x0000000000007941 */ /* 0x000fea0003800200 */
.L_x_257:
[----:B-1----:R-:W-:Y:S01]  /*3cd0*/  IMAD.IADD R6, R34, 0x1, -R33 ;  /* 0x0000000122067824 */ /* 0x002fe200078e0a21 */
[----:B------:R-:W-:Y:S04]  /*3ce0*/  BSSY.RECONVERGENT B0, `(.L_x_260) ;  /* 0x0000024000007945 */ /* 0x000fe80003800200 */
[----:B------:R-:W-:-:S13]  /*3cf0*/  ISETP.GT.AND P1, PT, R6, 0x400, PT ;  /* 0x000004000600780c */ /* 0x000fda0003f24270 */
[----:B------:R-:W-:Y:S05]  /*3d00*/  @!P1 BRA `(.L_x_261) ;  /* 0x0000000000849947 */ /* 0x000fea0003800000 */
[----:B------:R-:W0:Y:S01]  /*3d10*/  LDS.64 R14, [R0+-0x1000] ;  /* 0xfff00000000e7984 */ /* 0x000e220000000a00 */
[C---:B------:R-:W-:Y:S01]  /*3d20*/  IMAD.WIDE R6, R35.reuse, 0x4, R4 ;  /* 0x0000000423067825 */ /* 0x040fe200078e0204 */
[----:B------:R-:W-:Y:S02]  /*3d30*/  PLOP3.LUT P0, PT, PT, PT, PT, 0x8, 0x80 ;  /* 0x000000000080781c */ /* 0x000fe40003f0e170 */
[----:B------:R-:W1:Y:S01]  /*3d40*/  LDS.64 R16, [R0+-0x800] ;  /* 0xfff8000000107984 */ /* 0x000e620000000a00 */
[----:B------:R-:W-:-:S03]  /*3d50*/  IMAD.WIDE R8, R35, 0x4, R2 ;  /* 0x0000000423087825 */ /* 0x000fc600078e0202 */
[----:B------:R-:W2:Y:S01]  /*3d60*/  LDS.64 R18, [R0] ;  /* 0x0000000000127984 */ /* 0x000ea20000000a00 */
[----:B------:R-:W-:Y:S02]  /*3d70*/  VIADD R13, R35, 0x400 ;  /* 0x00000400230d7836 */ /* 0x000fe40000000000 */
[----:B------:R-:W-:Y:S01]  /*3d80*/  VIADD R33, R33, 0x800 ;  /* 0x0000080021217836 */ /* 0x000fe20000000000 */
[----:B------:R-:W3:Y:S01]  /*3d90*/  LDS.64 R20, [R0+0x800] ;  /* 0x0008000000147984 */ /* 0x000ee20000000a00 */
[----:B------:R-:W-:-:S03]  /*3da0*/  IMAD.WIDE R10, R13, 0x4, R4 ;  /* 0x000000040d0a7825 */ /* 0x000fc600078e0204 */
[----:B------:R-:W4:Y:S01]  /*3db0*/  LDS.64 R22, [R0+0x1000] ;  /* 0x0010000000167984 */ /* 0x000f220000000a00 */
[----:B------:R-:W-:-:S03]  /*3dc0*/  IMAD.WIDE R12, R13, 0x4, R2 ;  /* 0x000000040d0c7825 */ /* 0x000fc600078e0202 */
[----:B------:R-:W5:Y:S01]  /*3dd0*/  LDS.64 R24, [R0+0x1800] ;  /* 0x0018000000187984 */ /* 0x000f620000000a00 */
[----:B------:R-:W-:-:S03]  /*3de0*/  VIADD R35, R35, 0x800 ;  /* 0x0000080023237836 */ /* 0x000fc60000000000 */
[----:B------:R-:W5:Y:S04]  /*3df0*/  LDS.64 R26, [R0+0x2000] ;  /* 0x00200000001a7984 */ /* 0x000f680000000a00 */
[----:B------:R0:W5:Y:S02]  /*3e00*/  LDS.64 R28, [R0+0x2800] ;  /* 0x00280000001c7984 */ /* 0x0001640000000a00 */
[----:B0-----:R-:W-:Y:S02]  /*3e10*/  VIADD R0, R0, 0x4000 ;  /* 0x0000400000007836 */ /* 0x001fe40000000000 */
[----:B------:R0:W-:Y:S04]  /*3e20*/  STG.E desc[UR12][R6.64+-0x800], R14 ;  /* 0xfff8000e06007986 */ /* 0x0001e8000c10190c */
[----:B------:R0:W-:Y:S04]  /*3e30*/  STG.E desc[UR12][R8.64+-0x800], R15 ;  /* 0xfff8000f08007986 */ /* 0x0001e8000c10190c */
[----:B-1----:R0:W-:Y:S04]  /*3e40*/  STG.E desc[UR12][R6.64+-0x400], R16 ;  /* 0xfffc001006007986 */ /* 0x0021e8000c10190c */
[----:B------:R0:W-:Y:S04]  /*3e50*/  STG.E desc[UR12][R8.64+-0x400], R17 ;  /* 0xfffc001108007986 */ /* 0x0001e8000c10190c */
[----:B--2---:R0:W-:Y:S04]  /*3e60*/  STG.E desc[UR12][R6.64], R18 ;  /* 0x0000001206007986 */ /* 0x0041e8000c10190c */
[----:B------:R0:W-:Y:S04]  /*3e70*/  STG.E desc[UR12][R8.64], R19 ;  /* 0x0000001308007986 */ /* 0x0001e8000c10190c */
[----:B---3--:R0:W-:Y:S04]  /*3e80*/  STG.E desc[UR12][R6.64+0x400], R20 ;  /* 0x0004001406007986 */ /* 0x0081e8000c10190c */
[----:B------:R0:W-:Y:S04]  /*3e90*/  STG.E desc[UR12][R8.64+0x400], R21 ;  /* 0x0004001508007986 */ /* 0x0001e8000c10190c */
[----:B----4-:R0:W-:Y:S04]  /*3ea0*/  STG.E desc[UR12][R10.64+-0x800], R22 ;  /* 0xfff800160a007986 */ /* 0x0101e8000c10190c */
[----:B------:R0:W-:Y:S04]  /*3eb0*/  STG.E desc[UR12][R12.64+-0x800], R23 ;  /* 0xfff800170c007986 */ /* 0x0001e8000c10190c */
[----:B-----5:R0:W-:Y:S04]  /*3ec0*/  STG.E desc[UR12][R10.64+-0x400], R24 ;  /* 0xfffc00180a007986 */ /* 0x0201e8000c10190c */
[----:B------:R0:W-:Y:S04]  /*3ed0*/  STG.E desc[UR12][R12.64+-0x400], R25 ;  /* 0xfffc00190c007986 */ /* 0x0001e8000c10190c */
[----:B------:R0:W-:Y:S04]  /*3ee0*/  STG.E desc[UR12][R10.64], R26 ;  /* 0x0000001a0a007986 */ /* 0x0001e8000c10190c */
[----:B------:R0:W-:Y:S04]  /*3ef0*/  STG.E desc[UR12][R12.64], R27 ;  /* 0x0000001b0c007986 */ /* 0x0001e8000c10190c */
[----:B------:R0:W-:Y:S04]  /*3f00*/  STG.E desc[UR12][R10.64+0x400], R28 ;  /* 0x0004001c0a007986 */ /* 0x0001e8000c10190c */
[----:B------:R0:W-:Y:S02]  /*3f10*/  STG.E desc[UR12][R12.64+0x400], R29 ;  /* 0x0004001d0c007986 */ /* 0x0001e4000c10190c */
.L_x_261:
[----:B------:R-:W-:Y:S05]  /*3f20*/  BSYNC.RECONVERGENT B0 ;  /* 0x0000000000007941 */ /* 0x000fea0003800200 */
.L_x_260:
[----:B------:R-:W-:-:S13]  /*3f30*/  ISETP.LT.OR P0, PT, R33, R34, P0 ;  /* 0x000000222100720c */ /* 0x000fda0000701670 */
[----:B------:R-:W-:Y:S05]  /*3f40*/  @!P0 EXIT ;  /* 0x000000000000894d */ /* 0x000fea0003800000 */
[----:B0-----:R-:W0:Y:S01]  /*3f50*/  LDS.64 R6, [R0+-0x1000] ;  /* 0xfff0000000067984 */ /* 0x001e220000000a00 */
[----:B------:R-:W-:-:S03]  /*3f60*/  IMAD.WIDE R4, R35, 0x4, R4 ;  /* 0x0000000423047825 */ /* 0x000fc600078e0204 */
[----:B------:R-:W1:Y:S01]  /*3f70*/  LDS.64 R8, [R0+-0x800] ;  /* 0xfff8000000087984 */ /* 0x000e620000000a00 */
[----:B------:R-:W-:-:S03]  /*3f80*/  IMAD.WIDE R2, R35, 0x4, R2 ;  /* 0x0000000423027825 */ /* 0x000fc600078e0202 */
[----:B------:R-:W2:Y:S04]  /*3f90*/  LDS.64 R10, [R0] ;  /* 0x00000000000a7984 */ /* 0x000ea80000000a00 */
[----:B------:R-:W3:Y:S04]  /*3fa0*/  LDS.64 R12, [R0+0x800] ;  /* 0x00080000000c7984 */ /* 0x000ee80000000a00 */
[----:B0-----:R-:W-:Y:S04]  /*3fb0*/  STG.E desc[UR12][R4.64+-0x800], R6 ;  /* 0xfff8000604007986 */ /* 0x001fe8000c10190c */
[----:B------:R-:W-:Y:S04]  /*3fc0*/  STG.E desc[UR12][R2.64+-0x800], R7 ;  /* 0xfff8000702007986 */ /* 0x000fe8000c10190c */
[----:B-1----:R-:W-:Y:S04]  /*3fd0*/  STG.E desc[UR12][R4.64+-0x400], R8 ;  /* 0xfffc000804007986 */ /* 0x002fe8000c10190c */
[----:B------:R-:W-:Y:S04]  /*3fe0*/  STG.E desc[UR12][R2.64+-0x400], R9 ;  /* 0xfffc000902007986 */ /* 0x000fe8000c10190c */
[----:B--2---:R-:W-:Y:S04]  /*3ff0*/  STG.E desc[UR12][R4.64], R10 ;  /* 0x0000000a04007986 */ /* 0x004fe8000c10190c */
[----:B------:R-:W-:Y:S04]  /*4000*/  STG.E desc[UR12][R2.64], R11 ;  /* 0x0000000b02007986 */ /* 0x000fe8000c10190c */
[----:B---3--:R-:W-:Y:S04]  /*4010*/  STG.E desc[UR12][R4.64+0x400], R12 ;  /* 0x0004000c04007986 */ /* 0x008fe8000c10190c */
[----:B------:R-:W-:Y:S01]  /*4020*/  STG.E desc[UR12][R2.64+0x400], R13 ;  /* 0x0004000d02007986 */ /* 0x000fe2000c10190c */
[----:B------:R-:W-:Y:S05]  /*4030*/  EXIT ;  /* 0x000000000000794d */ /* 0x000fea0003800000 */
.L_x_253:
[----:B------:R-:W0:Y:S01]  /*4040*/  @P6 LDC.64 R38, c[0x0][0x388] ;  /* 0x0000e200ff266b82 */ /* 0x000e220000000a00 */
[----:B------:R-:W-:Y:S02]  /*4050*/  ISETP.NE.AND P1, PT, R42, R2, PT ;  /* 0x000000022a00720c */ /* 0x000fe40003f25270 */
[----:B------:R-:W-:Y:S02]  /*4060*/  ISETP.NE.AND P3, PT, R2, R4, PT ;  /* 0x000000040200720c */ /* 0x000fe40003f65270 */
[----:B------:R-:W-:Y:S02]  /*4070*/  ISETP.NE.AND P4, PT, R4, R6, PT ;  /* 0x000000060400720c */ /* 0x000fe40003f85270 */
[----:B------:R-:W-:Y:S01]  /*4080*/  ISETP.NE.AND P0, PT, R6, R8, PT ;  /* 0x000000080600720c */ /* 0x000fe20003f05270 */
[----:B------:R-:W1:Y:S01]  /*4090*/  @P6 LDC.64 R36, c[0x0][0x398] ;  /* 0x0000e600ff246b82 */ /* 0x000e620000000a00 */
[----:B------:R-:W-:Y:S02]  /*40a0*/  ISETP.NE.AND P2, PT, R10, R12, PT ;  /* 0x0000000c0a00720c */ /* 0x000fe40003f45270 */
[----:B------:R-:W-:-:S05]  /*40b0*/  ISETP.NE.AND P5, PT, R14, R16, PT ;  /* 0x000000100e00720c */ /* 0x000fca0003fa5270 */
[----:B------:R-:W2:Y:S08]  /*40c0*/  @P1 LDC.64 R34, c[0x0][0x388] ;  /* 0x0000e200ff221b82 */ /* 0x000eb00000000a00 */
[----:B------:R-:W3:Y:S01]  /*40d0*/  @P1 LDC.64 R52, c[0x0][0x398] ;  /* 0x0000e600ff341b82 */ /* 0x000ee20000000a00 */
[----:B0-----:R-:W-:-:S05]  /*40e0*/  @P6 IMAD.WIDE R38, R48, 0x4, R38 ;  /* 0x0000000430266825 */ /* 0x001fca00078e0226 */
[----:B------:R0:W-:Y:S02]  /*40f0*/  @P6 STG.E desc[UR12][R38.64], R44 ;  /* 0x0000002c26006986 */ /* 0x0001e4000c10190c */
[----:B------:R-:W4:Y:S01]  /*4100*/  @P3 LDC.64 R32, c[0x0][0x388] ;  /* 0x0000e200ff203b82 */ /* 0x000f220000000a00 */
[----:B-1----:R-:W-:-:S05]  /*4110*/  @P6 IMAD.WIDE R36, R48, 0x4, R36 ;  /* 0x0000000430246825 */ /* 0x002fca00078e0224 */
[----:B------:R1:W-:Y:S01]  /*4120*/  @P6 STG.E desc[UR12][R36.64], R45 ;  /* 0x0000002d24006986 */ /* 0x0003e2000c10190c */
[----:B------:R-:W-:Y:S01]  /*4130*/  ISETP.NE.AND P6, PT, R8, R10, PT ;  /* 0x0000000a0800720c */ /* 0x000fe20003fc5270 */
[----:B------:R-:W5:Y:S01]  /*4140*/  @P3 LDC.64 R50, c[0x0][0x398] ;  /* 0x0000e600ff323b82 */ /* 0x000f620000000a00 */
[----:B--2---:R-:W-:-:S05]  /*4150*/  @P1 IMAD.WIDE R34, R56, 0x4, R34 ;  /* 0x0000000438221825 */ /* 0x004fca00078e0222 */
[----:B------:R2:W-:Y:S02]  /*4160*/  @P1 STG.E desc[UR12][R34.64], R42 ;  /* 0x0000002a22001986 */ /* 0x0005e4000c10190c */
[----:B0-----:R-:W0:Y:S01]  /*4170*/  @P4 LDC.64 R38, c[0x0][0x388] ;  /* 0x0000e200ff264b82 */ /* 0x001e220000000a00 */
[----:B---3--:R-:W-:-:S05]  /*4180*/  @P1 IMAD.WIDE R52, R56, 0x4, R52 ;  /* 0x0000000438341825 */ /* 0x008fca00078e0234 */
[----:B------:R3:W-:Y:S01]  /*4190*/  @P1 STG.E desc[UR12][R52.64], R43 ;  /* 0x0000002b34001986 */ /* 0x0007e2000c10190c */
[----:B------:R-:W-:Y:S01]  /*41a0*/  ISETP.NE.AND P1, PT, R12, R14, PT ;  /* 0x0000000e0c00720c */ /* 0x000fe20003f25270 */
[----:B------:R-:W3:Y:S01]  /*41b0*/  @P4 LDC.64 R48, c[0x0][0x398] ;  /* 0x0000e600ff304b82 */ /* 0x000ee20000000a00 */
[----:B----4-:R-:W-:-:S05]  /*41c0*/  @P3 IMAD.WIDE R56, R30, 0x4, R32 ;  /* 0x000000041e383825 */ /* 0x010fca00078e0220 */
[----:B------:R-:W-:Y:S02]  /*41d0*/  @P3 STG.E desc[UR12][R56.64], R2 ;  /* 0x0000000238003986 */ /* 0x000fe4000c10190c */
[----:B-1----:R-:W1:Y:S01]  /*41e0*/  @P0 LDC.64 R44, c[0x0][0x388] ;  /* 0x0000e200ff2c0b82 */ /* 0x002e620000000a00 */
[----:B-----5:R-:W-:-:S05]  /*41f0*/  @P3 IMAD.WIDE R50, R30, 0x4, R50 ;  /* 0x000000041e323825 */ /* 0x020fca00078e0232 */
[----:B------:R4:W-:Y:S01]  /*4200*/  @P3 STG.E desc[UR12][R50.64], R3 ;  /* 0x0000000332003986 */ /* 0x0009e2000c10190c */
[----:B------:R-:W-:Y:S01]  /*4210*/  ISETP.NE.AND P3, PT, R18, R20, PT ;  /* 0x000000141200720c */ /* 0x000fe20003f65270 */
[----:B------:R-:W5:Y:S01]  /*4220*/  @P0 LDC.64 R36, c[0x0][0x398] ;  /* 0x0000e600ff240b82 */ /* 0x000f620000000a00 */
[----:B0-----:R-:W-:-:S05]  /*4230*/  @P4 IMAD.WIDE R38, R29, 0x4, R38 ;  /* 0x000000041d264825 */ /* 0x001fca00078e0226 */
[----:B------:R-:W-:Y:S02]  /*4240*/  @P4 STG.E desc[UR12][R38.64], R4 ;  /* 0x0000000426004986 */ /* 0x000fe4000c10190c */
[----:B--2---:R-:W0:Y:S01]  /*4250*/  @P6 LDC.64 R34, c[0x0][0x388] ;  /* 0x0000e200ff226b82 */ /* 0x004e220000000a00 */
[----:B---3--:R-:W-:-:S05]  /*4260*/  @P4 IMAD.WIDE R48, R29, 0x4, R48 ;  /* 0x000000041d304825 */ /* 0x008fca00078e0230 */
[----:B------:R2:W-:Y:S01]  /*4270*/  @P4 STG.E desc[UR12][R48.64], R5 ;  /* 0x0000000530004986 */ /* 0x0005e2000c10190c */
[----:B------:R-:W-:Y:S01]  /*4280*/  ISETP.NE.AND P4, PT, R16, R18, PT ;  /* 0x000000121000720c */ /* 0x000fe20003f85270 */
[----:B------:R-:W3:Y:S01]  /*4290*/  @P6 LDC.64 R32, c[0x0][0x398] ;  /* 0x0000e600ff206b82 */ /* 0x000ee20000000a00 */
[----:B-1----:R-:W-:-:S05]  /*42a0*/  @P0 IMAD.WIDE R44, R28, 0x4, R44 ;  /* 0x000000041c2c0825 */ /* 0x002fca00078e022c */
[----:B------:R-:W-:Y:S01]  /*42b0*/  @P0 STG.E desc[UR12][R44.64], R6 ;  /* 0x000000062c000986 */ /* 0x000fe2000c10190c */
[----:B-----5:R-:W-:Y:S01]  /*42c0*/  @P0 IMAD.WIDE R42, R28, 0x4, R36 ;  /* 0x000000041c2a0825 */ /* 0x020fe200078e0224 */
[----:B----4-:R-:W1:Y:S04]  /*42d0*/  @P2 LDC.64 R2, c[0x0][0x388] ;  /* 0x0000e200ff022b82 */ /* 0x010e680000000a00 */
[----:B------:R4:W-:Y:S01]  /*42e0*/  @P0 STG.E desc[UR12][R42.64], R7 ;  /* 0x000000072a000986 */ /* 0x0009e2000c10190c */
[----:B------:R-:W-:Y:S01]  /*42f0*/  ISETP.NE.AND P0, PT, R20, R22, PT ;  /* 0x000000161400720c */ /* 0x000fe20003f05270 */
[C---:B0-----:R-:W-:Y:S02]  /*4300*/  @P6 IMAD.WIDE R56, R24.reuse, 0x4, R34 ;  /* 0x0000000418386825 */ /* 0x041fe400078e0222 */
[----:B--2---:R-:W0:Y:S03]  /*4310*/  @P2 LDC.64 R4, c[0x0][0x398] ;  /* 0x0000e600ff042b82 */ /* 0x004e260000000a00 */
[----:B------:R-:W-:Y:S01]  /*4320*/  @P6 STG.E desc[UR12][R56.64], R8 ;  /* 0x0000000838006986 */ /* 0x000fe2000c10190c */
[----:B---3--:R-:W-:-:S04]  /*4330*/  @P6 IMAD.WIDE R50, R24, 0x4, R32 ;  /* 0x0000000418326825 */ /* 0x008fc800078e0220 */
[----:B------:R-:W2:Y:S01]  /*4340*/  @P1 LDC.64 R28, c[0x0][0x398] ;  /* 0x0000e600ff1c1b82 */ /* 0x000ea20000000a00 */
[----:B------:R3:W-:Y:S01]  /*4350*/  @P6 STG.E desc[UR12][R50.64], R9 ;  /* 0x0000000932006986 */ /* 0x0007e2000c10190c */
[----:B------:R-:W-:-:S06]  /*4360*/  ISETP.NE.AND P6, PT, R22, R40, PT ;  /* 0x000000281600720c */ /* 0x000fcc0003fc5270 */
[----:B------:R-:W5:Y:S01]  /*4370*/  @P1 LDC.64 R32, c[0x0][0x388] ;  /* 0x0000e200ff201b82 */ /* 0x000f620000000a00 */
[----:B-1----:R-:W-:-:S05]  /*4380*/  @P2 IMAD.WIDE R2, R25, 0x4, R2 ;  /* 0x0000000419022825 */ /* 0x002fca00078e0202 */
[----:B------:R1:W-:Y:S02]  /*4390*/  @P2 STG.E desc[UR12][R2.64], R10 ;  /* 0x0000000a02002986 */ /* 0x0003e4000c10190c */
[----:B------:R-:W1:Y:S01]  /*43a0*/  @P5 LDC.64 R52, c[0x0][0x388] ;  /* 0x0000e200ff345b82 */ /* 0x000e620000000a00 */
[----:B0-----:R-:W-:-:S05]  /*43b0*/  @P2 IMAD.WIDE R4, R25, 0x4, R4 ;  /* 0x0000000419042825 */ /* 0x001fca00078e0204 */
[----:B------:R0:W-:Y:S01]  /*43c0*/  @P2 STG.E desc[UR12][R4.64], R11 ;  /* 0x0000000b04002986 */ /* 0x0001e2000c10190c */
[----:B------:R-:W-:Y:S01]  /*43d0*/  ISETP.NE.AND P2, PT, R40, R46, PT ;  /* 0x0000002e2800720c */ /* 0x000fe20003f45270 */
[----:B----4-:R-:W4:Y:S01]  /*43e0*/  @P5 LDC.64 R6, c[0x0][0x398] ;  /* 0x0000e600ff065b82 */ /* 0x010f220000000a00 */
[----:B--2---:R-:W-:-:S07]  /*43f0*/  @P1 IMAD.WIDE R28, R26, 0x4, R28 ;  /* 0x000000041a1c1825 */ /* 0x004fce00078e021c */
[----:B---3--:R-:W2:Y:S01]  /*4400*/  @P4 LDC.64 R8, c[0x0][0x388] ;  /* 0x0000e200ff084b82 */ /* 0x008ea20000000a00 */
[----:B-----5:R-:W-:-:S05]  /*4410*/  @P1 IMAD.WIDE R32, R26, 0x4, R32 ;  /* 0x000000041a201825 */ /* 0x020fca00078e0220 */
[----:B------:R0:W-:Y:S02]  /*4420*/  @P1 STG.E desc[UR12][R32.64], R12 ;  /* 0x0000000c20001986 */ /* 0x0001e4000c10190c */
[----:B------:R-:W3:Y:S01]  /*4430*/  @P4 LDC.64 R34, c[0x0][0x398] ;  /* 0x0000e600ff224b82 */ /* 0x000ee20000000a00 */
[C---:B-1----:R-:W-:Y:S01]  /*4440*/  @P5 IMAD.WIDE R52, R27.reuse, 0x4, R52 ;  /* 0x000000041b345825 */ /* 0x042fe200078e0234 */
[----:B------:R0:W-:Y:S04]  /*4450*/  @P1 STG.E desc[UR12][R28.64], R13 ;  /* 0x0000000d1c001986 */ /* 0x0001e8000c10190c */
[----:B------:R0:W-:Y:S02]  /*4460*/  @P5 STG.E desc[UR12][R52.64], R14 ;  /* 0x0000000e34005986 */ /* 0x0001e4000c10190c */
[----:B------:R-:W1:Y:S01]  /*4470*/  @P3 LDC.64 R36, c[0x0][0x388] ;  /* 0x0000e200ff243b82 */ /* 0x000e620000000a00 */
[----:B----4-:R-:W-:-:S05]  /*4480*/  @P5 IMAD.WIDE R6, R27, 0x4, R6 ;  /* 0x000000041b065825 */ /* 0x010fca00078e0206 */
[----:B------:R0:W-:Y:S02]  /*4490*/  @P5 STG.E desc[UR12][R6.64], R15 ;  /* 0x0000000f06005986 */ /* 0x0001e4000c10190c */
[----:B------:R-:W4:Y:S01]  /*44a0*/  @P3 LDC.64 R38, c[0x0][0x398] ;  /* 0x0000e600ff263b82 */ /* 0x000f220000000a00 */
[----:B--2---:R-:W-:-:S05]  /*44b0*/  @P4 IMAD.WIDE R8, R55, 0x4, R8 ;  /* 0x0000000437084825 */ /* 0x004fca00078e0208 */
[----:B------:R0:W-:Y:S02]  /*44c0*/  @P4 STG.E desc[UR12][R8.64], R16 ;  /* 0x0000001008004986 */ /* 0x0001e4000c10190c */
[----:B------:R-:W2:Y:S01]  /*44d0*/  @P0 LDC.64 R42, c[0x0][0x388] ;  /* 0x0000e200ff2a0b82 */ /* 0x000ea20000000a00 */
[----:B---3--:R-:W-:-:S05]  /*44e0*/  @P4 IMAD.WIDE R34, R55, 0x4, R34 ;  /* 0x0000000437224825 */ /* 0x008fca00078e0222 */
[----:B------:R0:W-:Y:S02]  /*44f0*/  @P4 STG.E desc[UR12][R34.64], R17 ;  /* 0x0000001122004986 */ /* 0x0001e4000c10190c */
[----:B------:R-:W3:Y:S01]  /*4500*/  @P0 LDC.64 R44, c[0x0][0x398] ;  /* 0x0000e600ff2c0b82 */ /* 0x000ee20000000a00 */
[----:B-1----:R-:W-:-:S05]  /*4510*/  @P3 IMAD.WIDE R36, R54, 0x4, R36 ;  /* 0x0000000436243825 */ /* 0x002fca00078e0224 */
[----:B------:R0:W-:Y:S02]  /*4520*/  @P3 STG.E desc[UR12][R36.64], R18 ;  /* 0x0000001224003986 */ /* 0x0001e4000c10190c */
[----:B------:R-:W1:Y:S01]  /*4530*/  @P6 LDC.64 R48, c[0x0][0x388] ;  /* 0x0000e200ff306b82 */ /* 0x000e620000000a00 */
[----:B----4-:R-:W-:-:S05]  /*4540*/  @P3 IMAD.WIDE R38, R54, 0x4, R38 ;  /* 0x0000000436263825 */ /* 0x010fca00078e0226 */
[----:B------:R0:W-:Y:S02]  /*4550*/  @P3 STG.E desc[UR12][R38.64], R19 ;  /* 0x0000001326003986 */ /* 0x0001e4000c10190c */
[----:B------:R-:W4:Y:S01]  /*4560*/  @P6 LDC.64 R50, c[0x0][0x398] ;  /* 0x0000e600ff326b82 */ /* 0x000f220000000a00 */
[----:B--2---:R-:W-:-:S05]  /*4570*/  @P0 IMAD.WIDE R42, R47, 0x4, R42 ;  /* 0x000000042f2a0825 */ /* 0x004fca00078e022a */
[----:B------:R0:W-:Y:S01]  /*4580*/  @P0 STG.E desc[UR12][R42.64], R20 ;  /* 0x000000142a000986 */ /* 0x0001e2000c10190c */
[----:B---3--:R-:W-:-:S05]  /*4590*/  @P0 IMAD.WIDE R44, R47, 0x4, R44 ;  /* 0x000000042f2c0825 */ /* 0x008fca00078e022c */
[----:B------:R0:W-:Y:S01]  /*45a0*/  @P0 STG.E desc[UR12][R44.64], R21 ;  /* 0x000000152c000986 */ /* 0x0001e2000c10190c */
[----:B-1----:R-:W-:-:S05]  /*45b0*/  @P6 IMAD.WIDE R48, R31, 0x4, R48 ;  /* 0x000000041f306825 */ /* 0x002fca00078e0230 */
[----:B------:R0:W-:Y:S01]  /*45c0*/  @P6 STG.E desc[UR12][R48.64], R22 ;  /* 0x0000001630006986 */ /* 0x0001e2000c10190c */
[----:B----4-:R-:W-:-:S05]  /*45d0*/  @P6 IMAD.WIDE R50, R31, 0x4, R50 ;  /* 0x000000041f326825 */ /* 0x010fca00078e0232 */
[----:B------:R0:W-:Y:S01]  /*45e0*/  @P6 STG.E desc[UR12][R50.64], R23 ;  /* 0x0000001732006986 */ /* 0x0001e2000c10190c */
[----:B------:R-:W-:Y:S05]  /*45f0*/  @!P2 EXIT ;  /* 0x000000000000a94d */ /* 0x000fea0003800000 */
[----:B------:R-:W1:Y:S08]  /*4600*/  LDC.64 R2, c[0x0][0x388] ;  /* 0x0000e200ff027b82 */ /* 0x000e700000000a00 */
[----:B0-----:R-:W0:Y:S01]  /*4610*/  LDC.64 R4, c[0x0][0x398] ;  /* 0x0000e600ff047b82 */ /* 0x001e220000000a00 */
[----:B-1----:R-:W-:-:S05]  /*4620*/  IMAD.WIDE R2, R0, 0x4, R2 ;  /* 0x0000000400027825 */ /* 0x002fca00078e0202 */
[----:B------:R-:W-:Y:S01]  /*4630*/  STG.E desc[UR12][R2.64], R40 ;  /* 0x0000002802007986 */ /* 0x000fe2000c10190c */
[----:B0-----:R-:W-:-:S05]  /*4640*/  IMAD.WIDE R4, R0, 0x4, R4 ;  /* 0x0000000400047825 */ /* 0x001fca00078e0204 */
[----:B------:R-:W-:Y:S01]  /*4650*/  STG.E desc[UR12][R4.64], R41 ;  /* 0x0000002904007986 */ /* 0x000fe2000c10190c */
[----:B------:R-:W-:Y:S05]  /*4660*/  EXIT ;  /* 0x000000000000794d */ /* 0x000fea0003800000 */
.L_x_236:
[----:B------:R-:W-:-:S13]  /*4670*/  ISETP.GE.AND P0, PT, R23, 0x1, PT ;  /* 0x000000011700780c */ /* 0x000fda0003f06270 */
[----:B------:R-:W-:Y:S05]  /*4680*/  @!P0 EXIT ;  /* 0x000000000000894d */ /* 0x000fea0003800000 */
[----:B------:R-:W0:Y:S01]  /*4690*/  S2R R5, SR_TID.X ;  /* 0x0000000000057919 */ /* 0x000e220000002100 */
[----:B------:R-:W1:Y:S01]  /*46a0*/  LDC.64 R24, c[0x0][0x380] ;  /* 0x0000e000ff187b82 */ /* 0x000e620000000a00 */
[----:B------:R-:W-:Y:S01]  /*46b0*/  SHF.R.S32.HI R11, RZ, 0x1f, R9 ;  /* 0x0000001fff0b7819 */ /* 0x000fe20000011409 */
[----:B0-----:R-:W-:-:S04]  /*46c0*/  IMAD R46, R5, 0xe, RZ ;  /* 0x0000000e052e7824 */ /* 0x001fc800078e02ff */
[C---:B------:R-:W-:Y:S01]  /*46d0*/  VIADD R54, R46.reuse, 0x4 ;  /* 0x000000042e367836 */ /* 0x040fe20000000000 */
[----:B------:R-:W-:Y:S01]  /*46e0*/  IADD3 R13, P0, PT, R9, R46, RZ ;  /* 0x0000002e090d7210 */ /* 0x000fe20007f1e0ff */
[C---:B------:R-:W-:Y:S02]  /*46f0*/  VIADD R34, R46.reuse, 0x1 ;  /* 0x000000012e227836 */ /* 0x040fe40000000000 */
[C---:B------:R-:W-:Y:S02]  /*4700*/  VIADD R38, R46.reuse, 0x2 ;  /* 0x000000022e267836 */ /* 0x040fe40000000000 */
[----:B------:R-:W-:Y:S01]  /*4710*/  IMAD.X R28, RZ, RZ, R11, P0 ;  /* 0x000000ffff1c7224 */ /* 0x000fe200000e060b */
[C---:B-1----:R-:W-:Y:S01]  /*4720*/  LEA R26, P0, R13.reuse, R24, 0x2 ;  /* 0x000000180d1a7211 */ /* 0x042fe200078010ff */
[----:B------:R-:W-:Y:S01]  /*4730*/  VIADD R56, R46, 0x5 ;  /* 0x000000052e387836 */ /* 0x000fe20000000000 */
[----:B------:R-:W-:Y:S01]  /*4740*/  ISETP.GE.U32.AND P4, PT, R34, R23, PT ;  /* 0x000000172200720c */ /* 0x000fe20003f86070 */
[C---:B------:R-:W-:Y:S01]  /*4750*/  VIADD R58, R46.reuse, 0x6 ;  /* 0x000000062e3a7836 */ /* 0x040fe20000000000 */
[----:B------:R-:W-:Y:S01]  /*4760*/  LEA.HI.X R27, R13, R25, R28, 0x2, P0 ;  /* 0x000000190d1b7211 */ /* 0x000fe200000f141c */
[----:B------:R-:W-:Y:S01]  /*4770*/  VIADD R48, R46, 0xa ;  /* 0x0000000a2e307836 */ /* 0x000fe20000000000 */
[-C--:B------:R-:W-:Y:S01]  /*4780*/  ISETP.GE.U32.AND P0, PT, R54, R23.reuse, PT ;  /* 0x000000173600720c */ /* 0x080fe20003f06070 */
[----:B------:R-:W-:Y:S01]  /*4790*/  VIADD R60, R46, 0x7 ;  /* 0x000000072e3c7836 */ /* 0x000fe20000000000 */
[-C--:B------:R-:W-:Y:S01]  /*47a0*/  ISETP.GE.U32.AND P5, PT, R38, R23.reuse, PT ;  /* 0x000000172600720c */ /* 0x080fe20003fa6070 */
[----:B------:R-:W-:Y:S01]  /*47b0*/  VIADD R50, R46, 0x8 ;  /* 0x000000082e327836 */ /* 0x000fe20000000000 */
[-C--:B------:R-:W-:Y:S01]  /*47c0*/  ISETP.GE.U32.AND P1, PT, R56, R23.reuse, PT ;  /* 0x000000173800720c */ /* 0x080fe20003f26070 */
[----:B------:R-:W-:Y:S01]  /*47d0*/  VIADD R30, R46, 0x9 ;  /* 0x000000092e1e7836 */ /* 0x000fe20000000000 */
[-C--:B------:R-:W-:Y:S01]  /*47e0*/  ISETP.GE.U32.AND P2, PT, R58, R23.reuse, PT ;  /* 0x000000173a00720c */ /* 0x080fe20003f46070 */
[----:B------:R-:W-:Y:S01]  /*47f0*/  VIADD R36, R46, 0xb ;  /* 0x0000000b2e247836 */ /* 0x000fe20000000000 */
[----:B------:R-:W-:Y:S01]  /*4800*/  ISETP.GE.U32.AND P3, PT, R60, R23, PT ;  /* 0x000000173c00720c */ /* 0x000fe20003f66070 */
[C---:B------:R-:W-:Y:S01]  /*4810*/  VIADD R28, R46.reuse, 0xc ;  /* 0x0000000c2e1c7836 */ /* 0x040fe20000000000 */
[----:B------:R0:W5:Y:S01]  /*4820*/  @!P4 LD.E.STRONG.SM R2, desc[UR12][R26.64+0x4] ;  /* 0x0000040c1a02c980 */ /* 0x000162000c10b900 */
[----:B------:R-:W-:-:S02]  /*4830*/  VIADD R52, R46, 0x3 ;  /* 0x000000032e347836 */ /* 0x000fc40000000000 */
[----:B------:R-:W-:Y:S01]  /*4840*/  VIADD R32, R46, 0xd ;  /* 0x0000000d2e207836 */ /* 0x000fe20000000000 */
[----:B------:R0:W5:Y:S01]  /*4850*/  @!P0 LD.E.STRONG.SM R8, desc[UR12][R26.64+0x10] ;  /* 0x0000100c1a088980 */ /* 0x000162000c10b900 */
[-C--:B------:R-:W-:Y:S02]  /*4860*/  ISETP.GE.U32.AND P0, PT, R48, R23.reuse, PT ;  /* 0x000000173000720c */ /* 0x080fe40003f06070 */
[-C--:B------:R-:W-:Y:S01]  /*4870*/  ISETP.GE.U32.AND P4, PT, R50, R23.reuse, PT ;  /* 0x000000173200720c */ /* 0x080fe20003f86070 */
[----:B------:R0:W5:Y:S01]  /*4880*/  @!P5 LD.E.STRONG.SM R4, desc[UR12][R26.64+0x8] ;  /* 0x0000080c1a04d980 */ /* 0x000162000c10b900 */
[-C--:B------:R-:W-:Y:S02]  /*4890*/  ISETP.GE.U32.AND P5, PT, R30, R23.reuse, PT ;  /* 0x000000171e00720c */ /* 0x080fe40003fa6070 */
[-C--:B------:R-:W-:Y:S01]  /*48a0*/  ISETP.GE.U32.AND P6, PT, R52, R23.reuse, PT ;  /* 0x000000173400720c */ /* 0x080fe20003fc6070 */
[----:B------:R0:W5:Y:S01]  /*48b0*/  @!P1 LD.E.STRONG.SM R10, desc[UR12][R26.64+0x14] ;  /* 0x0000140c1a0a9980 */ /* 0x000162000c10b900 */
[----:B------:R-:W-:-:S03]  /*48c0*/  ISETP.GE.U32.AND P1, PT, R36, R23, PT ;  /* 0x000000172400720c */ /* 0x000fc60003f26070 */
[----:B------:R0:W5:Y:S01]  /*48d0*/  @!P2 LD.E.STRONG.SM R12, desc[UR12][R26.64+0x18] ;  /* 0x0000180c1a0ca980 */ /* 0x000162000c10b900 */
[----:B------:R-:W-:-:S03]  /*48e0*/  ISETP.GE.U32.AND P2, PT, R28, R23, PT ;  /* 0x000000171c00720c */ /* 0x000fc60003f46070 */
[----:B------:R0:W5:Y:S01]  /*48f0*/  @!P0 LD.E.STRONG.SM R20, desc[UR12][R26.64+0x28] ;  /* 0x0000280c1a148980 */ /* 0x000162000c10b900 */
[----:B------:R-:W-:-:S03]  /*4900*/  ISETP.GE.U32.AND P0, PT, R46, R23, PT ;  /* 0x000000172e00720c */ /* 0x000fc60003f06070 */
[----:B------:R0:W5:Y:S04]  /*4910*/  @!P3 LD.E.STRONG.SM R14, desc[UR12][R26.64+0x1c] ;  /* 0x00001c0c1a0eb980 */ /* 0x000168000c10b900 */
[----:B------:R0:W5:Y:S04]  /*4920*/  @!P4 LD.E.STRONG.SM R16, desc[UR12][R26.64+0x20] ;  /* 0x0000200c1a10c980 */ /* 0x000168000c10b900 */
[----:B------:R0:W5:Y:S04]  /*4930*/  @!P5 LD.E.STRONG.SM R18, desc[UR12][R26.64+0x24] ;  /* 0x0000240c1a12d980 */ /* 0x000168000c10b900 */
[----:B------:R0:W5:Y:S04]  /*4940*/  @!P1 LD.E.STRONG.SM R22, desc[UR12][R26.64+0x2c] ;  /* 0x00002c0c1a169980 */ /* 0x000168000c10b900 */
[----:B------:R0:W5:Y:S04]  /*4950*/  @!P2 LD.E.STRONG.SM R40, desc[UR12][R26.64+0x30] ;  /* 0x0000300c1a28a980 */ /* 0x000168000c10b900 */
[----:B------:R0:W5:Y:S04]  /*4960*/  @!P0 LD.E.STRONG.SM R42, desc[UR12][R26.64] ;  /* 0x0000000c1a2a8980 */ /* 0x000168000c10b900 */
[----:B------:R0:W5:Y:S01]  /*4970*/  @!P6 LD.E.STRONG.SM R6, desc[UR12][R26.64+0xc] ;  /* 0x00000c0c1a06e980 */ /* 0x000162000c10b900 */
[----:B------:R-:W-:-:S13]  /*4980*/  ISETP.GE.U32.AND P6, PT, R32, R23, PT ;  /* 0x000000172000720c */ /* 0x000fda0003fc6070 */
[----:B------:R0:W5:Y:S01]  /*4990*/  @!P6 LD.E.STRONG.SM R47, desc[UR12][R26.64+0x34] ;  /* 0x0000340c1a2fe980 */ /* 0x000162000c10b900 */
        /* <DEDUP_REMOVED lines=11> */
.L_x_263:
[----:B------:R-:W-:Y:S05]  /*4a50*/  BSYNC.RECONVERGENT B0 ;  /* 0x0000000000007941 */ /* 0x000fea0003800200 */
.L_x_262:
[----:B------:R-:W-:Y:S01]  /*4a60*/  BAR.SYNC.DEFER_BLOCKING 0x0 ;  /* 0x0000000000007b1d */ /* 0x000fe20000010000 */
[----:B------:R-:W-:Y:S02]  /*4a70*/  ISETP.NE.AND P0, PT, R5, RZ, PT ;  /* 0x000000ff0500720c */ /* 0x000fe40003f05270 */
[----:B------:R-:W-:Y:S02]  /*4a80*/  ISETP.GE.U32.AND P2, PT, R34, R23, PT ;  /* 0x000000172200720c */ /* 0x000fe40003f46070 */
[----:B------:R-:W-:-:S03]  /*4a90*/  LOP3.LUT R0, R0, 0xfdffffff, RZ, 0xc0, !PT ;  /* 0xfdffffff00007812 */ /* 0x000fc600078ec0ff */
[----:B------:R-:W1:Y:S01]  /*4aa0*/  S2UR UR5, SR_CgaCtaId ;  /* 0x00000000000579c3 */ /* 0x000e620000008800 */
[----:B------:R-:W-:-:S07]  /*4ab0*/  UMOV UR4, 0x400 ;  /* 0x0000040000047882 */ /* 0x000fce0000000000 */
[----:B------:R-:W-:Y:S01]  /*4ac0*/  BAR.SYNC.DEFER_BLOCKING 0x0 ;  /* 0x0000000000007b1d */ /* 0x000fe20000010000 */
[----:B------:R-:W-:Y:S02]  /*4ad0*/  @P0 LOP3.LUT R0, R0, 0x2000000, RZ, 0xfc, !PT ;  /* 0x0200000000000812 */ /* 0x000fe400078efcff */
[-C--:B------:R-:W-:Y:S02]  /*4ae0*/  ISETP.NE.AND P3, PT, R34, R23.reuse, PT ;  /* 0x000000172200720c */ /* 0x080fe40003f65270 */
[----:B-----5:R-:W-:Y:S01]  /*4af0*/  ISETP.NE.AND P4, PT, R42, R2, PT ;  /* 0x000000022a00720c */ /* 0x020fe20003f85270 */
[----:B-1----:R-:W-:Y:S01]  /*4b00*/  ULEA UR5, UR5, UR4, 0x18 ;  /* 0x0000000405057291 */ /* 0x002fe2000f8ec0ff */
[----:B------:R-:W-:Y:S02]  /*4b10*/  SEL R11, RZ, 0xffffffff, P3 ;  /* 0xffffffffff0b7807 */ /* 0x000fe40001800000 */
[-C--:B------:R-:W-:Y:S02]  /*4b20*/  ISETP.NE.AND P1, PT, R38, R23.reuse, PT ;  /* 0x000000172600720c */ /* 0x080fe40003f25270 */
[----:B------:R-:W-:-:S02]  /*4b30*/  ISETP.GE.U32.AND P3, PT, R52, R23, PT ;  /* 0x000000173400720c */ /* 0x000fc40003f66070 */
[----:B------:R-:W-:Y:S02]  /*4b40*/  LEA R26, R5, UR5, 0x2 ;  /* 0x00000005051a7c11 */ /* 0x000fe4000f8e10ff */
[----:B------:R-:W-:Y:S02]  /*4b50*/  @!P2 SEL R11, RZ, 0xffffffff, !P4 ;  /* 0xffffffffff0ba807 */ /* 0x000fe40006000000 */
[----:B0-----:R-:W-:Y:S02]  /*4b60*/  SEL R24, RZ, 0xffffffff, P1 ;  /* 0xffffffffff187807 */ /* 0x001fe40000800000 */
[-C--:B------:R-:W-:Y:S02]  /*4b70*/  ISETP.NE.AND P4, PT, R52, R23.reuse, PT ;  /* 0x000000173400720c */ /* 0x080fe40003f85270 */
[----:B------:R-:W-:Y:S02]  /*4b80*/  ISETP.NE.AND P1, PT, R2, R4, PT ;  /* 0x000000040200720c */ /* 0x000fe40003f25270 */
[----:B------:R-:W-:Y:S01]  /*4b90*/  ISETP.GE.U32.AND P2, PT, R54, R23, PT ;  /* 0x000000173600720c */ /* 0x000fe20003f46070 */
[----:B------:R-:W-:Y:S01]  /*4ba0*/  STS [R26+0x47c], R47 ;  /* 0x00047c2f1a007388 */ /* 0x000fe20000000800 */
[----:B------:R-:W-:Y:S01]  /*4bb0*/  SEL R35, RZ, 0xffffffff, P4 ;  /* 0xffffffffff237807 */ /* 0x000fe20002000000 */
[----:B------:R-:W-:Y:S01]  /*4bc0*/  BAR.SYNC.DEFER_BLOCKING 0x0 ;  /* 0x0000000000007b1d */ /* 0x000fe20000010000 */
[----:B------:R-:W-:-:S02]  /*4bd0*/  ISETP.NE.AND P4, PT, R4, R6, PT ;  /* 0x000000060400720c */ /* 0x000fc40003f85270 */
[----:B------:R-:W-:Y:S02]  /*4be0*/  ISETP.NE.AND P6, PT, R14, R16, PT ;  /* 0x000000100e00720c */ /* 0x000fe40003fc5270 */
[----:B------:R-:W-:Y:S02]  /*4bf0*/  @!P3 SEL R35, RZ, 0xffffffff, !P4 ;  /* 0xffffffffff23b807 */ /* 0x000fe40006000000 */
[----:B------:R-:W-:Y:S02]  /*4c00*/  ISETP.NE.AND P4, PT, R6, R8, PT ;  /* 0x000000080600720c */ /* 0x000fe40003f85270 */
[----:B------:R-:W-:Y:S02]  /*4c10*/  ISETP.GE.U32.AND P3, PT, R56, R23, PT ;  /* 0x000000173800720c */ /* 0x000fe40003f66070 */
[----:B------:R-:W-:Y:S02]  /*4c20*/  LOP3.LUT R0, R0, 0xfffffff7, RZ, 0xc0, !PT ;  /* 0xfffffff700007812 */ /* 0x000fe400078ec0ff */
[----:B------:R-:W-:-:S02]  /*4c30*/  ISETP.NE.AND P5, PT, R16, R18, PT ;  /* 0x000000121000720c */ /* 0x000fc40003fa5270 */
[----:B------:R-:W-:Y:S02]  /*4c40*/  SEL R52, RZ, 0xffffffff, !P6 ;  /* 0xffffffffff347807 */ /* 0x000fe40007000000 */
[----:B------:R-:W-:Y:S02]  /*4c50*/  LOP3.LUT R11, R11, 0x1, RZ, 0xc0, !PT ;  /* 0x000000010b0b7812 */ /* 0x000fe400078ec0ff */
[----:B------:R-:W-:Y:S02]  /*4c60*/  LOP3.LUT R35, R35, 0x1, RZ, 0xc0, !PT ;  /* 0x0000000123237812 */ /* 0x000fe400078ec0ff */
[----:B------:R-:W-:Y:S01]  /*4c70*/  SEL R17, RZ, 0xffffffff, !P5 ;  /* 0xffffffffff117807 */ /* 0x000fe20006800000 */
[----:B------:R-:W0:Y:S01]  /*4c80*/  @P0 LDS R44, [R26+0x478] ;  /* 0x000478001a2c0984 */ /* 0x000e220000000800 */
[----:B------:R-:W-:-:S13]  /*4c90*/  ISETP.GE.U32.AND P0, PT, R38, R23, PT ;  /* 0x000000172600720c */ /* 0x000fda0003f06070 */
[----:B------:R-:W-:Y:S02]  /*4ca0*/  @!P0 SEL R24, RZ, 0xffffffff, !P1 ;  /* 0xffffffffff188807 */ /* 0x000fe40004800000 */
[-C--:B------:R-:W-:Y:S02]  /*4cb0*/  ISETP.NE.AND P1, PT, R54, R23.reuse, PT ;  /* 0x000000173600720c */ /* 0x080fe40003f25270 */
[CC--:B------:R-:W-:Y:S02]  /*4cc0*/  ISETP.GE.U32.AND P0, PT, R46.reuse, R23.reuse, PT ;  /* 0x000000172e00720c */ /* 0x0c0fe40003f06070 */
[----:B------:R-:W-:Y:S02]  /*4cd0*/  SEL R34, RZ, 0xffffffff, P1 ;  /* 0xffffffffff227807 */ /* 0x000fe40000800000 */
[----:B------:R-:W-:Y:S02]  /*4ce0*/  ISETP.NE.AND P1, PT, R46, R23, PT ;  /* 0x000000172e00720c */ /* 0x000fe40003f25270 */
[----:B------:R-:W-:-:S02]  /*4cf0*/  @!P2 SEL R34, RZ, 0xffffffff, !P4 ;  /* 0xffffffffff22a807 */ /* 0x000fc40006000000 */
[----:B------:R-:W-:Y:S02]  /*4d00*/  SEL R9, RZ, 0xffffffff, P1 ;  /* 0xffffffffff097807 */ /* 0x000fe40000800000 */
[-C--:B------:R-:W-:Y:S02]  /*4d10*/  ISETP.NE.AND P4, PT, R56, R23.reuse, PT ;  /* 0x000000173800720c */ /* 0x080fe40003f85270 */
[----:B------:R-:W-:Y:S02]  /*4d20*/  ISETP.GE.U32.AND P2, PT, R58, R23, PT ;  /* 0x000000173a00720c */ /* 0x000fe40003f46070 */
[----:B------:R-:W-:Y:S02]  /*4d30*/  SEL R33, RZ, 0xffffffff, P4 ;  /* 0xffffffffff217807 */ /* 0x000fe40002000000 */
[----:B------:R-:W-:Y:S02]  /*4d40*/  ISETP.NE.AND P4, PT, R8, R10, PT ;  /* 0x0000000a0800720c */ /* 0x000fe40003f85270 */
[----:B------:R-:W-:-:S02]  /*4d50*/  LOP3.LUT R24, R24, 0x1, RZ, 0xc0, !PT ;  /* 0x0000000118187812 */ /* 0x000fc400078ec0ff */
[----:B------:R-:W-:Y:S02]  /*4d60*/  @!P3 SEL R33, RZ, 0xffffffff, !P4 ;  /* 0xffffffffff21b807 */ /* 0x000fe40006000000 */
[----:B0-----:R-:W-:Y:S02]  /*4d70*/  ISETP.NE.AND P1, PT, R44, R42, PT ;  /* 0x0000002a2c00720c */ /* 0x001fe40003f25270 */
[----:B------:R-:W-:Y:S02]  /*4d80*/  ISETP.NE.AND P4, PT, R60, R23, PT ;  /* 0x000000173c00720c */ /* 0x000fe40003f85270 */
[----:B------:R-:W-:Y:S02]  /*4d90*/  @!P0 SEL R9, RZ, 0xffffffff, !P1 ;  /* 0xffffffffff098807 */ /* 0x000fe40004800000 */
[----:B------:R-:W-:Y:S02]  /*4da0*/  LOP3.LUT P0, RZ, R3, R5, RZ, 0xfc, !PT ;  /* 0x0000000503ff7212 */ /* 0x000fe4000780fcff */
[----:B------:R-:W-:-:S02]  /*4db0*/  LOP3.LUT R9, R9, 0x1, RZ, 0xc0, !PT ;  /* 0x0000000109097812 */ /* 0x000fc400078ec0ff */
[-C--:B------:R-:W-:Y:S02]  /*4dc0*/  ISETP.NE.AND P1, PT, R58, R23.reuse, PT ;  /* 0x000000173a00720c */ /* 0x080fe40003f25270 */
[----:B------:R-:W-:Y:S02]  /*4dd0*/  ISETP.EQ.U32.AND P0, PT, R9, 0x1, P0 ;  /* 0x000000010900780c */ /* 0x000fe40000702070 */
[----:B------:R-:W-:Y:S02]  /*4de0*/  SEL R9, RZ, 0xffffffff, P4 ;  /* 0xffffffffff097807 */ /* 0x000fe40002000000 */
[----:B------:R-:W-:Y:S02]  /*4df0*/  ISETP.NE.AND P4, PT, R32, R23, PT ;  /* 0x000000172000720c */ /* 0x000fe40003f85270 */
[----:B------:R-:W-:Y:S02]  /*4e00*/  ISETP.NE.AND P3, PT, R10, R12, PT ;  /* 0x0000000c0a00720c */ /* 0x000fe40003f65270 */
[----:B------:R-:W-:-:S02]  /*4e10*/  SEL R26, RZ, 0xffffffff, P1 ;  /* 0xffffffffff1a7807 */ /* 0x000fc40000800000 */
[----:B------:R-:W-:Y:S02]  /*4e20*/  SEL R39, RZ, 0xffffffff, !P3 ;  /* 0xffffffffff277807 */ /* 0x000fe40005800000 */
[----:B------:R-:W-:Y:S02]  /*4e30*/  ISETP.NE.AND P3, PT, R12, R14, PT ;  /* 0x0000000e0c00720c */ /* 0x000fe40003f65270 */
[----:B------:R-:W-:Y:S02]  /*4e40*/  SEL R26, R39, R26, !P2 ;  /* 0x0000001a271a7207 */ /* 0x000fe40005000000 */
[----:B------:R-:W-:Y:S02]  /*4e50*/  ISETP.NE.AND P2, PT, R40, R47, PT ;  /* 0x0000002f2800720c */ /* 0x000fe40003f45270 */
[----:B------:R-:W-:Y:S02]  /*4e60*/  @P4 LOP3.LUT R0, R0, 0x8, RZ, 0xfc, !PT ;  /* 0x0000000800004812 */ /* 0x000fe400078efcff */
[----:B------:R-:W-:-:S02]  /*4e70*/  SEL R27, RZ, 0xffffffff, !P2 ;  /* 0xffffffffff1b7807 */ /* 0x000fc40005000000 */
[----:B------:R-:W-:Y:S02]  /*4e80*/  LOP3.LUT R0, R0, 0xfeffffff, RZ, 0xc0, !PT ;  /* 0xfeffffff00007812 */ /* 0x000fe400078ec0ff */
[----:B------:R-:W-:Y:S02]  /*4e90*/  ISETP.NE.AND P2, PT, R18, R20, PT ;  /* 0x000000141200720c */ /* 0x000fe40003f45270 */
[----:B------:R-:W-:Y:S02]  /*4ea0*/  @P6 LOP3.LUT R0, R0, 0x1000000, RZ, 0xfc, !PT ;  /* 0x0100000000006812 */ /* 0x000fe400078efcff */
[----:B------:R-:W-:Y:S02]  /*4eb0*/  SEL R13, RZ, 0xffffffff, !P2 ;  /* 0xffffffffff0d7807 */ /* 0x000fe40005000000 */
[----:B------:R-:W-:Y:S02]  /*4ec0*/  LOP3.LUT R0, R0, 0xff7fffff, RZ, 0xc0, !PT ;  /* 0xff7fffff00007812 */ /* 0x000fe400078ec0ff */
[----:B------:R-:W-:-:S02]  /*4ed0*/  ISETP.GE.U32.AND P1, PT, R60, R23, PT ;  /* 0x000000173c00720c */ /* 0x000fc40003f26070 */
[----:B------:R-:W-:Y:S02]  /*4ee0*/  @P5 LOP3.LUT R0, R0, 0x800000, RZ, 0xfc, !PT ;  /* 0x0080000000005812 */ /* 0x000fe400078efcff */
[----:B------:R-:W-:Y:S02]  /*4ef0*/  SEL R38, RZ, 0xffffffff, !P3 ;  /* 0xffffffffff267807 */ /* 0x000fe40005800000 */
[----:B------:R-:W-:Y:S02]  /*4f00*/  LOP3.LUT R0, R0, 0xffbfffff, RZ, 0xc0, !PT ;  /* 0xffbfffff00007812 */ /* 0x000fe400078ec0ff */
[----:B------:R-:W-:Y:S02]  /*4f10*/  SEL R41, R38, R9, !P1 ;  /* 0x0000000926297207 */ /* 0x000fe40004800000 */
[----:B------:R-:W-:Y:S02]  /*4f20*/  @P2 LOP3.LUT R0, R0, 0x400000, RZ, 0xfc, !PT ;  /* 0x0040000000002812 */ /* 0x000fe400078efcff */
[----:B------:R-:W-:-:S02]  /*4f30*/  ISETP.NE.AND P2, PT, R20, R22, PT ;  /* 0x000000161400720c */ /* 0x000fc40003f45270 */
[----:B------:R-:W-:Y:S02]  /*4f40*/  LOP3.LUT R0, R0, 0xfffffbff, RZ, 0xc0, !PT ;  /* 0xfffffbff00007812 */ /* 0x000fe400078ec0ff */
[----:B------:R-:W-:Y:S02]  /*4f50*/  SEL R15, RZ, 0xffffffff, !P2 ;  /* 0xffffffffff0f7807 */ /* 0x000fe40005000000 */
[-C--:B------:R-:W-:Y:S02]  /*4f60*/  ISETP.NE.AND P3, PT, R50, R23.reuse, PT ;  /* 0x000000173200720c */ /* 0x080fe40003f65270 */
[----:B------:R-:W-:Y:S02]  /*4f70*/  ISETP.NE.AND P1, PT, R48, R23, PT ;  /* 0x000000173000720c */ /* 0x000fe40003f25270 */
[----:B------:R-:W-:Y:S02]  /*4f80*/  SEL R21, RZ, 0xffffffff, P3 ;  /* 0xffffffffff157807 */ /* 0x000fe40001800000 */
[----:B------:R-:W-:-:S02]  /*4f90*/  SEL R54, RZ, 0xffffffff, P1 ;  /* 0xffffffffff367807 */ /* 0x000fc40000800000 */
[----:B------:R-:W-:Y:S02]  /*4fa0*/  @P2 LOP3.LUT R0, R0, 0x400, RZ, 0xfc, !PT ;  /* 0x0000040000002812 */ /* 0x000fe400078efcff */
[----:B------:R-:W-:Y:S02]  /*4fb0*/  ISETP.NE.AND P2, PT, R22, R40, PT ;  /* 0x000000281600720c */ /* 0x000fe40003f45270 */
[----:B------:R-:W-:Y:S02]  /*4fc0*/  LOP3.LUT R0, R0, 0xfffffdff, RZ, 0xc0, !PT ;  /* 0xfffffdff00007812 */ /* 0x000fe400078ec0ff */
[----:B------:R-:W-:Y:S02]  /*4fd0*/  SEL R9, RZ, 0xffffffff, !P2 ;  /* 0xffffffffff097807 */ /* 0x000fe40005000000 */
[----:B------:R-:W-:Y:S02]  /*4fe0*/  SEL R56, RZ, 0xffffffff, P4 ;  /* 0xffffffffff387807 */ /* 0x000fe40002000000 */
[----:B------:R-:W-:-:S02]  /*4ff0*/  ISETP.GE.U32.AND P4, PT, R28, R23, PT ;  /* 0x000000171c00720c */ /* 0x000fc40003f86070 */
[-C--:B------:R-:W-:Y:S02]  /*5000*/  ISETP.GE.U32.AND P3, PT, R36, R23.reuse, PT ;  /* 0x000000172400720c */ /* 0x080fe40003f66070 */
[----:B------:R-:W-:Y:S02]  /*5010*/  ISETP.NE.AND P6, PT, R3, RZ, PT ;  /* 0x000000ff0300720c */ /* 0x000fe40003fc5270 */
[----:B------:R-:W-:Y:S02]  /*5020*/  @P2 LOP3.LUT R0, R0, 0x200, RZ, 0xfc, !PT ;  /* 0x0000020000002812 */ /* 0x000fe400078efcff */
[----:B------:R-:W-:Y:S02]  /*5030*/  ISETP.GE.U32.AND P2, PT, R50, R23, PT ;  /* 0x000000173200720c */ /* 0x000fe40003f46070 */
[----:B------:R-:W-:Y:S02]  /*5040*/  LOP3.LUT R0, R0, 0xffdfffff, RZ, 0xc0, !PT ;  /* 0xffdfffff00007812 */ /* 0x000fe400078ec0ff */
[----:B------:R-:W-:-:S02]  /*5050*/  SEL R52, R52, R21, !P2 ;  /* 0x0000001534347207 */ /* 0x000fc40005000000 */
[----:B------:R-:W-:Y:S02]  /*5060*/  LOP3.LUT R34, R34, 0x1, RZ, 0xc0, !PT ;  /* 0x0000000122227812 */ /* 0x000fe400078ec0ff */
[----:B------:R-:W-:Y:S02]  /*5070*/  LOP3.LUT R33, R33, 0x1, RZ, 0xc0, !PT ;  /* 0x0000000121217812 */ /* 0x000fe400078ec0ff */
[----:B------:R-:W-:Y:S02]  /*5080*/  LOP3.LUT R41, R41, 0x1, RZ, 0xc0, !PT ;  /* 0x0000000129297812 */ /* 0x000fe400078ec0ff */
[----:B------:R-:W-:Y:S02]  /*5090*/  ISETP.NE.U32.AND P5, PT, R34, 0x1, PT ;  /* 0x000000012200780c */ /* 0x000fe40003fa5070 */
[----:B------:R-:W-:Y:S02]  /*50a0*/  @P2 LOP3.LUT R0, R0, 0x200000, RZ, 0xfc, !PT ;  /* 0x0020000000002812 */ /* 0x000fe400078efcff */
[----:B------:R-:W-:-:S02]  /*50b0*/  ISETP.GE.U32.AND P2, PT, R48, R23, PT ;  /* 0x000000173000720c */ /* 0x000fc40003f46070 */
[----:B------:R-:W-:Y:S02]  /*50c0*/  LOP3.LUT R0, R0, 0xfffffffd, RZ, 0xc0, !PT ;  /* 0xfffffffd00007812 */ /* 0x000fe400078ec0ff */
[----:B------:R-:W-:Y:S02]  /*50d0*/  SEL R54, R13, R54, !P2 ;  /* 0x000000360d367207 */ /* 0x000fe40005000000 */
[----:B------:R-:W-:Y:S02]  /*50e0*/  LOP3.LUT R48, R26, 0x1, RZ, 0xc0, !PT ;  /* 0x000000011a307812 */ /* 0x000fe400078ec0ff */
[----:B------:R-:W-:Y:S02]  /*50f0*/  LOP3.LUT R26, R52, 0x1, RZ, 0xc0, !PT ;  /* 0x00000001341a7812 */ /* 0x000fe400078ec0ff */
[----:B------:R-:W-:-:S03]  /*5100*/  LOP3.LUT R54, R54, 0x1, RZ, 0xc0, !PT ;  /* 0x0000000136367812 */ /* 0x000fc600078ec0ff */
[----:B------:R-:W-:Y:S02]  /*5110*/  @P2 LOP3.LUT R0, R0, 0x2, RZ, 0xfc, !PT ;  /* 0x0000000200002812 */ /* 0x000fe400078efcff */
[----:B------:R-:W-:Y:S02]  /*5120*/  ISETP.GE.U32.AND P2, PT, R32, R23, PT ;  /* 0x000000172000720c */ /* 0x000fe40003f46070 */
[----:B------:R-:W-:Y:S02]  /*5130*/  LOP3.LUT R0, R0, 0xffffffef, RZ, 0xc0, !PT ;  /* 0xffffffef00007812 */ /* 0x000fe400078ec0ff */
[----:B------:R-:W-:-:S04]  /*5140*/  SEL R25, R27, R56, !P2 ;  /* 0x000000381b197207 */ /* 0x000fc80005000000 */
[----:B------:R-:W-:-:S05]  /*5150*/  LOP3.LUT R25, R25, 0x1, RZ, 0xc0, !PT ;  /* 0x0000000119197812 */ /* 0x000fca00078ec0ff */
[----:B------:R-:W-:Y:S02]  /*5160*/  @P2 LOP3.LUT R0, R0, 0x10, RZ, 0xfc, !PT ;  /* 0x0000001000002812 */ /* 0x000fe400078efcff */
[----:B------:R-:W-:Y:S02]  /*5170*/  ISETP.NE.AND P2, PT, R28, R23, PT ;  /* 0x000000171c00720c */ /* 0x000fe40003f45270 */
[----:B------:R-:W-:-:S04]  /*5180*/  LOP3.LUT R0, R0, 0xfffffffb, RZ, 0xc0, !PT ;  /* 0xfffffffb00007812 */ /* 0x000fc800078ec0ff */
[----:B------:R-:W-:Y:S02]  /*5190*/  @P4 LOP3.LUT R0, R0, 0x4, RZ, 0xfc, !PT ;  /* 0x0000000400004812 */ /* 0x000fe400078efcff */
[----:B------:R-:W-:Y:S02]  /*51a0*/  ISETP.NE.AND P4, PT, R36, R23, PT ;  /* 0x000000172400720c */ /* 0x000fe40003f85270 */
[----:B------:R-:W-:-:S04]  /*51b0*/  LOP3.LUT R0, R0, 0xfffffffe, RZ, 0xc0, !PT ;  /* 0xfffffffe00007812 */ /* 0x000fc800078ec0ff */
[----:B------:R-:W-:Y:S02]  /*51c0*/  @P2 LOP3.LUT R0, R0, 0x1, RZ, 0xfc, !PT ;  /* 0x0000000100002812 */ /* 0x000fe400078efcff */
[----:B------:R-:W-:Y:S02]  /*51d0*/  ISETP.GE.U32.AND P2, PT, R30, R23, PT ;  /* 0x000000171e00720c */ /* 0x000fe40003f46070 */
[----:B------:R-:W-:-:S04]  /*51e0*/  LOP3.LUT R0, R0, 0xffffff7f, RZ, 0xc0, !PT ;  /* 0xffffff7f00007812 */ /* 0x000fc800078ec0ff */
[----:B------:R-:W-:Y:S02]  /*51f0*/  @P3 LOP3.LUT R0, R0, 0x80, RZ, 0xfc, !PT ;  /* 0x0000008000003812 */ /* 0x000fe400078efcff */
[----:B------:R-:W-:Y:S02]  /*5200*/  ISETP.NE.AND P3, PT, R30, R23, PT ;  /* 0x000000171e00720c */ /* 0x000fe40003f65270 */
[----:B------:R-:W-:-:S04]  /*5210*/  LOP3.LUT R0, R0, 0xffffffbf, RZ, 0xc0, !PT ;  /* 0xffffffbf00007812 */ /* 0x000fc800078ec0ff */
[----:B------:R-:W-:Y:S02]  /*5220*/  @P4 LOP3.LUT R0, R0, 0x40, RZ, 0xfc, !PT ;  /* 0x0000004000004812 */ /* 0x000fe400078efcff */
[----:B------:R-:W-:Y:S02]  /*5230*/  ISETP.NE.U32.AND P4, PT, R35, 0x1, PT ;  /* 0x000000012300780c */ /* 0x000fe40003f85070 */
[----:B------:R-:W-:-:S04]  /*5240*/  LOP3.LUT R0, R0, 0xffffefff, RZ, 0xc0, !PT ;  /* 0xffffefff00007812 */ /* 0x000fc800078ec0ff */
[----:B------:R-:W-:Y:S02]  /*5250*/  @P2 LOP3.LUT R0, R0, 0x1000, RZ, 0xfc, !PT ;  /* 0x0000100000002812 */ /* 0x000fe400078efcff */
[----:B------:R-:W-:Y:S02]  /*5260*/  ISETP.NE.U32.AND P2, PT, R11, 0x1, PT ;  /* 0x000000010b00780c */ /* 0x000fe40003f45070 */
[----:B------:R-:W-:-:S04]  /*5270*/  LOP3.LUT R0, R0, 0xfffff7ff, RZ, 0xc0, !PT ;  /* 0xfffff7ff00007812 */ /* 0x000fc800078ec0ff */
[----:B------:R-:W-:Y:S02]  /*5280*/  @P3 LOP3.LUT R0, R0, 0x800, RZ, 0xfc, !PT ;  /* 0x0000080000003812 */ /* 0x000fe400078efcff */
[----:B------:R-:W-:Y:S01]  /*5290*/  ISETP.NE.U32.AND P3, PT, R24, 0x1, PT ;  /* 0x000000011800780c */ /* 0x000fe20003f65070 */
[----:B------:R-:W-:-:S12]  /*52a0*/  @P6 BRA `(.L_x_264) ;  /* 0x0000001000286947 */ /* 0x000fd80003800000 */
[----:B------:R-:W0:Y:S01]  /*52b0*/  LDCU UR4, c[0x0][0x394] ;  /* 0x00007280ff0477ac */ /* 0x000e220008000800 */
[----:B------:R-:W-:Y:S02]  /*52c0*/  P2R R3, PR, RZ, 0x8 ;  /* 0x00000008ff037803 */ /* 0x000fe40000000000 */
[C---:B------:R-:W-:Y:S02]  /*52d0*/  LOP3.LUT P3, RZ, R0.reuse, 0x8, RZ, 0xc0, !PT ;  /* 0x0000000800ff7812 */ /* 0x040fe4000786c0ff */
[----:B------:R-:W-:Y:S02]  /*52e0*/  P2R R7, PR, RZ, 0x10 ;  /* 0x00000010ff077803 */ /* 0x000fe40000000000 */
[----:B------:R-:W-:Y:S02]  /*52f0*/  LOP3.LUT P4, RZ, R0, 0x10, RZ, 0xc0, !PT ;  /* 0x0000001000ff7812 */ /* 0x000fe4000788c0ff */
[----:B------:R-:W-:Y:S02]  /*5300*/  SEL R28, RZ, 0xffffffff, P3 ;  /* 0xffffffffff1c7807 */ /* 0x000fe40001800000 */
[----:B------:R-:W-:-:S02]  /*5310*/  ISETP.NE.AND P3, PT, R3, RZ, PT ;  /* 0x000000ff0300720c */ /* 0x000fc40003f65270 */
[----:B------:R-:W-:Y:S02]  /*5320*/  SEL R27, R27, R28, !P4 ;  /* 0x0000001c1b1b7207 */ /* 0x000fe40006000000 */
[----:B------:R-:W-:Y:S02]  /*5330*/  SEL R28, RZ, 0x1, !P2 ;  /* 0x00000001ff1c7807 */ /* 0x000fe40005000000 */
[----:B------:R-:W-:Y:S01]  /*5340*/  P2R R23, PR, RZ, 0x20 ;  /* 0x00000020ff177803 */ /* 0x000fe20000000000 */
[----:B0-----:R-:W-:Y:S01]  /*5350*/  IMAD.U32 R49, RZ, RZ, UR4 ;  /* 0x00000004ff317e24 */ /* 0x001fe2000f8e00ff */
[----:B------:R-:W-:Y:S02]  /*5360*/  LOP3.LUT P5, RZ, R0, 0x800, RZ, 0xc0, !PT ;  /* 0x0000080000ff7812 */ /* 0x000fe400078ac0ff */
[----:B------:R-:W-:Y:S02]  /*5370*/  ISETP.NE.AND P4, PT, R7, RZ, PT ;  /* 0x000000ff0700720c */ /* 0x000fe40003f85270 */
[----:B------:R-:W-:-:S02]  /*5380*/  SHF.L.U32 R28, R49, R28, RZ ;  /* 0x0000001c311c7219 */ /* 0x000fc400000006ff */
[----:B------:R-:W-:Y:S02]  /*5390*/  SEL R30, RZ, 0xffffffff, P5 ;  /* 0xffffffffff1e7807 */ /* 0x000fe40002800000 */
[----:B------:R-:W-:Y:S02]  /*53a0*/  SEL R28, R28, RZ, P3 ;  /* 0x000000ff1c1c7207 */ /* 0x000fe40001800000 */
[----:B------:R-:W-:Y:S02]  /*53b0*/  P2R R29, PR, RZ, 0x2 ;  /* 0x00000002ff1d7803 */ /* 0x000fe40000000000 */
[----:B------:R-:W-:Y:S01]  /*53c0*/  ISETP.NE.AND P5, PT, R23, RZ, PT ;  /* 0x000000ff1700720c */ /* 0x000fe20003fa5270 */
[----:B------:R-:W-:Y:S01]  /*53d0*/  IMAD R28, R49, 0x2, R28 ;  /* 0x00000002311c7824 */ /* 0x000fe200078e021c */
[C---:B------:R-:W-:Y:S02]  /*53e0*/  LOP3.LUT P1, RZ, R0.reuse, 0x40, RZ, 0xc0, !PT ;  /* 0x0000004000ff7812 */ /* 0x040fe4000782c0ff */
[----:B------:R-:W-:-:S02]  /*53f0*/  LOP3.LUT P6, RZ, R0, 0x80, RZ, 0xc0, !PT ;  /* 0x0000008000ff7812 */ /* 0x000fc400078cc0ff */
[----:B------:R-:W-:Y:S02]  /*5400*/  SEL R28, R28, R49, P4 ;  /* 0x000000311c1c7207 */ /* 0x000fe40002000000 */
[----:B------:R-:W-:Y:S02]  /*5410*/  SEL R32, RZ, 0xffffffff, P1 ;  /* 0xffffffffff207807 */ /* 0x000fe40000800000 */
[----:B------:R-:W-:Y:S02]  /*5420*/  SEL R28, R28, RZ, P5 ;  /* 0x000000ff1c1c7207 */ /* 0x000fe40002800000 */
[----:B------:R-:W-:Y:S02]  /*5430*/  P2R R19, PR, RZ, 0x1 ;  /* 0x00000001ff137803 */ /* 0x000fe40000000000 */
[----:B------:R-:W-:Y:S01]  /*5440*/  LOP3.LUT P0, RZ, R0, 0x1000, RZ, 0xc0, !PT ;  /* 0x0000100000ff7812 */ /* 0x000fe2000780c0ff */
[----:B------:R-:W-:Y:S01]  /*5450*/  IMAD R28, R49, 0x2, R28 ;  /* 0x00000002311c7824 */ /* 0x000fe200078e021c */
[----:B------:R-:W-:-:S02]  /*5460*/  SEL R32, R15, R32, !P6 ;  /* 0x000000200f207207 */ /* 0x000fc40007000000 */
[----:B------:R-:W-:Y:S02]  /*5470*/  ISETP.NE.U32.AND P6, PT, R33, 0x1, PT ;  /* 0x000000012100780c */ /* 0x000fe40003fc5070 */
[----:B------:R-:W-:Y:S02]  /*5480*/  SEL R17, R17, R30, !P0 ;  /* 0x0000001e11117207 */ /* 0x000fe40004000000 */
[----:B------:R-:W-:Y:S02]  /*5490*/  ISETP.NE.AND P1, PT, R29, RZ, PT ;  /* 0x000000ff1d00720c */ /* 0x000fe40003f25270 */
[----:B------:R-:W-:Y:S02]  /*54a0*/  SEL R28, R28, R49, P6 ;  /* 0x000000311c1c7207 */ /* 0x000fe40003000000 */
[----:B------:R-:W-:Y:S02]  /*54b0*/  ISETP.NE.U32.AND P0, PT, R48, 0x1, PT ;  /* 0x000000013000780c */ /* 0x000fe40003f05070 */
[----:B------:R-:W-:-:S02]  /*54c0*/  SEL R30, RZ, 0xffffffff, P1 ;  /* 0xffffffffff1e7807 */ /* 0x000fc40000800000 */
[----:B------:R-:W-:Y:S02]  /*54d0*/  P2R R50, PR, RZ, 0x2 ;  /* 0x00000002ff327803 */ /* 0x000fe40000000000 */
[----:B------:R-:W-:Y:S02]  /*54e0*/  SEL R28, R28, RZ, P0 ;  /* 0x000000ff1c1c7207 */ /* 0x000fe40000000000 */
[----:B------:R-:W-:Y:S02]  /*54f0*/  LOP3.LUT P1, RZ, R0, 0x2, RZ, 0xc0, !PT ;  /* 0x0000000200ff7812 */ /* 0x000fe4000782c0ff */
[----:B------:R-:W-:Y:S01]  /*5500*/  ISETP.NE.AND P0, PT, R19, RZ, PT ;  /* 0x000000ff1300720c */ /* 0x000fe20003f05270 */
[----:B------:R-:W-:Y:S01]  /*5510*/  IMAD R28, R49, 0x2, R28 ;  /* 0x00000002311c7824 */ /* 0x000fe200078e021c */
[----:B------:R-:W-:Y:S02]  /*5520*/  SEL R19, R13, R30, !P1 ;  /* 0x0000001e0d137207 */ /* 0x000fe40004800000 */
[----:B------:R-:W-:-:S02]  /*5530*/  ISETP.NE.U32.AND P1, PT, R41, 0x1, PT ;  /* 0x000000012900780c */ /* 0x000fc40003f25070 */
[----:B------:R-:W-:Y:S02]  /*5540*/  LOP3.LUT R52, R52, 0x1, RZ, 0xc0, !PT ;  /* 0x0000000134347812 */ /* 0x000fe400078ec0ff */
[----:B------:R-:W-:Y:S02]  /*5550*/  SEL R28, R28, R49, P1 ;  /* 0x000000311c1c7207 */ /* 0x000fe40000800000 */
[----:B------:R-:W-:Y:S02]  /*5560*/  ISETP.NE.U32.AND P1, PT, R52, 0x1, PT ;  /* 0x000000013400780c */ /* 0x000fe40003f25070 */
[----:B------:R-:W-:Y:S02]  /*5570*/  LOP3.LUT R17, R17, 0x1, RZ, 0xc0, !PT ;  /* 0x0000000111117812 */ /* 0x000fe400078ec0ff */
[----:B------:R-:W-:Y:S02]  /*5580*/  SEL R28, R28, RZ, P1 ;  /* 0x000000ff1c1c7207 */ /* 0x000fe40000800000 */
[----:B------:R-:W-:-:S02]  /*5590*/  ISETP.NE.U32.AND P1, PT, R17, 0x1, PT ;  /* 0x000000011100780c */ /* 0x000fc40003f25070 */
[----:B------:R-:W-:Y:S01]  /*55a0*/  LOP3.LUT R19, R19, 0x1, RZ, 0xc0, !PT ;  /* 0x0000000113137812 */ /* 0x000fe200078ec0ff */
[----:B------:R-:W-:Y:S01]  /*55b0*/  IMAD R28, R49, 0x2, R28 ;  /* 0x00000002311c7824 */ /* 0x000fe200078e021c */
[----:B------:R-:W-:Y:S02]  /*55c0*/  P2R R7, PR, RZ, 0x8 ;  /* 0x00000008ff077803 */ /* 0x000fe40000000000 */
[----:B------:R-:W-:Y:S02]  /*55d0*/  LOP3.LUT P3, RZ, R0, 0x1, RZ, 0xc0, !PT ;  /* 0x0000000100ff7812 */ /* 0x000fe4000786c0ff */
[----:B------:R-:W-:Y:S02]  /*55e0*/  SEL R28, R28, R49, P1 ;  /* 0x000000311c1c7207 */ /* 0x000fe40000800000 */
[----:B------:R-:W-:Y:S02]  /*55f0*/  ISETP.NE.U32.AND P1, PT, R19, 0x1, PT ;  /* 0x000000011300780c */ /* 0x000fe40003f25070 */
[----:B------:R-:W-:-:S02]  /*5600*/  P2R R3, PR, RZ, 0x4 ;  /* 0x00000004ff037803 */ /* 0x000fc40000000000 */
[----:B------:R-:W-:Y:S02]  /*5610*/  LOP3.LUT P2, RZ, R0, 0x4, RZ, 0xc0, !PT ;  /* 0x0000000400ff7812 */ /* 0x000fe4000784c0ff */
[----:B------:R-:W-:Y:S02]  /*5620*/  SEL R30, RZ, 0xffffffff, P3 ;  /* 0xffffffffff1e7807 */ /* 0x000fe40001800000 */
[----:B------:R-:W-:Y:S02]  /*5630*/  SEL R28, R28, RZ, P1 ;  /* 0x000000ff1c1c7207 */ /* 0x000fe40000800000 */
[----:B------:R-:W-:Y:S02]  /*5640*/  LOP3.LUT R51, R32, 0x1, RZ, 0xc0, !PT ;  /* 0x0000000120337812 */ /* 0x000fe400078ec0ff */
[----:B------:R-:W-:Y:S01]  /*5650*/  SEL R30, R9, R30, !P2 ;  /* 0x0000001e091e7207 */ /* 0x000fe20005000000 */
[----:B------:R-:W-:Y:S01]  /*5660*/  IMAD R28, R49, 0x2, R28 ;  /* 0x00000002311c7824 */ /* 0x000fe200078e021c */
[----:B------:R-:W-:-:S02]  /*5670*/  ISETP.NE.U32.AND P1, PT, R51, 0x1, PT ;  /* 0x000000013300780c */ /* 0x000fc40003f25070 */
[----:B------:R-:W-:Y:S02]  /*5680*/  LOP3.LUT R30, R30, 0x1, RZ, 0xc0, !PT ;  /* 0x000000011e1e7812 */ /* 0x000fe400078ec0ff */
[----:B------:R-:W-:Y:S02]  /*5690*/  SEL R28, R28, R49, P1 ;  /* 0x000000311c1c7207 */ /* 0x000fe40000800000 */
[----:B------:R-:W-:Y:S02]  /*56a0*/  ISETP.NE.U32.AND P1, PT, R30, 0x1, PT ;  /* 0x000000011e00780c */ /* 0x000fe40003f25070 */
[----:B------:R-:W-:Y:S02]  /*56b0*/  SEL R13, RZ, 0x1, !P0 ;  /* 0x00000001ff0d7807 */ /* 0x000fe40004000000 */
[----:B------:R-:W-:Y:S02]  /*56c0*/  SEL R28, R28, RZ, P1 ;  /* 0x000000ff1c1c7207 */ /* 0x000fe40000800000 */
[----:B------:R-:W-:-:S02]  /*56d0*/  LOP3.LUT R27, R27, 0x1, RZ, 0xc0, !PT ;  /* 0x000000011b1b7812 */ /* 0x000fc400078ec0ff */
[----:B------:R-:W-:Y:S01]  /*56e0*/  IADD3 R11, PT, PT, R24, R13, R11 ;  /* 0x0000000d180b7210 */ /* 0x000fe20007ffe00b */
[----:B------:R-:W-:Y:S01]  /*56f0*/  IMAD R28, R49, 0x2, R28 ;  /* 0x00000002311c7824 */ /* 0x000fe200078e021c */
[----:B------:R-:W-:Y:S02]  /*5700*/  SEL R24, RZ, 0xffffffff, P3 ;  /* 0xffffffffff187807 */ /* 0x000fe40001800000 */
[----:B------:R-:W-:Y:S02]  /*5710*/  P2R R23, PR, RZ, 0x2 ;  /* 0x00000002ff177803 */ /* 0x000fe40000000000 */
[----:B------:R-:W-:Y:S02]  /*5720*/  ISETP.NE.U32.AND P1, PT, R27, 0x1, PT ;  /* 0x000000011b00780c */ /* 0x000fe40003f25070 */
[----:B------:R-:W-:Y:S02]  /*5730*/  SEL R24, R9, R24, !P2 ;  /* 0x0000001809187207 */ /* 0x000fe40005000000 */
[----:B------:R-:W0:Y:S01]  /*5740*/  S2R R9, SR_LANEID ;  /* 0x0000000000097919 */ /* 0x000e220000000000 */
[----:B------:R-:W-:-:S02]  /*5750*/  IADD3 R11, PT, PT, R34, R11, R35 ;  /* 0x0000000b220b7210 */ /* 0x000fc40007ffe023 */
[----:B------:R-:W-:Y:S02]  /*5760*/  SEL R28, R28, R49, P1 ;  /* 0x000000311c1c7207 */ /* 0x000fe40000800000 */
[----:B------:R-:W-:Y:S02]  /*5770*/  IADD3 R11, PT, PT, R48, R11, R33 ;  /* 0x0000000b300b7210 */ /* 0x000fe40007ffe021 */
[----:B------:R-:W-:Y:S01]  /*5780*/  LOP3.LUT R24, R24, 0x1, RZ, 0xc0, !PT ;  /* 0x0000000118187812 */ /* 0x000fe200078ec0ff */
[----:B------:R-:W1:Y:S01]  /*5790*/  SHFL.UP PT, R13, R28, 0x1, RZ ;  /* 0x042000001c0d7989 */ /* 0x000e6200000e00ff */
[----:B------:R-:W-:Y:S02]  /*57a0*/  IADD3 R11, PT, PT, R26, R11, R41 ;  /* 0x0000000b1a0b7210 */ /* 0x000fe40007ffe029 */
[----:B------:R-:W-:Y:S02]  /*57b0*/  ISETP.GE.U32.AND P2, PT, R5, 0x20, PT ;  /* 0x000000200500780c */ /* 0x000fe40003f46070 */
[----:B------:R-:W-:-:S04]  /*57c0*/  IADD3 R11, PT, PT, R54, R11, R17 ;  /* 0x0000000b360b7210 */ /* 0x000fc80007ffe011 */
[----:B------:R-:W-:-:S05]  /*57d0*/  IADD3 R24, PT, PT, R24, R11, R51 ;  /* 0x0000000b18187210 */ /* 0x000fca0007ffe033 */
[----:B------:R-:W-:-:S05]  /*57e0*/  IMAD.IADD R24, R25, 0x1, R24 ;  /* 0x0000000119187824 */ /* 0x000fca00078e0218 */
[----:B------:R-:W-:Y:S01]  /*57f0*/  ISETP.NE.AND P1, PT, R24, RZ, PT ;  /* 0x000000ff1800720c */ /* 0x000fe20003f25270 */
[----:B------:R-:W2:Y:S03]  /*5800*/  SHFL.UP PT, R11, R24, 0x1, RZ ;  /* 0x04200000180b7989 */ /* 0x000ea600000e00ff */
[----:B-1----:R-:W-:Y:S02]  /*5810*/  SEL R13, R13, RZ, !P1 ;  /* 0x000000ff0d0d7207 */ /* 0x002fe40004800000 */
[----:B0-----:R-:W-:-:S04]  /*5820*/  ISETP.GE.AND P1, PT, R9, 0x1, PT ;  /* 0x000000010900780c */ /* 0x001fc80003f26270 */
[----:B------:R-:W-:-:S05]  /*5830*/  SEL R13, R13, RZ, P1 ;  /* 0x000000ff0d0d7207 */ /* 0x000fca0000800000 */
[----:B------:R-:W-:-:S05]  /*5840*/  IMAD.IADD R13, R28, 0x1, R13 ;  /* 0x000000011c0d7824 */ /* 0x000fca00078e020d */
[----:B------:R-:W0:Y:S01]  /*5850*/  SHFL.UP PT, R15, R13, 0x2, RZ ;  /* 0x044000000d0f7989 */ /* 0x000e2200000e00ff */
[----:B--2---:R-:W-:-:S05]  /*5860*/  SEL R11, R11, RZ, P1 ;  /* 0x000000ff0b0b7207 */ /* 0x004fca0000800000 */
[----:B------:R-:W-:-:S05]  /*5870*/  IMAD.IADD R11, R24, 0x1, R11 ;  /* 0x00000001180b7824 */ /* 0x000fca00078e020b */
[----:B------:R-:W-:-:S04]  /*5880*/  ISETP.NE.AND P1, PT, R11, RZ, PT ;  /* 0x000000ff0b00720c */ /* 0x000fc80003f25270 */
[----:B0-----:R-:W-:Y:S02]  /*5890*/  SEL R25, R15, RZ, !P1 ;  /* 0x000000ff0f197207 */ /* 0x001fe40004800000 */
[----:B------:R-:W0:Y:S01]  /*58a0*/  SHFL.UP PT, R15, R11, 0x2, RZ ;  /* 0x044000000b0f7989 */ /* 0x000e2200000e00ff */
[----:B------:R-:W-:-:S04]  /*58b0*/  ISETP.GE.AND P1, PT, R9, 0x2, PT ;  /* 0x000000020900780c */ /* 0x000fc80003f26270 */
[----:B------:R-:W-:-:S05]  /*58c0*/  SEL R26, R25, RZ, P1 ;  /* 0x000000ff191a7207 */ /* 0x000fca0000800000 */
[----:B------:R-:W-:Y:S01]  /*58d0*/  IMAD.IADD R26, R13, 0x1, R26 ;  /* 0x000000010d1a7824 */ /* 0x000fe200078e021a */
[----:B0-----:R-:W-:-:S04]  /*58e0*/  SEL R24, R15, RZ, P1 ;  /* 0x000000ff0f187207 */ /* 0x001fc80000800000 */
[----:B------:R-:W0:Y:S01]  /*58f0*/  SHFL.UP PT, R15, R26, 0x4, RZ ;  /* 0x048000001a0f7989 */ /* 0x000e2200000e00ff */
[----:B------:R-:W-:-:S05]  /*5900*/  IMAD.IADD R24, R11, 0x1, R24 ;  /* 0x000000010b187824 */ /* 0x000fca00078e0218 */
[----:B------:R-:W-:Y:S01]  /*5910*/  ISETP.NE.AND P1, PT, R24, RZ, PT ;  /* 0x000000ff1800720c */ /* 0x000fe20003f25270 */
[----:B------:R-:W1:Y:S03]  /*5920*/  SHFL.UP PT, R13, R24, 0x4, RZ ;  /* 0x04800000180d7989 */ /* 0x000e6600000e00ff */
[----:B0-----:R-:W-:Y:S02]  /*5930*/  SEL R15, R15, RZ, !P1 ;  /* 0x000000ff0f0f7207 */ /* 0x001fe40004800000 */
[----:B------:R-:W-:-:S04]  /*5940*/  ISETP.GE.AND P1, PT, R9, 0x4, PT ;  /* 0x000000040900780c */ /* 0x000fc80003f26270 */
[----:B------:R-:W-:Y:S02]  /*5950*/  SEL R15, R15, RZ, P1 ;  /* 0x000000ff0f0f7207 */ /* 0x000fe40000800000 */
[----:B-1----:R-:W-:-:S03]  /*5960*/  SEL R13, R13, RZ, P1 ;  /* 0x000000ff0d0d7207 */ /* 0x002fc60000800000 */
[----:B------:R-:W-:Y:S02]  /*5970*/  IMAD.IADD R15, R26, 0x1, R15 ;  /* 0x000000011a0f7824 */ /* 0x000fe400078e020f */
[----:B------:R-:W-:-:S03]  /*5980*/  IMAD.IADD R13, R24, 0x1, R13 ;  /* 0x00000001180d7824 */ /* 0x000fc600078e020d */
[----:B------:R-:W0:Y:S02]  /*5990*/  SHFL.UP PT, R11, R15, 0x8, RZ ;  /* 0x050000000f0b7989 */ /* 0x000e2400000e00ff */
        /* <DEDUP_REMOVED lines=9> */
[----:B------:R-:W-:-:S04]  /*5a30*/  ISETP.NE.AND P1, PT, R24, RZ, PT ;  /* 0x000000ff1800720c */ /* 0x000fc80003f25270 */
[----:B0-----:R-:W-:Y:S02]  /*5a40*/  SEL R15, R11, RZ, !P1 ;  /* 0x000000ff0b0f7207 */ /* 0x001fe40004800000 */
[----:B------:R-:W0:Y:S01]  /*5a50*/  SHFL.UP PT, R11, R24, 0x10, RZ ;  /* 0x06000000180b7989 */ /* 0x000e2200000e00ff */
[----:B------:R-:W-:-:S04]  /*5a60*/  ISETP.GE.AND P1, PT, R9, 0x10, PT ;  /* 0x000000100900780c */ /* 0x000fc80003f26270 */
[----:B------:R-:W-:-:S05]  /*5a70*/  SEL R15, R15, RZ, P1 ;  /* 0x000000ff0f0f7207 */ /* 0x000fca0000800000 */
[----:B------:R-:W-:Y:S01]  /*5a80*/  IMAD.IADD R37, R26, 0x1, R15 ;  /* 0x000000011a257824 */ /* 0x000fe200078e020f */
[----:B------:R-:W-:-:S04]  /*5a90*/  SHF.R.U32.HI R15, RZ, 0x5, R5 ;  /* 0x00000005ff0f7819 */ /* 0x000fc80000011605 */
[----:B------:R-:W-:Y:S01]  /*5aa0*/  ISETP.NE.AND P3, PT, R15, 0x6, PT ;  /* 0x000000060f00780c */ /* 0x000fe20003f65270 */
[----:B------:R-:W-:Y:S01]  /*5ab0*/  SHFL.UP PT, R45, R37, 0x1, RZ ;  /* 0x04200000252d7989 */ /* 0x000fe200000e00ff */
[----:B0-----:R-:W-:Y:S02]  /*5ac0*/  SEL R11, R11, RZ, P1 ;  /* 0x000000ff0b0b7207 */ /* 0x001fe40000800000 */
[----:B------:R-:W-:-:S03]  /*5ad0*/  ISETP.NE.AND P1, PT, R9, 0x1f, PT ;  /* 0x0000001f0900780c */ /* 0x000fc60003f25270 */
[----:B------:R-:W-:-:S05]  /*5ae0*/  IMAD.IADD R36, R24, 0x1, R11 ;  /* 0x0000000118247824 */ /* 0x000fca00078e020b */
[----:B------:R-:W-:Y:S05]  /*5af0*/  SHFL.UP PT, R32, R36, 0x1, RZ ;  /* 0x0420000024207989 */ /* 0x000fea00000e00ff */
[----:B------:R-:W-:-:S04]  /*5b00*/  @!P1 SHF.R.U32.HI R9, RZ, 0x2, R5 ;  /* 0x00000002ff099819 */ /* 0x000fc80000011605 */
[----:B------:R-:W-:-:S05]  /*5b10*/  @!P1 LOP3.LUT R13, R9, 0xf8, RZ, 0xc0, !PT ;  /* 0x000000f8090d9812 */ /* 0x000fca00078ec0ff */
[----:B------:R0:W-:Y:S01]  /*5b20*/  @!P1 STS.64 [R13+UR5], R36 ;  /* 0x000000240d009988 */ /* 0x0001e20008000a05 */
[----:B------:R-:W-:Y:S06]  /*5b30*/  BAR.SYNC.DEFER_BLOCKING 0x0 ;  /* 0x0000000000007b1d */ /* 0x000fec0000010000 */
[----:B0-----:R-:W0:Y:S01]  /*5b40*/  S2R R13, SR_LANEID ;  /* 0x00000000000d7919 */ /* 0x001e220000000000 */
[----:B------:R-:W1:Y:S02]  /*5b50*/  LDS.128 R24, [UR5] ;  /* 0x00000005ff187984 */ /* 0x000e640008000c00 */
[----:B-1----:R-:W-:Y:S01]  /*5b60*/  ISETP.NE.AND P1, PT, R26, RZ, PT ;  /* 0x000000ff1a00720c */ /* 0x002fe20003f25270 */
[----:B------:R-:W-:-:S03]  /*5b70*/  IMAD.IADD R9, R24, 0x1, R26 ;  /* 0x0000000118097824 */ /* 0x000fc600078e021a */
[----:B------:R-:W-:Y:S02]  /*5b80*/  SEL R28, R25, RZ, !P1 ;  /* 0x000000ff191c7207 */ /* 0x000fe40004800000 */
[----:B------:R-:W-:-:S03]  /*5b90*/  ISETP.NE.AND P1, PT, R15, 0x2, PT ;  /* 0x000000020f00780c */ /* 0x000fc60003f25270 */
[----:B------:R-:W-:Y:S01]  /*5ba0*/  IMAD.IADD R26, R27, 0x1, R28 ;  /* 0x000000011b1a7824 */ /* 0x000fe200078e021c */
[C---:B------:R-:W-:Y:S01]  /*5bb0*/  SEL R24, R9.reuse, R24, !P1 ;  /* 0x0000001809187207 */ /* 0x040fe20004800000 */
[----:B------:R-:W1:Y:S03]  /*5bc0*/  LDS.128 R28, [UR5+0x10] ;  /* 0x00001005ff1c7984 */ /* 0x000e660008000c00 */
[----:B------:R-:W-:Y:S02]  /*5bd0*/  SEL R25, R26, R25, !P1 ;  /* 0x000000191a197207 */ /* 0x000fe40004800000 */
[----:B-1----:R-:W-:Y:S01]  /*5be0*/  ISETP.NE.AND P1, PT, R28, RZ, PT ;  /* 0x000000ff1c00720c */ /* 0x002fe20003f25270 */
[----:B------:R-:W-:-:S03]  /*5bf0*/  IMAD.IADD R9, R9, 0x1, R28 ;  /* 0x0000000109097824 */ /* 0x000fc600078e021c */
[----:B------:R-:W-:Y:S02]  /*5c00*/  SEL R26, R26, RZ, !P1 ;  /* 0x000000ff1a1a7207 */ /* 0x000fe40004800000 */
[----:B0-----:R-:W-:-:S03]  /*5c10*/  @P2 ISETP.NE.AND P1, PT, R13, RZ, PT ;  /* 0x000000ff0d00220c */ /* 0x001fc60003f25270 */
        /* <DEDUP_REMOVED lines=17> */
[----:B------:R-:W0:Y:S01]  /*5d30*/  LDS.128 R28, [UR5+0x30] ;  /* 0x00003005ff1c7984 */ /* 0x000e220008000c00 */
[----:B------:R-:W-:-:S04]  /*5d40*/  ISETP.NE.AND P1, PT, R26, RZ, PT ;  /* 0x000000ff1a00720c */ /* 0x000fc80003f25270 */
[----:B------:R-:W-:-:S05]  /*5d50*/  SEL R36, R25, RZ, !P1 ;  /* 0x000000ff19247207 */ /* 0x000fca0004800000 */
[----:B------:R-:W-:Y:S01]  /*5d60*/  IMAD.IADD R27, R27, 0x1, R36 ;  /* 0x000000011b1b7824 */ /* 0x000fe200078e0224 */
[----:B0-----:R-:W-:-:S04]  /*5d70*/  ISETP.NE.AND P1, PT, R28, RZ, PT ;  /* 0x000000ff1c00720c */ /* 0x001fc80003f25270 */
[----:B------:R-:W-:Y:S02]  /*5d80*/  SEL R36, R27, RZ, !P1 ;  /* 0x000000ff1b247207 */ /* 0x000fe40004800000 */
[----:B------:R-:W-:-:S03]  /*5d90*/  ISETP.NE.AND P1, PT, R15, 0x5, PT ;  /* 0x000000050f00780c */ /* 0x000fc60003f25270 */
[----:B------:R-:W-:Y:S01]  /*5da0*/  IMAD.IADD R29, R29, 0x1, R36 ;  /* 0x000000011d1d7824 */ /* 0x000fe200078e0224 */
[----:B------:R-:W-:-:S04]  /*5db0*/  SEL R54, R25, R54, !P1 ;  /* 0x0000003619367207 */ /* 0x000fc80004800000 */
[----:B------:R-:W-:Y:S02]  /*5dc0*/  SEL R54, R27, R54, !P3 ;  /* 0x000000361b367207 */ /* 0x000fe40005800000 */
[----:B------:R-:W-:-:S04]  /*5dd0*/  ISETP.NE.AND P3, PT, R15, 0x7, PT ;  /* 0x000000070f00780c */ /* 0x000fc80003f65270 */
[----:B------:R-:W-:Y:S02]  /*5de0*/  SEL R25, R29, R54, !P3 ;  /* 0x000000361d197207 */ /* 0x000fe40005800000 */
[----:B------:R-:W-:-:S04]  /*5df0*/  @P2 ISETP.NE.AND P3, PT, R32, RZ, PT ;  /* 0x000000ff2000220c */ /* 0x000fc80003f65270 */
[----:B------:R-:W-:Y:S02]  /*5e00*/  @P2 SEL R36, R25, RZ, !P3 ;  /* 0x000000ff19242207 */ /* 0x000fe40005800000 */
[----:B------:R-:W-:Y:S02]  /*5e10*/  ISETP.NE.AND P2, PT, R13, RZ, P2 ;  /* 0x000000ff0d00720c */ /* 0x000fe40001745270 */
[----:B------:R-:W-:Y:S01]  /*5e20*/  SEL R13, R24, R11, !P1 ;  /* 0x0000000b180d7207 */ /* 0x000fe20004800000 */
[----:B------:R-:W-:Y:S01]  /*5e30*/  IMAD.IADD R24, R26, 0x1, R24 ;  /* 0x000000011a187824 */ /* 0x000fe200078e0218 */
[----:B------:R-:W-:Y:S02]  /*5e40*/  LOP3.LUT P1, RZ, R0, 0x200000, RZ, 0xc0, !PT ;  /* 0x0020000000ff7812 */ /* 0x000fe4000782c0ff */
[----:B------:R-:W-:Y:S01]  /*5e50*/  ISETP.NE.AND P3, PT, R7, RZ, PT ;  /* 0x000000ff0700720c */ /* 0x000fe20003f65270 */
[----:B------:R-:W-:Y:S01]  /*5e60*/  IMAD.IADD R27, R24, 0x1, R28 ;  /* 0x00000001181b7824 */ /* 0x000fe200078e021c */
[----:B------:R-:W-:-:S02]  /*5e70*/  P2R R54, PR, RZ, 0x2 ;  /* 0x00000002ff367803 */ /* 0x000fc40000000000 */
[----:B------:R-:W-:-:S03]  /*5e80*/  ISETP.GE.U32.AND P1, PT, R5, 0x20, PT ;  /* 0x000000200500780c */ /* 0x000fc60003f26070 */
[----:B------:R-:W-:Y:S01]  /*5e90*/  @P2 IMAD.IADD R25, R45, 0x1, R36 ;  /* 0x000000012d192824 */ /* 0x000fe200078e0224 */
[----:B------:R-:W-:Y:S02]  /*5ea0*/  ISETP.NE.AND P2, PT, R3, RZ, PT ;  /* 0x000000ff0300720c */ /* 0x000fe40003f45270 */
[----:B------:R-:W-:-:S07]  /*5eb0*/  P2R R36, PR, RZ, 0x1 ;  /* 0x00000001ff247803 */ /* 0x000fce0000000000 */
[----:B------:R-:W-:Y:S01]  /*5ec0*/  @P1 IMAD.MOV.U32 R45, RZ, RZ, R25 ;  /* 0x000000ffff2d1224 */ /* 0x000fe200078e0019 */
[----:B------:R-:W-:Y:S02]  /*5ed0*/  P2R R25, PR, RZ, 0x2 ;  /* 0x00000002ff197803 */ /* 0x000fe40000000000 */
[----:B------:R-:W-:Y:S02]  /*5ee0*/  ISETP.NE.U32.AND P1, PT, R48, 0x1, PT ;  /* 0x000000013000780c */ /* 0x000fe40003f25070 */
[----:B------:R-:W-:Y:S02]  /*5ef0*/  SEL R3, R45, RZ, !P0 ;  /* 0x000000ff2d037207 */ /* 0x000fe40004000000 */
[----:B------:R-:W-:-:S04]  /*5f00*/  ISETP.NE.AND P0, PT, R5, RZ, PT ;  /* 0x000000ff0500720c */ /* 0x000fc80003f05270 */
[----:B------:R-:W-:Y:S02]  /*5f10*/  SEL R56, R3, RZ, P0 ;  /* 0x000000ff03387207 */ /* 0x000fe40000000000 */
[----:B------:R-:W-:Y:S02]  /*5f20*/  P2R R37, PR, RZ, 0x1 ;  /* 0x00000001ff257803 */ /* 0x000fe40000000000 */
[----:B------:R-:W-:Y:S01]  /*5f30*/  LOP3.LUT P0, RZ, R0, 0x1000, RZ, 0xc0, !PT ;  /* 0x0000100000ff7812 */ /* 0x000fe2000780c0ff */
[----:B------:R-:W-:Y:S01]  /*5f40*/  IMAD.IADD R43, R56, 0x1, R49 ;  /* 0x00000001382b7824 */ /* 0x000fe200078e0231 */
[----:B------:R-:W-:Y:S02]  /*5f50*/  P2R R56, PR, RZ, 0x4 ;  /* 0x00000004ff387803 */ /* 0x000fe40000000000 */
[----:B------:R-:W-:Y:S02]  /*5f60*/  P2R R55, PR, RZ, 0x1 ;  /* 0x00000001ff377803 */ /* 0x000fe40000000000 */
[----:B------:R-:W-:-:S02]  /*5f70*/  SEL R58, R43, RZ, P2 ;  /* 0x000000ff2b3a7207 */ /* 0x000fc40001000000 */
[----:B------:R-:W-:Y:S02]  /*5f80*/  ISETP.NE.AND P0, PT, R15, 0x6, PT ;  /* 0x000000060f00780c */ /* 0x000fe40003f05270 */
[----:B------:R-:W-:Y:S01]  /*5f90*/  LOP3.LUT P2, RZ, R0, 0x800, RZ, 0xc0, !PT ;  /* 0x0000080000ff7812 */ /* 0x000fe2000784c0ff */
[----:B------:R-:W-:Y:S01]  /*5fa0*/  IMAD.IADD R3, R58, 0x1, R49 ;  /* 0x000000013a037824 */ /* 0x000fe200078e0231 */
[----:B------:R-:W-:Y:S02]  /*5fb0*/  SEL R26, R24, R13, !P0 ;  /* 0x0000000d181a7207 */ /* 0x000fe40004000000 */
[----:B------:R-:W-:Y:S02]  /*5fc0*/  P2R R57, PR, RZ, 0x4 ;  /* 0x00000004ff397803 */ /* 0x000fe40000000000 */
[----:B------:R-:W-:Y:S02]  /*5fd0*/  SEL R58, R3, RZ, P3 ;  /* 0x000000ff033a7207 */ /* 0x000fe40001800000 */
[----:B------:R-:W-:-:S02]  /*5fe0*/  ISETP.NE.AND P2, PT, R15, 0x7, PT ;  /* 0x000000070f00780c */ /* 0x000fc40003f45270 */
[----:B------:R-:W-:Y:S01]  /*5ff0*/  ISETP.NE.AND P0, PT, R14, R16, PT ;  /* 0x000000100e00720c */ /* 0x000fe20003f05270 */
[----:B------:R-:W-:Y:S01]  /*6000*/  IMAD.IADD R5, R58, 0x1, R49 ;  /* 0x000000013a057824 */ /* 0x000fe200078e0231 */
[----:B------:R-:W-:Y:S01]  /*6010*/  SEL R26, R27, R26, !P2 ;  /* 0x0000001a1b1a7207 */ /* 0x000fe20005000000 */
[----:B------:R-:W-:Y:S01]  /*6020*/  IMAD.IADD R27, R30, 0x1, R27 ;  /* 0x000000011e1b7824 */ /* 0x000fe200078e021b */
[----:B------:R-:W-:Y:S02]  /*6030*/  ISETP.NE.AND P2, PT, R57, RZ, PT ;  /* 0x000000ff3900720c */ /* 0x000fe40003f45270 */
[----:B------:R-:W-:-:S05]  /*6040*/  SEL R58, R5, RZ, P4 ;  /* 0x000000ff053a7207 */ /* 0x000fca0002000000 */
[----:B------:R-:W-:-:S05]  /*6050*/  IMAD.IADD R7, R58, 0x1, R49 ;  /* 0x000000013a077824 */ /* 0x000fca00078e0231 */
[----:B------:R-:W-:-:S05]  /*6060*/  SEL R58, R7, RZ, P5 ;  /* 0x000000ff073a7207 */ /* 0x000fca0002800000 */
[----:B------:R-:W-:-:S05]  /*6070*/  IMAD.IADD R9, R58, 0x1, R49 ;  /* 0x000000013a097824 */ /* 0x000fca00078e0231 */
[----:B------:R-:W-:-:S05]  /*6080*/  SEL R58, R9, RZ, P6 ;  /* 0x000000ff093a7207 */ /* 0x000fca0003000000 */
[----:B------:R-:W-:-:S05]  /*6090*/  IMAD.IADD R11, R58, 0x1, R49 ;  /* 0x000000013a0b7824 */ /* 0x000fca00078e0231 */
[----:B------:R-:W-:Y:S02]  /*60a0*/  SEL R58, R11, RZ, P1 ;  /* 0x000000ff0b3a7207 */ /* 0x000fe40000800000 */
[----:B------:R-:W-:-:S03]  /*60b0*/  ISETP.NE.U32.AND P1, PT, R41, 0x1, PT ;  /* 0x000000012900780c */ /* 0x000fc60003f25070 */
[----:B------:R-:W-:-:S05]  /*60c0*/  IMAD.IADD R13, R58, 0x1, R49 ;  /* 0x000000013a0d7824 */ /* 0x000fca00078e0231 */
[----:B------:R-:W-:Y:S02]  /*60d0*/  SEL R58, R13, RZ, P1 ;  /* 0x000000ff0d3a7207 */ /* 0x000fe40000800000 */
[----:B------:R-:W-:-:S03]  /*60e0*/  ISETP.NE.U32.AND P1, PT, R52, 0x1, PT ;  /* 0x000000013400780c */ /* 0x000fc60003f25070 */
[----:B------:R-:W-:-:S05]  /*60f0*/  IMAD.IADD R15, R58, 0x1, R49 ;  /* 0x000000013a0f7824 */ /* 0x000fca00078e0231 */
[----:B------:R-:W-:Y:S02]  /*6100*/  SEL R24, R15, RZ, P1 ;  /* 0x000000ff0f187207 */ /* 0x000fe40000800000 */
[----:B------:R-:W-:Y:S02]  /*6110*/  ISETP.NE.AND P1, PT, R25, RZ, PT ;  /* 0x000000ff1900720c */ /* 0x000fe40003f25270 */
[----:B------:R-:W-:Y:S02]  /*6120*/  SEL R25, RZ, 0xffffffff, !P0 ;  /* 0xffffffffff197807 */ /* 0x000fe40004000000 */
[----:B------:R-:W-:Y:S01]  /*6130*/  ISETP.NE.U32.AND P0, PT, R17, 0x1, PT ;  /* 0x000000011100780c */ /* 0x000fe20003f05070 */
[----:B------:R-:W-:-:S08]  /*6140*/  IMAD.IADD R17, R24, 0x1, R49 ;  /* 0x0000000118117824 */ /* 0x000fd000078e0231 */
[----:B------:R-:W-:Y:S01]  /*6150*/  @P1 IMAD.IADD R32, R26, 0x1, R53 ;  /* 0x000000011a201824 */ /* 0x000fe200078e0235 */
[----:B------:R-:W-:Y:S02]  /*6160*/  ISETP.NE.AND P1, PT, R16, R18, PT ;  /* 0x000000121000720c */ /* 0x000fe40003f25270 */
[----:B------:R-:W-:Y:S02]  /*6170*/  SEL R26, R17, RZ, P0 ;  /* 0x000000ff111a7207 */ /* 0x000fe40000000000 */
[----:B------:R-:W-:Y:S02]  /*6180*/  SEL R24, RZ, 0xffffffff, !P1 ;  /* 0xffffffffff187807 */ /* 0x000fe40004800000 */
[----:B------:R-:W-:Y:S01]  /*6190*/  ISETP.NE.U32.AND P1, PT, R19, 0x1, PT ;  /* 0x000000011300780c */ /* 0x000fe20003f25070 */
[----:B------:R-:W-:Y:S01]  /*61a0*/  IMAD.IADD R19, R26, 0x1, R49 ;  /* 0x000000011a137824 */ /* 0x000fe200078e0231 */
[----:B------:R-:W-:Y:S02]  /*61b0*/  ISETP.NE.AND P0, PT, R18, R20, PT ;  /* 0x000000141200720c */ /* 0x000fe40003f05270 */
[----:B------:R-:W-:-:S02]  /*61c0*/  SEL R53, RZ, 0xffffffff, P2 ;  /* 0xffffffffff357807 */ /* 0x000fc40001000000 */
[----:B------:R-:W-:Y:S02]  /*61d0*/  SEL R28, RZ, 0xffffffff, !P0 ;  /* 0xffffffffff1c7807 */ /* 0x000fe40004000000 */
[----:B------:R-:W-:Y:S02]  /*61e0*/  ISETP.NE.AND P0, PT, R55, RZ, PT ;  /* 0x000000ff3700720c */ /* 0x000fe40003f05270 */
[----:B------:R-:W-:Y:S02]  /*61f0*/  SEL R26, R19, RZ, P1 ;  /* 0x000000ff131a7207 */ /* 0x000fe40000800000 */
[----:B------:R-:W-:Y:S02]  /*6200*/  ISETP.NE.AND P1, PT, R54, RZ, PT ;  /* 0x000000ff3600720c */ /* 0x000fe40003f25270 */
[----:B------:R-:W-:Y:S02]  /*6210*/  ISETP.NE.AND P2, PT, R56, RZ, PT ;  /* 0x000000ff3800720c */ /* 0x000fe40003f45270 */
[----:B------:R-:W-:-:S02]  /*6220*/  SEL R53, R24, R53, !P0 ;  /* 0x0000003518357207 */ /* 0x000fc40004000000 */
[----:B------:R-:W-:Y:S01]  /*6230*/  SEL R56, R25, R21, !P1 ;  /* 0x0000001519387207 */ /* 0x000fe20004800000 */
[----:B------:R-:W-:Y:S01]  /*6240*/  IMAD.IADD R21, R26, 0x1, R49 ;  /* 0x000000011a157824 */ /* 0x000fe200078e0231 */
[----:B------:R-:W-:Y:S02]  /*6250*/  ISETP.NE.AND P0, PT, R37, RZ, PT ;  /* 0x000000ff2500720c */ /* 0x000fe40003f05270 */
[----:B------:R-:W-:Y:S02]  /*6260*/  ISETP.NE.U32.AND P1, PT, R51, 0x1, PT ;  /* 0x000000013300780c */ /* 0x000fe40003f25070 */
[----:B------:R-:W-:Y:S02]  /*6270*/  SEL R52, R32, RZ, P0 ;  /* 0x000000ff20347207 */ /* 0x000fe40000000000 */
[----:B------:R-:W-:Y:S02]  /*6280*/  ISETP.NE.AND P0, PT, R36, RZ, PT ;  /* 0x000000ff2400720c */ /* 0x000fe40003f05270 */
[----:B------:R-:W-:-:S02]  /*6290*/  SEL R36, R21, RZ, P1 ;  /* 0x000000ff15247207 */ /* 0x000fc40000800000 */
[----:B------:R-:W-:Y:S02]  /*62a0*/  ISETP.NE.AND P1, PT, R30, RZ, PT ;  /* 0x000000ff1e00720c */ /* 0x000fe40003f25270 */
[----:B------:R-:W-:Y:S02]  /*62b0*/  LOP3.LUT R56, R56, 0x1, RZ, 0xc0, !PT ;  /* 0x0000000138387812 */ /* 0x000fe400078ec0ff */
[----:B------:R-:W-:Y:S01]  /*62c0*/  SEL R26, R29, RZ, !P1 ;  /* 0x000000ff1d1a7207 */ /* 0x000fe20004800000 */
[----:B------:R-:W-:Y:S01]  /*62d0*/  IMAD.MOV.U32 R29, RZ, RZ, RZ ;  /* 0x000000ffff1d7224 */ /* 0x000fe200078e00ff */
[----:B------:R-:W-:Y:S01]  /*62e0*/  ISETP.NE.AND P1, PT, R23, RZ, PT ;  /* 0x000000ff1700720c */ /* 0x000fe20003f25270 */
[----:B------:R-:W-:Y:S01]  /*62f0*/  IMAD.IADD R23, R36, 0x1, R49 ;  /* 0x0000000124177824 */ /* 0x000fe200078e0231 */
[----:B------:R-:W-:Y:S01]  /*6300*/  LOP3.LUT R55, R53, 0x1, RZ, 0xc0, !PT ;  /* 0x0000000135377812 */ /* 0x000fe200078ec0ff */
[----:B------:R-:W-:-:S03]  /*6310*/  IMAD.IADD R26, R31, 0x1, R26 ;  /* 0x000000011f1a7824 */ /* 0x000fc600078e021a */
[----:B------:R-:W-:Y:S02]  /*6320*/  SEL R51, R23, RZ, P1 ;  /* 0x000000ff17337207 */ /* 0x000fe40000800000 */
[----:B------:R-:W-:Y:S01]  /*6330*/  ISETP.NE.AND P1, PT, R50, RZ, PT ;  /* 0x000000ff3200720c */ /* 0x000fe20003f25270 */
[----:B------:R-:W-:-:S12]  /*6340*/  BRA `(.L_x_265) ;  /* 0x0000002000307947 */ /* 0x000fd80003800000 */
.L_x_264:
[----:B------:R-:W-:Y:S02]  /*6350*/  P2R R19, PR, RZ, 0x4 ;  /* 0x00000004ff137803 */ /* 0x000fe40000000000 */
[CC--:B------:R-:W-:Y:S02]  /*6360*/  ISETP.GE.U32.AND P2, PT, R30.reuse, R23.reuse, PT ;  /* 0x000000171e00720c */ /* 0x0c0fe40003f46070 */
[----:B------:R-:W-:Y:S02]  /*6370*/  P2R R31, PR, RZ, 0x1 ;  /* 0x00000001ff1f7803 */ /* 0x000fe40000000000 */
[----:B------:R-:W-:Y:S02]  /*6380*/  ISETP.NE.AND P0, PT, R30, R23, PT ;  /* 0x000000171e00720c */ /* 0x000fe40003f05270 */
[----:B------:R-:W-:Y:S02]  /*6390*/  P2R R28, PR, RZ, 0x10 ;  /* 0x00000010ff1c7803 */ /* 0x000fe40000000000 */
[----:B------:R-:W-:-:S02]  /*63a0*/  LOP3.LUT P4, RZ, R0, 0x80, RZ, 0xc0, !PT ;  /* 0x0000008000ff7812 */ /* 0x000fc4000788c0ff */
[----:B------:R-:W-:Y:S02]  /*63b0*/  P2R R21, PR, RZ, 0x8 ;  /* 0x00000008ff157803 */ /* 0x000fe40000000000 */
[C---:B------:R-:W-:Y:S02]  /*63c0*/  LOP3.LUT P3, RZ, R0.reuse, 0x2, RZ, 0xc0, !PT ;  /* 0x0000000200ff7812 */ /* 0x040fe4000786c0ff */
[----:B------:R-:W-:Y:S02]  /*63d0*/  @P2 SEL R17, RZ, 0xffffffff, P0 ;  /* 0xffffffffff112807 */ /* 0x000fe40000000000 */
[----:B------:R-:W-:Y:S02]  /*63e0*/  ISETP.NE.AND P2, PT, R19, RZ, PT ;  /* 0x000000ff1300720c */ /* 0x000fe40003f45270 */
[----:B------:R-:W0:Y:S01]  /*63f0*/  LDC R19, c[0x0][0x394] ;  /* 0x0000e500ff137b82 */ /* 0x000e220000000800 */
[----:B------:R-:W-:Y:S02]  /*6400*/  P2R R29, PR, RZ, 0x20 ;  /* 0x00000020ff1d7803 */ /* 0x000fe40000000000 */
[----:B------:R-:W-:-:S02]  /*6410*/  LOP3.LUT P5, RZ, R0, 0x40, RZ, 0xc0, !PT ;  /* 0x0000004000ff7812 */ /* 0x000fc400078ac0ff */
[----:B------:R-:W-:Y:S02]  /*6420*/  ISETP.GE.U32.AND P0, PT, R32, R23, PT ;  /* 0x000000172000720c */ /* 0x000fe40003f06070 */
[----:B------:R-:W-:Y:S02]  /*6430*/  @P4 SEL R15, RZ, 0xffffffff, P5 ;  /* 0xffffffffff0f4807 */ /* 0x000fe40002800000 */
[----:B------:R-:W-:Y:S02]  /*6440*/  ISETP.NE.AND P4, PT, R28, RZ, PT ;  /* 0x000000ff1c00720c */ /* 0x000fe40003f85270 */
[----:B------:R-:W-:Y:S02]  /*6450*/  SEL R28, RZ, 0x1, !P2 ;  /* 0x00000001ff1c7807 */ /* 0x000fe40005000000 */
[----:B------:R-:W-:Y:S02]  /*6460*/  @P3 SEL R13, RZ, 0xffffffff, P1 ;  /* 0xffffffffff0d3807 */ /* 0x000fe40000800000 */
[----:B------:R-:W-:Y:S01]  /*6470*/  ISETP.NE.AND P3, PT, R21, RZ, PT ;  /* 0x000000ff1500720c */ /* 0x000fe20003f65270 */
[----:B------:R-:W-:Y:S01]  /*6480*/  VIADD R21, R46, 0xb ;  /* 0x0000000b2e157836 */ /* 0x000fe20000000000 */
[----:B------:R-:W-:-:S02]  /*6490*/  ISETP.NE.AND P5, PT, R29, RZ, PT ;  /* 0x000000ff1d00720c */ /* 0x000fc40003fa5270 */
[----:B------:R-:W-:Y:S02]  /*64a0*/  ISETP.NE.AND P1, PT, R32, R23, PT ;  /* 0x000000172000720c */ /* 0x000fe40003f25270 */
[----:B------:R-:W-:Y:S02]  /*64b0*/  LOP3.LUT R52, R52, 0x1, RZ, 0xc0, !PT ;  /* 0x0000000134347812 */ /* 0x000fe400078ec0ff */
[----:B------:R-:W-:Y:S02]  /*64c0*/  @P0 SEL R27, RZ, 0xffffffff, P1 ;  /* 0xffffffffff1b0807 */ /* 0x000fe40000800000 */
[----:B0-----:R-:W-:Y:S02]  /*64d0*/  SHF.L.U32 R28, R19, R28, RZ ;  /* 0x0000001c131c7219 */ /* 0x001fe400000006ff */
[----:B------:R-:W-:Y:S02]  /*64e0*/  ISETP.NE.U32.AND P1, PT, R33, 0x1, PT ;  /* 0x000000012100780c */ /* 0x000fe40003f25070 */
[----:B------:R-:W-:-:S02]  /*64f0*/  SEL R28, R28, RZ, P3 ;  /* 0x000000ff1c1c7207 */ /* 0x000fc40001800000 */
[----:B------:R-:W-:Y:S02]  /*6500*/  LOP3.LUT R17, R17, 0x1, RZ, 0xc0, !PT ;  /* 0x0000000111117812 */ /* 0x000fe400078ec0ff */
[----:B------:R-:W-:Y:S01]  /*6510*/  LOP3.LUT R13, R13, 0x1, RZ, 0xc0, !PT ;  /* 0x000000010d0d7812 */ /* 0x000fe200078ec0ff */
[----:B------:R-:W-:Y:S01]  /*6520*/  IMAD R28, R19, 0x2, R28 ;  /* 0x00000002131c7824 */ /* 0x000fe200078e021c */
[----:B------:R-:W-:Y:S02]  /*6530*/  LOP3.LUT P6, RZ, R0, 0x1, RZ, 0xc0, !PT ;  /* 0x0000000100ff7812 */ /* 0x000fe400078cc0ff */
[----:B------:R-:W-:Y:S02]  /*6540*/  LOP3.LUT R27, R27, 0x1, RZ, 0xc0, !PT ;  /* 0x000000011b1b7812 */ /* 0x000fe400078ec0ff */
[----:B------:R-:W-:Y:S02]  /*6550*/  SEL R28, R28, R19, P4 ;  /* 0x000000131c1c7207 */ /* 0x000fe40002000000 */
[----:B------:R-:W-:-:S02]  /*6560*/  LOP3.LUT P4, RZ, R0, 0x4, RZ, 0xc0, !PT ;  /* 0x0000000400ff7812 */ /* 0x000fc4000788c0ff */
[----:B------:R-:W-:Y:S02]  /*6570*/  SEL R28, R28, RZ, P5 ;  /* 0x000000ff1c1c7207 */ /* 0x000fe40002800000 */
[----:B------:R-:W-:Y:S02]  /*6580*/  LOP3.LUT R30, R15, 0x1, RZ, 0xc0, !PT ;  /* 0x000000010f1e7812 */ /* 0x000fe400078ec0ff */
[----:B------:R-:W-:Y:S01]  /*6590*/  ISETP.NE.AND P0, PT, R31, RZ, PT ;  /* 0x000000ff1f00720c */ /* 0x000fe20003f05270 */
[----:B------:R-:W-:Y:S01]  /*65a0*/  IMAD R28, R19, 0x2, R28 ;  /* 0x00000002131c7824 */ /* 0x000fe200078e021c */
[----:B------:R-:W-:-:S04]  /*65b0*/  ISETP.NE.U32.AND P5, PT, R27, 0x1, PT ;  /* 0x000000011b00780c */ /* 0x000fc80003fa5070 */
[----:B------:R-:W-:Y:S02]  /*65c0*/  SEL R28, R28, R19, P1 ;  /* 0x000000131c1c7207 */ /* 0x000fe40000800000 */
[----:B------:R-:W-:Y:S02]  /*65d0*/  ISETP.NE.U32.AND P1, PT, R48, 0x1, PT ;  /* 0x000000013000780c */ /* 0x000fe40003f25070 */
[----:B------:R-:W-:Y:S02]  /*65e0*/  @P4 SEL R9, RZ, 0xffffffff, P6 ;  /* 0xffffffffff094807 */ /* 0x000fe40003000000 */
[----:B------:R-:W-:Y:S02]  /*65f0*/  SEL R28, R28, RZ, P1 ;  /* 0x000000ff1c1c7207 */ /* 0x000fe40000800000 */
[----:B------:R-:W-:Y:S02]  /*6600*/  ISETP.NE.U32.AND P1, PT, R41, 0x1, PT ;  /* 0x000000012900780c */ /* 0x000fe40003f25070 */
[----:B------:R-:W-:Y:S01]  /*6610*/  LOP3.LUT R15, R9, 0x1, RZ, 0xc0, !PT ;  /* 0x00000001090f7812 */ /* 0x000fe200078ec0ff */
[----:B------:R-:W-:Y:S01]  /*6620*/  IMAD R28, R19, 0x2, R28 ;  /* 0x00000002131c7824 */ /* 0x000fe200078e021c */
[----:B------:R-:W-:-:S02]  /*6630*/  SEL R9, RZ, 0x1, !P0 ;  /* 0x00000001ff097807 */ /* 0x000fc40004000000 */
[----:B------:R-:W-:Y:S02]  /*6640*/  ISETP.NE.U32.AND P4, PT, R15, 0x1, PT ;  /* 0x000000010f00780c */ /* 0x000fe40003f85070 */
[----:B------:R-:W-:Y:S02]  /*6650*/  SEL R28, R28, R19, P1 ;  /* 0x000000131c1c7207 */ /* 0x000fe40000800000 */
[----:B------:R-:W-:Y:S02]  /*6660*/  ISETP.NE.U32.AND P1, PT, R52, 0x1, PT ;  /* 0x000000013400780c */ /* 0x000fe40003f25070 */
[----:B------:R-:W-:Y:S02]  /*6670*/  IADD3 R11, PT, PT, R24, R9, R11 ;  /* 0x00000009180b7210 */ /* 0x000fe40007ffe00b */
[----:B------:R-:W-:Y:S01]  /*6680*/  SEL R28, R28, RZ, P1 ;  /* 0x000000ff1c1c7207 */ /* 0x000fe20000800000 */
[----:B------:R-:W0:Y:S01]  /*6690*/  S2R R9, SR_LANEID ;  /* 0x0000000000097919 */ /* 0x000e220000000000 */
[----:B------:R-:W-:-:S02]  /*66a0*/  ISETP.NE.U32.AND P1, PT, R17, 0x1, PT ;  /* 0x000000011100780c */ /* 0x000fc40003f25070 */
[----:B------:R-:W-:Y:S01]  /*66b0*/  IADD3 R11, PT, PT, R34, R11, R35 ;  /* 0x0000000b220b7210 */ /* 0x000fe20007ffe023 */
[----:B------:R-:W-:-:S03]  /*66c0*/  IMAD R28, R19, 0x2, R28 ;  /* 0x00000002131c7824 */ /* 0x000fc600078e021c */
[----:B------:R-:W-:Y:S02]  /*66d0*/  IADD3 R11, PT, PT, R48, R11, R33 ;  /* 0x0000000b300b7210 */ /* 0x000fe40007ffe021 */
[----:B------:R-:W-:Y:S02]  /*66e0*/  SEL R28, R28, R19, P1 ;  /* 0x000000131c1c7207 */ /* 0x000fe40000800000 */
[----:B------:R-:W-:Y:S02]  /*66f0*/  ISETP.NE.U32.AND P1, PT, R13, 0x1, PT ;  /* 0x000000010d00780c */ /* 0x000fe40003f25070 */
[----:B------:R-:W-:Y:S02]  /*6700*/  IADD3 R11, PT, PT, R26, R11, R41 ;  /* 0x0000000b1a0b7210 */ /* 0x000fe40007ffe029 */
[----:B------:R-:W-:Y:S02]  /*6710*/  SEL R28, R28, RZ, P1 ;  /* 0x000000ff1c1c7207 */ /* 0x000fe40000800000 */
[----:B------:R-:W-:-:S02]  /*6720*/  ISETP.NE.U32.AND P1, PT, R30, 0x1, PT ;  /* 0x000000011e00780c */ /* 0x000fc40003f25070 */
[----:B------:R-:W-:Y:S01]  /*6730*/  IADD3 R11, PT, PT, R54, R11, R17 ;  /* 0x0000000b360b7210 */ /* 0x000fe20007ffe011 */
[----:B------:R-:W-:-:S03]  /*6740*/  IMAD R28, R19, 0x2, R28 ;  /* 0x00000002131c7824 */ /* 0x000fc600078e021c */
[----:B------:R-:W-:Y:S02]  /*6750*/  IADD3 R30, PT, PT, R15, R11, R30 ;  /* 0x0000000b0f1e7210 */ /* 0x000fe40007ffe01e */
[----:B------:R-:W-:-:S03]  /*6760*/  SEL R28, R28, R19, P1 ;  /* 0x000000131c1c7207 */ /* 0x000fc60000800000 */
[----:B------:R-:W-:Y:S01]  /*6770*/  IMAD.IADD R30, R25, 0x1, R30 ;  /* 0x00000001191e7824 */ /* 0x000fe200078e021e */
[----:B------:R-:W-:Y:S02]  /*6780*/  SEL R28, R28, RZ, P4 ;  /* 0x000000ff1c1c7207 */ /* 0x000fe40002000000 */
[----:B0-----:R-:W-:Y:S02]  /*6790*/  ISETP.GE.AND P4, PT, R9, 0x1, PT ;  /* 0x000000010900780c */ /* 0x001fe40003f86270 */
[----:B------:R-:W0:Y:S01]  /*67a0*/  SHFL.UP PT, R11, R30, 0x1, RZ ;  /* 0x042000001e0b7989 */ /* 0x000e2200000e00ff */
[----:B------:R-:W-:Y:S01]  /*67b0*/  @P5 IMAD R19, R19, 0x2, R28 ;  /* 0x0000000213135824 */ /* 0x000fe200078e021c */
[----:B------:R-:W-:Y:S02]  /*67c0*/  ISETP.NE.AND P1, PT, R30, RZ, PT ;  /* 0x000000ff1e00720c */ /* 0x000fe40003f25270 */
[----:B------:R-:W-:Y:S02]  /*67d0*/  ISETP.NE.AND P5, PT, R9, 0x1f, PT ;  /* 0x0000001f0900780c */ /* 0x000fe40003fa5270 */
[----:B------:R-:W1:Y:S01]  /*67e0*/  SHFL.UP PT, R13, R19, 0x1, RZ ;  /* 0x04200000130d7989 */ /* 0x000e6200000e00ff */
[----:B0-----:R-:W-:-:S05]  /*67f0*/  SEL R11, R11, RZ, P4 ;  /* 0x000000ff0b0b7207 */ /* 0x001fca0002000000 */
[----:B------:R-:W-:Y:S01]  /*6800*/  IMAD.IADD R11, R30, 0x1, R11 ;  /* 0x000000011e0b7824 */ /* 0x000fe200078e020b */
[----:B-1----:R-:W-:-:S04]  /*6810*/  SEL R13, R13, RZ, !P1 ;  /* 0x000000ff0d0d7207 */ /* 0x002fc80004800000 */
[----:B------:R-:W-:Y:S02]  /*6820*/  SEL R24, R13, RZ, P4 ;  /* 0x000000ff0d187207 */ /* 0x000fe40002000000 */
[----:B------:R-:W0:Y:S01]  /*6830*/  SHFL.UP PT, R13, R11, 0x2, RZ ;  /* 0x044000000b0d7989 */ /* 0x000e2200000e00ff */
[----:B------:R-:W-:Y:S02]  /*6840*/  ISETP.NE.AND P1, PT, R11, RZ, PT ;  /* 0x000000ff0b00720c */ /* 0x000fe40003f25270 */
[----:B------:R-:W-:Y:S01]  /*6850*/  IMAD.IADD R24, R19, 0x1, R24 ;  /* 0x0000000113187824 */ /* 0x000fe200078e0218 */
[----:B------:R-:W-:Y:S01]  /*6860*/  ISETP.GE.AND P4, PT, R9, 0x2, PT ;  /* 0x000000020900780c */ /* 0x000fe20003f86270 */
[----:B------:R-:W-:-:S03]  /*6870*/  VIADD R19, R46, 0xa ;  /* 0x0000000a2e137836 */ /* 0x000fc60000000000 */
[----:B------:R-:W1:Y:S01]  /*6880*/  SHFL.UP PT, R15, R24, 0x2, RZ ;  /* 0x04400000180f7989 */ /* 0x000e6200000e00ff */
[----:B0-----:R-:W-:-:S05]  /*6890*/  SEL R26, R13, RZ, P4 ;  /* 0x000000ff0d1a7207 */ /* 0x001fca0002000000 */
[----:B------:R-:W-:Y:S01]  /*68a0*/  IMAD.IADD R26, R11, 0x1, R26 ;  /* 0x000000010b1a7824 */ /* 0x000fe200078e021a */
[----:B-1----:R-:W-:-:S04]  /*68b0*/  SEL R15, R15, RZ, !P1 ;  /* 0x000000ff0f0f7207 */ /* 0x002fc80004800000 */
[----:B------:R-:W0:Y:S01]  /*68c0*/  SHFL.UP PT, R13, R26, 0x4, RZ ;  /* 0x048000001a0d7989 */ /* 0x000e2200000e00ff */
[----:B------:R-:W-:Y:S02]  /*68d0*/  ISETP.NE.AND P1, PT, R26, RZ, PT ;  /* 0x000000ff1a00720c */ /* 0x000fe40003f25270 */
[----:B------:R-:W-:Y:S02]  /*68e0*/  SEL R15, R15, RZ, P4 ;  /* 0x000000ff0f0f7207 */ /* 0x000fe40002000000 */
[----:B------:R-:W-:-:S03]  /*68f0*/  ISETP.GE.AND P4, PT, R9, 0x4, PT ;  /* 0x000000040900780c */ /* 0x000fc60003f86270 */
[----:B------:R-:W-:-:S05]  /*6900*/  IMAD.IADD R15, R24, 0x1, R15 ;  /* 0x00000001180f7824 */ /* 0x000fca00078e020f */
[----:B------:R-:W1:Y:S01]  /*6910*/  SHFL.UP PT, R17, R15, 0x4, RZ ;  /* 0x048000000f117989 */ /* 0x000e6200000e00ff */
[----:B0-----:R-:W-:-:S05]  /*6920*/  SEL R13, R13, RZ, P4 ;  /* 0x000000ff0d0d7207 */ /* 0x001fca0002000000 */
[----:B------:R-:W-:-:S05]  /*6930*/  IMAD.IADD R13, R26, 0x1, R13 ;  /* 0x000000011a0d7824 */ /* 0x000fca00078e020d */
[----:B------:R-:W0:Y:S01]  /*6940*/  SHFL.UP PT, R11, R13, 0x8, RZ ;  /* 0x050000000d0b7989 */ /* 0x000e2200000e00ff */
[----:B-1----:R-:W-:Y:S02]  /*6950*/  SEL R17, R17, RZ, !P1 ;  /* 0x000000ff11117207 */ /* 0x002fe40004800000 */
[----:B------:R-:W-:Y:S02]  /*6960*/  ISETP.NE.AND P1, PT, R13, RZ, PT ;  /* 0x000000ff0d00720c */ /* 0x000fe40003f25270 */
[----:B------:R-:W-:Y:S02]  /*6970*/  SEL R24, R17, RZ, P4 ;  /* 0x000000ff11187207 */ /* 0x000fe40002000000 */
[----:B------:R-:W-:-:S03]  /*6980*/  ISETP.GE.AND P4, PT, R9, 0x8, PT ;  /* 0x000000080900780c */ /* 0x000fc60003f86270 */
[----:B------:R-:W-:-:S05]  /*6990*/  IMAD.IADD R24, R15, 0x1, R24 ;  /* 0x000000010f187824 */ /* 0x000fca00078e0218 */
[----:B------:R-:W1:Y:S01]  /*69a0*/  SHFL.UP PT, R17, R24, 0x8, RZ ;  /* 0x0500000018117989 */ /* 0x000e6200000e00ff */
[----:B0-----:R-:W-:-:S05]  /*69b0*/  SEL R26, R11, RZ, P4 ;  /* 0x000000ff0b1a7207 */ /* 0x001fca0002000000 */
[----:B------:R-:W-:Y:S01]  /*69c0*/  IMAD.IADD R26, R13, 0x1, R26 ;  /* 0x000000010d1a7824 */ /* 0x000fe200078e021a */
[----:B------:R-:W-:-:S04]  /*69d0*/  @!P5 SHF.R.U32.HI R13, RZ, 0x2, R5 ;  /* 0x00000002ff0dd819 */ /* 0x000fc80000011605 */
[----:B------:R-:W0:Y:S01]  /*69e0*/  SHFL.UP PT, R11, R26, 0x10, RZ ;  /* 0x060000001a0b7989 */ /* 0x000e2200000e00ff */
[----:B------:R-:W-:Y:S02]  /*69f0*/  @!P5 LOP3.LUT R13, R13, 0xf8, RZ, 0xc0, !PT ;  /* 0x000000f80d0dd812 */ /* 0x000fe400078ec0ff */
        /* <DEDUP_REMOVED lines=8> */
[----:B-1----:R-:W-:-:S04]  /*6a80*/  SEL R15, R15, RZ, !P1 ;  /* 0x000000ff0f0f7207 */ /* 0x002fc80004800000 */
[----:B------:R-:W-:-:S05]  /*6a90*/  SEL R24, R15, RZ, P4 ;  /* 0x000000ff0f187207 */ /* 0x000fca0002000000 */
[----:B------:R-:W-:-:S05]  /*6aa0*/  IMAD.IADD R49, R17, 0x1, R24 ;  /* 0x0000000111317824 */ /* 0x000fca00078e0218 */
[----:B------:R0:W-:Y:S01]  /*6ab0*/  @!P5 STS.64 [R13+UR5], R48 ;  /* 0x000000300d00d988 */ /* 0x0001e20008000a05 */
[----:B------:R-:W-:Y:S01]  /*6ac0*/  BAR.SYNC.DEFER_BLOCKING 0x0 ;  /* 0x0000000000007b1d */ /* 0x000fe20000010000 */
[----:B0-----:R-:W-:-:S05]  /*6ad0*/  SHF.R.U32.HI R13, RZ, 0x5, R5 ;  /* 0x00000005ff0d7819 */ /* 0x001fca0000011605 */
[----:B------:R-:W-:Y:S01]  /*6ae0*/  SHFL.UP PT, R45, R49, 0x1, RZ ;  /* 0x04200000312d7989 */ /* 0x000fe200000e00ff */
[C---:B------:R-:W-:Y:S02]  /*6af0*/  ISETP.NE.AND P5, PT, R13.reuse, 0x2, PT ;  /* 0x000000020d00780c */ /* 0x040fe40003fa5270 */
[----:B------:R-:W-:Y:S01]  /*6b00*/  ISETP.NE.AND P4, PT, R13, 0x3, PT ;  /* 0x000000030d00780c */ /* 0x000fe20003f85270 */
        /* <DEDUP_REMOVED lines=15> */
[----:B--2---:R-:W-:Y:S02]  /*6c00*/  ISETP.NE.AND P5, PT, R32, RZ, PT ;  /* 0x000000ff2000720c */ /* 0x004fe40003fa5270 */
[----:B------:R-:W-:Y:S01]  /*6c10*/  SEL R24, R11, R24, !P4 ;  /* 0x000000180b187207 */ /* 0x000fe20006000000 */
[----:B------:R-:W-:Y:S01]  /*6c20*/  IMAD.IADD R11, R30, 0x1, R11 ;  /* 0x000000011e0b7824 */ /* 0x000fe200078e020b */
[----:B------:R-:W-:Y:S02]  /*6c30*/  SEL R26, R52, RZ, !P1 ;  /* 0x000000ff341a7207 */ /* 0x000fe40004800000 */
[----:B------:R-:W-:-:S02]  /*6c40*/  ISETP.NE.AND P1, PT, R13, 0x4, PT ;  /* 0x000000040d00780c */ /* 0x000fc40003f25270 */
[----:B------:R-:W-:Y:S01]  /*6c50*/  SEL R25, R52, R25, !P4 ;  /* 0x0000001934197207 */ /* 0x000fe20006000000 */
[----:B------:R-:W-:Y:S01]  /*6c60*/  IMAD.IADD R26, R31, 0x1, R26 ;  /* 0x000000011f1a7824 */ /* 0x000fe200078e021a */
[----:B------:R-:W-:Y:S02]  /*6c70*/  ISETP.NE.AND P4, PT, R34, RZ, PT ;  /* 0x000000ff2200720c */ /* 0x000fe40003f85270 */
[C---:B------:R-:W-:Y:S01]  /*6c80*/  SEL R24, R11.reuse, R24, !P1 ;  /* 0x000000180b187207 */ /* 0x040fe20004800000 */
[----:B------:R-:W-:Y:S01]  /*6c90*/  IMAD.IADD R11, R11, 0x1, R32 ;  /* 0x000000010b0b7824 */ /* 0x000fe200078e0220 */
[C---:B------:R-:W-:Y:S01]  /*6ca0*/  SEL R28, R26.reuse, RZ, !P5 ;  /* 0x000000ff1a1c7207 */ /* 0x040fe20006800000 */
[----:B------:R1:W2:Y:S01]  /*6cb0*/  SHFL.UP PT, R32, R48, 0x1, RZ ;  /* 0x0420000030207989 */ /* 0x0002a200000e00ff */
[----:B------:R-:W-:Y:S02]  /*6cc0*/  SEL R25, R26, R25, !P1 ;  /* 0x000000191a197207 */ /* 0x000fe40004800000 */
[----:B------:R-:W-:Y:S01]  /*6cd0*/  ISETP.NE.AND P5, PT, R13, 0x5, PT ;  /* 0x000000050d00780c */ /* 0x000fe20003fa5270 */
[----:B------:R-:W-:Y:S01]  /*6ce0*/  IMAD.IADD R28, R33, 0x1, R28 ;  /* 0x00000001211c7824 */ /* 0x000fe200078e021c */
[----:B------:R-:W-:-:S02]  /*6cf0*/  ISETP.GE.U32.AND P1, PT, R5, 0x20, PT ;  /* 0x000000200500780c */ /* 0x000fc40003f26070 */
[----:B------:R-:W-:Y:S01]  /*6d00*/  SEL R24, R11, R24, !P5 ;  /* 0x000000180b187207 */ /* 0x000fe20006800000 */
[----:B------:R-:W-:Y:S01]  /*6d10*/  IMAD.IADD R11, R34, 0x1, R11 ;  /* 0x00000001220b7824 */ /* 0x000fe200078e020b */
[C---:B------:R-:W-:Y:S02]  /*6d20*/  SEL R26, R28.reuse, RZ, !P4 ;  /* 0x000000ff1c1a7207 */ /* 0x040fe40006000000 */
[----:B------:R-:W-:Y:S02]  /*6d30*/  SEL R25, R28, R25, !P5 ;  /* 0x000000191c197207 */ /* 0x000fe40006800000 */
[----:B------:R-:W-:Y:S01]  /*6d40*/  ISETP.NE.AND P5, PT, R13, 0x6, PT ;  /* 0x000000060d00780c */ /* 0x000fe20003fa5270 */
[----:B------:R-:W-:Y:S01]  /*6d50*/  IMAD.IADD R26, R35, 0x1, R26 ;  /* 0x00000001231a7824 */ /* 0x000fe200078e021a */
[----:B0-----:R-:W-:Y:S02]  /*6d60*/  ISETP.NE.AND P4, PT, R36, RZ, PT ;  /* 0x000000ff2400720c */ /* 0x001fe40003f85270 */
[C---:B------:R-:W-:Y:S01]  /*6d70*/  SEL R24, R11.reuse, R24, !P5 ;  /* 0x000000180b187207 */ /* 0x040fe20006800000 */
[----:B------:R-:W-:Y:S01]  /*6d80*/  IMAD.IADD R11, R11, 0x1, R36 ;  /* 0x000000010b0b7824 */ /* 0x000fe200078e0224 */
[----:B------:R-:W-:-:S02]  /*6d90*/  SEL R25, R26, R25, !P5 ;  /* 0x000000191a197207 */ /* 0x000fc40006800000 */
[----:B------:R-:W-:Y:S02]  /*6da0*/  SEL R26, R26, RZ, !P4 ;  /* 0x000000ff1a1a7207 */ /* 0x000fe40006000000 */
[----:B------:R-:W-:Y:S02]  /*6db0*/  ISETP.NE.AND P5, PT, R13, 0x7, PT ;  /* 0x000000070d00780c */ /* 0x000fe40003fa5270 */
[C---:B------:R-:W-:Y:S01]  /*6dc0*/  ISETP.NE.AND P4, PT, R38.reuse, RZ, PT ;  /* 0x000000ff2600720c */ /* 0x040fe20003f85270 */
[----:B------:R-:W-:Y:S01]  /*6dd0*/  IMAD.IADD R26, R37, 0x1, R26 ;  /* 0x00000001251a7824 */ /* 0x000fe200078e021a */
[----:B------:R-:W-:Y:S01]  /*6de0*/  SEL R24, R11, R24, !P5 ;  /* 0x000000180b187207 */ /* 0x000fe20006800000 */
[----:B------:R-:W-:-:S03]  /*6df0*/  IMAD.IADD R37, R38, 0x1, R11 ;  /* 0x0000000126257824 */ /* 0x000fc600078e020b */
[C---:B------:R-:W-:Y:S02]  /*6e00*/  SEL R25, R26.reuse, R25, !P5 ;  /* 0x000000191a197207 */ /* 0x040fe40006800000 */
[----:B------:R-:W-:Y:S02]  /*6e10*/  ISETP.NE.AND P5, PT, R9, RZ, P1 ;  /* 0x000000ff0900720c */ /* 0x000fe40000fa5270 */
[----:B-1----:R-:W-:Y:S02]  /*6e20*/  SEL R48, R26, RZ, !P4 ;  /* 0x000000ff1a307207 */ /* 0x002fe40006000000 */
[----:B--2---:R-:W-:-:S03]  /*6e30*/  @P1 ISETP.NE.AND P4, PT, R32, RZ, PT ;  /* 0x000000ff2000120c */ /* 0x004fc60003f85270 */
[----:B------:R-:W-:Y:S01]  /*6e40*/  IMAD.IADD R48, R39, 0x1, R48 ;  /* 0x0000000127307824 */ /* 0x000fe200078e0230 */
[----:B------:R-:W-:Y:S02]  /*6e50*/  @P1 SEL R26, R25, RZ, !P4 ;  /* 0x000000ff191a1207 */ /* 0x000fe40006000000 */
[----:B------:R-:W-:-:S03]  /*6e60*/  @P1 ISETP.NE.AND P4, PT, R9, RZ, PT ;  /* 0x000000ff0900120c */ /* 0x000fc60003f85270 */
[----:B------:R-:W-:Y:S01]  /*6e70*/  @P5 IMAD.IADD R25, R45, 0x1, R26 ;  /* 0x000000012d195824 */ /* 0x000fe200078e021a */
[----:B------:R-:W-:-:S03]  /*6e80*/  @P1 SEL R13, R32, RZ, P4 ;  /* 0x000000ff200d1207 */ /* 0x000fc60002000000 */
[----:B------:R-:W-:Y:S02]  /*6e90*/  @P1 IMAD.MOV.U32 R45, RZ, RZ, R25 ;  /* 0x000000ffff2d1224 */ /* 0x000fe400078e0019 */
[----:B------:R-:W-:Y:S02]  /*6ea0*/  @P1 IMAD.IADD R32, R13, 0x1, R24 ;  /* 0x000000010d201824 */ /* 0x000fe400078e0218 */
[----:B------:R-:W-:Y:S01]  /*6eb0*/  VIADD R13, R46, 0x9 ;  /* 0x000000092e0d7836 */ /* 0x000fe20000000000 */
        /* <DEDUP_REMOVED lines=16> */
.L_x_268:
        /* <DEDUP_REMOVED lines=8> */
.L_x_325:
[----:B------:R-:W-:Y:S05]  /*7040*/  @P1 BRA `(.L_x_268) ;  /* 0xfffffffc00dc1947 */ /* 0x000fea000383ffff */
[----:B------:R-:W-:Y:S01]  /*7050*/  UMOV UR4, 0xffffffff ;  /* 0xffffffff00047882 */ /* 0x000fe20000000000 */
[----:B------:R-:W-:Y:S02]  /*7060*/  ISETP.NE.U32.AND P1, PT, R26, 0x65, PT ;  /* 0x000000651a00780c */ /* 0x000fe40003f25070 */
[----:B------:R-:W-:Y:S02]  /*7070*/  IADD3 R17, PT, PT, R34, UR7, R7 ;  /* 0x0000000722117c10 */ /* 0x000fe4000fffe007 */
[----:B------:R-:W-:Y:S01]  /*7080*/  ISETP.NE.AND.EX P1, PT, R27, RZ, PT, P1 ;  /* 0x000000ff1b00720c */ /* 0x000fe20003f25310 */
[----:B------:R-:W-:-:S12]  /*7090*/  BRA.DIV UR4, `(.L_x_269) ;  /* 0x0000004204647947 */ /* 0x000fd8000b800000 */
[----:B------:R-:W0:Y:S01]  /*70a0*/  S2R R15, SR_GEMASK ;  /* 0x00000000000f7919 */ /* 0x000e220000003c00 */
[----:B------:R-:W-:Y:S01]  /*70b0*/  VOTE.ANY R30, PT, !P1 ;  /* 0x00000000001e7806 */ /* 0x000fe200048e0100 */
[----:B------:R-:W-:Y:S01]  /*70c0*/  VIADD R28, R9, 0x2 ;  /* 0x00000002091c7836 */ /* 0x000fe20000000000 */
        /* <DEDUP_REMOVED lines=13> */
[----:B------:R-:W-:Y:S02]  /*71a0*/  IMAD.IADD R34, R24, 0x1, R31 ;  /* 0x0000000118227824 */ /* 0x000fe400078e021f */
[----:B------:R-:W-:Y:S01]  /*71b0*/  VIADD R28, R9, 0x4 ;  /* 0x00000004091c7836 */ /* 0x000fe20000000000 */
[----:B------:R-:W0:Y:S02]  /*71c0*/  SHFL.DOWN PT, R29, R36, 0x2, R3 ;  /* 0x08400000241d7989 */ /* 0x000e2400000e0003 */
[----:B------:R-:W-:-:S02]  /*71d0*/  ISETP.GT.AND P4, PT, R34, RZ, PT ;  /* 0x000000ff2200720c */ /* 0x000fc40003f84270 */
        /* <DEDUP_REMOVED lines=22> */
[----:B-1----:R-:W-:Y:S02]  /*7340*/  SEL R11, R11, RZ, !P1 ;  /* 0x000000ff0b0b7207 */ /* 0x002fe40004800000 */
[----:B------:R-:W-:Y:S01]  /*7350*/  ISETP.NE.U32.AND P1, PT, R26, 0x65, PT ;  /* 0x000000651a00780c */ /* 0x000fe20003f25070 */
[----:B------:R-:W-:Y:S02]  /*7360*/  IMAD.IADD R54, R36, 0x1, R25 ;  /* 0x0000000124367824 */ /* 0x000fe400078e0219 */
[----:B------:R-:W-:Y:S01]  /*7370*/  IMAD.IADD R52, R34, 0x1, R11 ;  /* 0x0000000122347824 */ /* 0x000fe200078e020b */
[----:B------:R-:W0:Y:S01]  /*7380*/  LDC.64 R24, c[0x0][0x3a8] ;  /* 0x0000ea00ff187b82 */ /* 0x000e220000000a00 */
[----:B------:R-:W-:Y:S01]  /*7390*/  VIADD R26, R9, 0x10 ;  /* 0x00000010091a7836 */ /* 0x000fe20000000000 */
[----:B------:R-:W1:Y:S01]  /*73a0*/  SHFL.DOWN PT, R29, R54, 0x10, R3 ;  /* 0x0a000000361d7989 */ /* 0x000e6200000e0003 */
[----:B------:R-:W-:-:S02]  /*73b0*/  ISETP.NE.AND.EX P1, PT, R27, RZ, PT, P1 ;  /* 0x000000ff1b00720c */ /* 0x000fc40003f25310 */
[----:B------:R-:W-:Y:S01]  /*73c0*/  ISETP.GT.AND P4, PT, R52, RZ, PT ;  /* 0x000000ff3400720c */ /* 0x000fe20003f84270 */
[----:B------:R-:W2:Y:S01]  /*73d0*/  SHFL.DOWN PT, R11, R52, 0x10, R3 ;  /* 0x0a000000340b7989 */ /* 0x000ea200000e0003 */
[----:B------:R-:W-:-:S09]  /*73e0*/  ISETP.GT.AND P5, PT, R26, R3, PT ;  /* 0x000000031a00720c */ /* 0x000fd20003fa4270 */
[----:B------:R-:W-:Y:S02]  /*73f0*/  VOTE.ALL P1, P1 ;  /* 0x0000000000ff7806 */ /* 0x000fe40000820000 */
[----:B-1----:R-:W-:Y:S02]  /*7400*/  SEL R29, R29, RZ, !P5 ;  /* 0x000000ff1d1d7207 */ /* 0x002fe40006800000 */
[----:B--2---:R-:W-:Y:S02]  /*7410*/  SEL R11, R11, RZ, !P5 ;  /* 0x000000ff0b0b7207 */ /* 0x004fe40006800000 */
[----:B0-----:R-:W-:Y:S02]  /*7420*/  IADD3 R31, P5, PT, R24, 0x200, RZ ;  /* 0x00000200181f7810 */ /* 0x001fe40007fbe0ff */
[----:B------:R-:W-:Y:S01]  /*7430*/  SEL R29, R29, RZ, !P4 ;  /* 0x000000ff1d1d7207 */ /* 0x000fe20006000000 */
[----:B------:R-:W-:Y:S02]  /*7440*/  IMAD.IADD R34, R52, 0x1, R11 ;  /* 0x0000000134227824 */ /* 0x000fe400078e020b */
[----:B------:R-:W-:-:S02]  /*7450*/  IMAD.X R50, RZ, RZ, R25, P5 ;  /* 0x000000ffff327224 */ /* 0x000fc400028e0619 */
[----:B------:R-:W-:-:S07]  /*7460*/  IMAD.IADD R36, R54, 0x1, R29 ;  /* 0x0000000136247824 */ /* 0x000fce00078e021d */
.L_x_339:
[----:B------:R-:W-:Y:S05]  /*7470*/  @!P1 BRA `(.L_x_270) ;  /* 0x0000000400489947 */ /* 0x000fea0003800000 */
[----:B------:R-:W-:Y:S02]  /*7480*/  IMAD.MOV.U32 R33, RZ, RZ, R17 ;  /* 0x000000ffff217224 */ /* 0x000fe400078e0011 */
[----:B------:R-:W-:-:S07]  /*7490*/  IMAD.MOV.U32 R17, RZ, RZ, 0x1de ;  /* 0x000001deff117424 */ /* 0x000fce00078e00ff */
.L_x_274:
[----:B------:R-:W-:Y:S01]  /*74a0*/  SHF.R.U32.HI R17, RZ, 0x1, R17 ;  /* 0x00000001ff117819 */ /* 0x000fe20000011611 */
[----:B------:R-:W-:Y:S02]  /*74b0*/  IMAD.MOV.U32 R24, RZ, RZ, R31 ;  /* 0x000000ffff187224 */ /* 0x000fe400078e001f */
[----:B------:R-:W-:Y:S02]  /*74c0*/  IMAD.MOV.U32 R25, RZ, RZ, R50 ;  /* 0x000000ffff197224 */ /* 0x000fe400078e0032 */
[----:B------:R-:W-:Y:S02]  /*74d0*/  IMAD.MOV.U32 R3, RZ, RZ, R17 ;  /* 0x000000ffff037224 */ /* 0x000fe400078e0011 */
[----:B------:R-:W-:-:S07]  /*74e0*/  IMAD.WIDE R28, R33, 0x10, R24 ;  /* 0x00000010211c7825 */ /* 0x000fce00078e0218 */
.L_x_272:
        /* <DEDUP_REMOVED lines=8> */
.L_x_342:
[----:B------:R-:W-:Y:S05]  /*7570*/  @P1 BRA `(.L_x_272) ;  /* 0xfffffffc00dc1947 */ /* 0x000fea000383ffff */
[----:B------:R-:W-:Y:S01]  /*7580*/  UMOV UR4, 0xffffffff ;  /* 0xffffffff00047882 */ /* 0x000fe20000000000 */
[----:B------:R-:W-:-:S04]  /*7590*/  ISETP.NE.U32.AND P1, PT, R26, 0x65, PT ;  /* 0x000000651a00780c */ /* 0x000fc80003f25070 */
[----:B------:R-:W-:Y:S01]  /*75a0*/  ISETP.NE.AND.EX P1, PT, R27, RZ, PT, P1 ;  /* 0x000000ff1b00720c */ /* 0x000fe20003f25310 */
[----:B------:R-:W-:-:S12]  /*75b0*/  BRA.DIV UR4, `(.L_x_273) ;  /* 0x0000004204fc7947 */ /* 0x000fd8000b800000 */
[----:B------:R-:W-:Y:S01]  /*75c0*/  VOTE.ANY R30, PT, !P1 ;  /* 0x00000000001e7806 */ /* 0x000fe200048e0100 */
[----:B------:R-:W-:Y:S01]  /*75d0*/  VIADD R28, R9, 0x2 ;  /* 0x00000002091c7836 */ /* 0x000fe20000000000 */
[----:B------:R-:W-:Y:S01]  /*75e0*/  ISETP.GT.AND P1, PT, R24, RZ, PT ;  /* 0x000000ff1800720c */ /* 0x000fe20003f24270 */
[----:B------:R-:W-:Y:S01]  /*75f0*/  VIADD R33, R33, 0xffffffe0 ;  /* 0xffffffe021217836 */ /* 0x000fe20000000000 */
        /* <DEDUP_REMOVED lines=37> */
[----:B------:R-:W-:Y:S02]  /*7850*/  ISETP.GT.AND P5, PT, R28, R3, PT ;  /* 0x000000031c00720c */ /* 0x000fe40003fa4270 */
[----:B0-----:R-:W-:-:S04]  /*7860*/  SEL R29, R29, RZ, !P4 ;  /* 0x000000ff1d1d7207 */ /* 0x001fc80006000000 */
[----:B------:R-:W-:Y:S02]  /*7870*/  SEL R29, R29, RZ, !P1 ;  /* 0x000000ff1d1d7207 */ /* 0x000fe40004800000 */
[----:B-1----:R-:W-:Y:S02]  /*7880*/  SEL R25, R25, RZ, !P4 ;  /* 0x000000ff19197207 */ /* 0x002fe40006000000 */
[----:B------:R-:W-:Y:S01]  /*7890*/  ISETP.NE.U32.AND P1, PT, R26, 0x65, PT ;  /* 0x000000651a00780c */ /* 0x000fe20003f25070 */
[----:B------:R-:W-:Y:S02]  /*78a0*/  IMAD.IADD R24, R54, 0x1, R29 ;  /* 0x0000000136187824 */ /* 0x000fe400078e021d */
[----:B------:R-:W-:Y:S01]  /*78b0*/  IMAD.IADD R25, R52, 0x1, R25 ;  /* 0x0000000134197824 */ /* 0x000fe200078e0219 */
[----:B------:R-:W-:Y:S02]  /*78c0*/  ISETP.NE.AND.EX P1, PT, R27, RZ, PT, P1 ;  /* 0x000000ff1b00720c */ /* 0x000fe40003f25310 */
[----:B------:R-:W0:Y:S02]  /*78d0*/  SHFL.DOWN PT, R29, R24, 0x10, R3 ;  /* 0x0a000000181d7989 */ /* 0x000e2400000e0003 */
[----:B------:R-:W-:-:S02]  /*78e0*/  ISETP.GT.AND P4, PT, R25, RZ, PT ;  /* 0x000000ff1900720c */ /* 0x000fc40003f84270 */
[----:B------:R-:W1:Y:S07]  /*78f0*/  SHFL.DOWN PT, R11, R25, 0x10, R3 ;  /* 0x0a000000190b7989 */ /* 0x000e6e00000e0003 */
[----:B------:R-:W-:Y:S02]  /*7900*/  VOTE.ALL P1, P1 ;  /* 0x0000000000ff7806 */ /* 0x000fe40000820000 */
        /* <DEDUP_REMOVED lines=8> */
.L_x_356:
[----:B------:R-:W-:Y:S05]  /*7990*/  @P1 BRA `(.L_x_274) ;  /* 0xfffffff800c01947 */ /* 0x000fea000383ffff */
.L_x_270:
        /* <DEDUP_REMOVED lines=22> */
.L_x_276:
[----:B------:R-:W-:Y:S05]  /*7b00*/  BSYNC.RECONVERGENT B0 ;  /* 0x0000000000007941 */ /* 0x000fea0003800200 */
.L_x_275:
[----:B------:R0:W-:Y:S01]  /*7b10*/  @!P4 STS.64 [R7+0x48], R34 ;  /* 0x000048220700c388 */ /* 0x0001e20000000a00 */
[----:B------:R-:W-:Y:S02]  /*7b20*/  @!P4 IMAD.MOV.U32 R32, RZ, RZ, R34 ;  /* 0x000000ffff20c224 */ /* 0x000fe400078e0022 */
[----:B------:R-:W-:-:S07]  /*7b30*/  @!P4 IMAD.MOV.U32 R45, RZ, RZ, R36 ;  /* 0x000000ffff2dc224 */ /* 0x000fce00078e0024 */
.L_x_266:
[----:B------:R-:W-:Y:S05]  /*7b40*/  WARPSYNC.ALL ;  /* 0x0000000000007948 */ /* 0x000fea0003800000 */
[----:B------:R-:W-:Y:S01]  /*7b50*/  ISETP.NE.AND P5, PT, R5, RZ, PT ;  /* 0x000000ff0500720c */ /* 0x000fe20003fa5270 */
[C---:B------:R-:W-:Y:S02]  /*7b60*/  VIADD R30, R46.reuse, 0x8 ;  /* 0x000000082e1e7836 */ /* 0x040fe40000000000 */
[C---:B-1----:R-:W-:Y:S02]  /*7b70*/  VIADD R36, R46.reuse, 0x7 ;  /* 0x000000072e247836 */ /* 0x042fe40000000000 */
[----:B0-----:R-:W-:-:S02]  /*7b80*/  VIADD R34, R46, 0x6 ;  /* 0x000000062e227836 */ /* 0x001fc40000000000 */
[----:B------:R-:W-:Y:S01]  /*7b90*/  VIADD R38, R46, 0x5 ;  /* 0x000000052e267836 */ /* 0x000fe20000000000 */
[----:B------:R-:W0:Y:S08]  /*7ba0*/  S2UR UR4, SR_CgaCtaId ;  /* 0x00000000000479c3 */ /* 0x000e300000008800 */
[----:B------:R-:W-:Y:S01]  /*7bb0*/  BAR.SYNC.DEFER_BLOCKING 0x0 ;  /* 0x0000000000007b1d */ /* 0x000fe20000010000 */
[----:B------:R-:W-:Y:S01]  /*7bc0*/  @P5 ISETP.NE.AND P1, PT, R32, RZ, PT ;  /* 0x000000ff2000520c */ /* 0x000fe20003f25270 */
[----:B------:R-:W-:Y:S01]  /*7bd0*/  VIADD R28, R46, 0x3 ;  /* 0x000000032e1c7836 */ /* 0x000fe20000000000 */
[----:B------:R-:W-:-:S02]  /*7be0*/  ISETP.GE.U32.AND P4, PT, R38, R23, PT ;  /* 0x000000172600720c */ /* 0x000fc40003f86070 */
[----:B------:R-:W-:Y:S01]  /*7bf0*/  ISETP.NE.AND P6, PT, R8, R10, PT ;  /* 0x0000000a0800720c */ /* 0x000fe20003fc5270 */
[----:B------:R-:W-:Y:S02]  /*7c00*/  UMOV UR5, 0x400 ;  /* 0x0000040000057882 */ /* 0x000fe40000000000 */
[----:B------:R-:W1:Y:S01]  /*7c10*/  LDC R49, c[0x0][0x394] ;  /* 0x0000e500ff317b82 */ /* 0x000e620000000800 */
[----:B------:R-:W-:Y:S02]  /*7c20*/  P2R R27, PR, RZ, 0x1 ;  /* 0x00000001ff1b7803 */ /* 0x000fe40000000000 */
[----:B------:R-:W-:Y:S02]  /*7c30*/  SEL R33, RZ, 0xffffffff, !P6 ;  /* 0xffffffffff217807 */ /* 0x000fe40007000000 */
[----:B------:R-:W-:Y:S02]  /*7c40*/  ISETP.NE.AND P6, PT, R4, R6, PT ;  /* 0x000000060400720c */ /* 0x000fe40003fc5270 */
[----:B------:R-:W-:-:S02]  /*7c50*/  LOP3.LUT R0, R0, 0xfffffffd, RZ, 0xc0, !PT ;  /* 0xfffffffd00007812 */ /* 0x000fc400078ec0ff */
[----:B------:R-:W-:Y:S02]  /*7c60*/  SEL R35, RZ, 0xffffffff, !P6 ;  /* 0xffffffffff237807 */ /* 0x000fe40007000000 */
[----:B------:R-:W-:Y:S02]  /*7c70*/  ISETP.NE.AND P6, PT, R28, R23, PT ;  /* 0x000000171c00720c */ /* 0x000fe40003fc5270 */
[----:B------:R-:W-:Y:S01]  /*7c80*/  P2R R29, PR, RZ, 0x4 ;  /* 0x00000004ff1d7803 */ /* 0x000fe20000000000 */
[----:B0-----:R-:W-:-:S09]  /*7c90*/  ULEA UR5, UR4, UR5, 0x18 ;  /* 0x0000000504057291 */ /* 0x001fd2000f8ec0ff */
[----:B------:R-:W0:Y:S02]  /*7ca0*/  @P5 LDS.64 R24, [UR5+0x48] ;  /* 0x00004805ff185984 */ /* 0x000e240008000a00 */
[----:B0-----:R-:W-:Y:S01]  /*7cb0*/  @P5 SEL R26, R25, RZ, !P1 ;  /* 0x000000ff191a5207 */ /* 0x001fe20004800000 */
[----:B------:R-:W-:Y:S01]  /*7cc0*/  @P5 IMAD.IADD R24, R32, 0x1, R24 ;  /* 0x0000000120185824 */ /* 0x000fe200078e0218 */
[----:B------:R-:W-:-:S03]  /*7cd0*/  ISETP.GE.U32.AND P1, PT, R28, R23, PT ;  /* 0x000000171c00720c */ /* 0x000fc60003f26070 */
[----:B------:R-:W-:Y:S02]  /*7ce0*/  @P5 IMAD.IADD R45, R45, 0x1, R26 ;  /* 0x000000012d2d5824 */ /* 0x000fe400078e021a */
[----:B------:R-:W-:Y:S01]  /*7cf0*/  @P5 IMAD.MOV.U32 R32, RZ, RZ, R24 ;  /* 0x000000ffff205224 */ /* 0x000fe200078e0018 */
[-C--:B------:R-:W-:Y:S01]  /*7d00*/  ISETP.NE.AND P5, PT, R38, R23.reuse, PT ;  /* 0x000000172600720c */ /* 0x080fe20003fa5270 */
[----:B------:R-:W-:Y:S01]  /*7d10*/  VIADD R26, R46, 0x4 ;  /* 0x000000042e1a7836 */ /* 0x000fe20000000000 */
[----:B------:R-:W-:Y:S01]  /*7d20*/  SEL R24, R45, RZ, !P0 ;  /* 0x000000ff2d187207 */ /* 0x000fe20004000000 */
[----:B------:R-:W-:Y:S01]  /*7d30*/  IMAD.MOV.U32 R52, RZ, RZ, R32 ;  /* 0x000000ffff347224 */ /* 0x000fe200078e0020 */
[----:B------:R-:W-:Y:S02]  /*7d40*/  @P4 SEL R33, RZ, 0xffffffff, P5 ;  /* 0xffffffffff214807 */ /* 0x000fe40002800000 */
[----:B------:R-:W-:Y:S01]  /*7d50*/  ISETP.GE.U32.AND P4, PT, R26, R23, PT ;  /* 0x000000171a00720c */ /* 0x000fe20003f86070 */
[----:B-1----:R-:W-:Y:S01]  /*7d60*/  IMAD.IADD R43, R24, 0x1, R49 ;  /* 0x00000001182b7824 */ /* 0x002fe200078e0231 */
[----:B------:R-:W-:-:S02]  /*7d70*/  @P1 SEL R35, RZ, 0xffffffff, P6 ;  /* 0xffffffffff231807 */ /* 0x000fc40003000000 */
[-C--:B------:R-:W-:Y:S02]  /*7d80*/  ISETP.NE.AND P6, PT, R34, R23.reuse, PT ;  /* 0x000000172200720c */ /* 0x080fe40003fc5270 */
[----:B------:R-:W-:Y:S02]  /*7d90*/  SEL R24, R43, RZ, P2 ;  /* 0x000000ff2b187207 */ /* 0x000fe40001000000 */
[----:B------:R-:W-:Y:S02]  /*7da0*/  ISETP.NE.AND P5, PT, R6, R8, PT ;  /* 0x000000080600720c */ /* 0x000fe40003fa5270 */
[----:B------:R-:W-:Y:S01]  /*7db0*/  SEL R28, RZ, 0xffffffff, P6 ;  /* 0xffffffffff1c7807 */ /* 0x000fe20003000000 */
[----:B------:R-:W-:Y:S01]  /*7dc0*/  IMAD.IADD R3, R24, 0x1, R49 ;  /* 0x0000000118037824 */ /* 0x000fe200078e0231 */
[-C--:B------:R-:W-:Y:S02]  /*7dd0*/  ISETP.NE.AND P6, PT, R26, R23.reuse, PT ;  /* 0x000000171a00720c */ /* 0x080fe40003fc5270 */
[----:B------:R-:W-:-:S02]  /*7de0*/  ISETP.GE.U32.AND P1, PT, R34, R23, PT ;  /* 0x000000172200720c */ /* 0x000fc40003f26070 */
[----:B------:R-:W-:Y:S02]  /*7df0*/  SEL R34, RZ, 0xffffffff, !P5 ;  /* 0xffffffffff227807 */ /* 0x000fe40006800000 */
[----:B------:R-:W-:Y:S02]  /*7e00*/  @P4 SEL R34, RZ, 0xffffffff, P6 ;  /* 0xffffffffff224807 */ /* 0x000fe40003000000 */
[----:B------:R-:W-:Y:S02]  /*7e10*/  SEL R24, R3, RZ, P3 ;  /* 0x000000ff03187207 */ /* 0x000fe40001800000 */
[----:B------:R-:W-:Y:S02]  /*7e20*/  ISETP.NE.AND P4, PT, R12, R14, PT ;  /* 0x0000000e0c00720c */ /* 0x000fe40003f85270 */
[----:B------:R-:W-:Y:S01]  /*7e30*/  LOP3.LUT R35, R35, 0x1, RZ, 0xc0, !PT ;  /* 0x0000000123237812 */ /* 0x000fe200078ec0ff */
[----:B------:R-:W-:Y:S01]  /*7e40*/  IMAD.IADD R5, R24, 0x1, R49 ;  /* 0x0000000118057824 */ /* 0x000fe200078e0231 */
[----:B------:R-:W-:-:S02]  /*7e50*/  ISETP.NE.AND P5, PT, R10, R12, PT ;  /* 0x0000000c0a00720c */ /* 0x000fc40003fa5270 */
[----:B------:R-:W-:Y:S02]  /*7e60*/  SEL R38, RZ, 0xffffffff, !P4 ;  /* 0xffffffffff267807 */ /* 0x000fe40006000000 */
[CC--:B------:R-:W-:Y:S02]  /*7e70*/  ISETP.NE.AND P6, PT, R36.reuse, R23.reuse, PT ;  /* 0x000000172400720c */ /* 0x0c0fe40003fc5270 */
[----:B------:R-:W-:Y:S02]  /*7e80*/  ISETP.NE.U32.AND P4, PT, R35, 0x1, PT ;  /* 0x000000012300780c */ /* 0x000fe40003f85070 */
[----:B------:R-:W-:Y:S02]  /*7e90*/  SEL R39, RZ, 0xffffffff, !P5 ;  /* 0xffffffffff277807 */ /* 0x000fe40006800000 */
[----:B------:R-:W-:Y:S02]  /*7ea0*/  ISETP.GE.U32.AND P5, PT, R36, R23, PT ;  /* 0x000000172400720c */ /* 0x000fe40003fa6070 */
[----:B------:R-:W-:-:S02]  /*7eb0*/  SEL R7, RZ, 0xffffffff, P6 ;  /* 0xffffffffff077807 */ /* 0x000fc40003000000 */
[----:B------:R-:W-:Y:S02]  /*7ec0*/  SEL R24, R5, RZ, P4 ;  /* 0x000000ff05187207 */ /* 0x000fe40002000000 */
[----:B------:R-:W-:Y:S02]  /*7ed0*/  LOP3.LUT R34, R34, 0x1, RZ, 0xc0, !PT ;  /* 0x0000000122227812 */ /* 0x000fe400078ec0ff */
[----:B------:R-:W-:Y:S02]  /*7ee0*/  SEL R28, R39, R28, !P1 ;  /* 0x0000001c271c7207 */ /* 0x000fe40004800000 */
[----:B------:R-:W-:Y:S01]  /*7ef0*/  SEL R41, R38, R7, !P5 ;  /* 0x0000000726297207 */ /* 0x000fe20006800000 */
[----:B------:R-:W-:Y:S01]  /*7f00*/  IMAD.IADD R7, R24, 0x1, R49 ;  /* 0x0000000118077824 */ /* 0x000fe200078e0231 */
[----:B------:R-:W-:Y:S02]  /*7f10*/  ISETP.NE.AND P1, PT, R30, R23, PT ;  /* 0x000000171e00720c */ /* 0x000fe40003f25270 */
[----:B------:R-:W-:-:S02]  /*7f20*/  ISETP.NE.AND P6, PT, R14, R16, PT ;  /* 0x000000100e00720c */ /* 0x000fc40003fc5270 */
[----:B------:R-:W-:Y:S02]  /*7f30*/  ISETP.NE.U32.AND P5, PT, R34, 0x1, PT ;  /* 0x000000012200780c */ /* 0x000fe40003fa5070 */
[----:B------:R-:W-:Y:S02]  /*7f40*/  SEL R26, RZ, 0xffffffff, P1 ;  /* 0xffffffffff1a7807 */ /* 0x000fe40000800000 */
[-C--:B------:R-:W-:Y:S02]  /*7f50*/  ISETP.GE.U32.AND P1, PT, R30, R23.reuse, PT ;  /* 0x000000171e00720c */ /* 0x080fe40003f26070 */
[----:B------:R-:W-:Y:S02]  /*7f60*/  SEL R25, RZ, 0xffffffff, !P6 ;  /* 0xffffffffff197807 */ /* 0x000fe40007000000 */
[----:B------:R-:W-:Y:S02]  /*7f70*/  SEL R24, R7, RZ, P5 ;  /* 0x000000ff07187207 */ /* 0x000fe40002800000 */
[----:B------:R-:W-:-:S02]  /*7f80*/  ISETP.NE.AND P6, PT, R13, R23, PT ;  /* 0x000000170d00720c */ /* 0x000fc40003fc5270 */
[----:B------:R-:W-:Y:S01]  /*7f90*/  LOP3.LUT R33, R33, 0x1, RZ, 0xc0, !PT ;  /* 0x0000000121217812 */ /* 0x000fe200078ec0ff */
[----:B------:R-:W-:Y:S01]  /*7fa0*/  IMAD.IADD R9, R24, 0x1, R49 ;  /* 0x0000000118097824 */ /* 0x000fe200078e0231 */
[----:B------:R-:W-:Y:S02]  /*7fb0*/  SEL R56, R25, R26, !P1 ;  /* 0x0000001a19387207 */ /* 0x000fe40004800000 */
[----:B------:R-:W-:Y:S02]  /*7fc0*/  ISETP.NE.AND P1, PT, R16, R18, PT ;  /* 0x000000121000720c */ /* 0x000fe40003f25270 */
[----:B------:R-:W-:Y:S02]  /*7fd0*/  SEL R11, RZ, 0xffffffff, P6 ;  /* 0xffffffffff0b7807 */ /* 0x000fe40003000000 */
[----:B------:R-:W-:Y:S02]  /*7fe0*/  ISETP.NE.U32.AND P6, PT, R33, 0x1, PT ;  /* 0x000000012100780c */ /* 0x000fe40003fc5070 */
[----:B------:R-:W-:-:S02]  /*7ff0*/  SEL R24, RZ, 0xffffffff, !P1 ;  /* 0xffffffffff187807 */ /* 0x000fc40004800000 */
[----:B------:R-:W-:Y:S02]  /*8000*/  ISETP.GE.U32.AND P1, PT, R13, R23, PT ;  /* 0x000000170d00720c */ /* 0x000fe40003f26070 */
[----:B------:R-:W-:Y:S02]  /*8010*/  SEL R26, R9, RZ, P6 ;  /* 0x000000ff091a7207 */ /* 0x000fe40003000000 */
[----:B------:R-:W-:Y:S02]  /*8020*/  LOP3.LUT R48, R28, 0x1, RZ, 0xc0, !PT ;  /* 0x000000011c307812 */ /* 0x000fe400078ec0ff */
[----:B------:R-:W-:Y:S01]  /*8030*/  SEL R55, R24, R11, !P1 ;  /* 0x0000000b18377207 */ /* 0x000fe20004800000 */
[----:B------:R-:W-:Y:S01]  /*8040*/  IMAD.IADD R11, R26, 0x1, R49 ;  /* 0x000000011a0b7824 */ /* 0x000fe200078e0231 */
[----:B------:R-:W-:Y:S02]  /*8050*/  ISETP.NE.U32.AND P1, PT, R48, 0x1, PT ;  /* 0x000000013000780c */ /* 0x000fe40003f25070 */
[----:B------:R-:W-:-:S02]  /*8060*/  LOP3.LUT R41, R41, 0x1, RZ, 0xc0, !PT ;  /* 0x0000000129297812 */ /* 0x000fc400078ec0ff */
[----:B------:R-:W-:Y:S02]  /*8070*/  SEL R26, R11, RZ, P1 ;  /* 0x000000ff0b1a7207 */ /* 0x000fe40000800000 */
[----:B------:R-:W-:Y:S02]  /*8080*/  ISETP.NE.U32.AND P1, PT, R41, 0x1, PT ;  /* 0x000000012900780c */ /* 0x000fe40003f25070 */
[----:B------:R-:W-:Y:S01]  /*8090*/  LOP3.LUT R56, R56, 0x1, RZ, 0xc0, !PT ;  /* 0x0000000138387812 */ /* 0x000fe200078ec0ff */
[----:B------:R-:W-:Y:S01]  /*80a0*/  IMAD.IADD R13, R26, 0x1, R49 ;  /* 0x000000011a0d7824 */ /* 0x000fe200078e0231 */
[----:B------:R-:W-:Y:S02]  /*80b0*/  LOP3.LUT R55, R55, 0x1, RZ, 0xc0, !PT ;  /* 0x0000000137377812 */ /* 0x000fe400078ec0ff */
[----:B------:R-:W-:Y:S02]  /*80c0*/  ISETP.GE.U32.AND P0, PT, R19, R23, PT ;  /* 0x000000171300720c */ /* 0x000fe40003f06070 */
[----:B------:R-:W-:-:S02]  /*80d0*/  SEL R26, R13, RZ, P1 ;  /* 0x000000ff0d1a7207 */ /* 0x000fc40000800000 */
[----:B------:R-:W-:Y:S02]  /*80e0*/  ISETP.NE.U32.AND P1, PT, R56, 0x1, PT ;  /* 0x000000013800780c */ /* 0x000fe40003f25070 */
[----:B------:R-:W-:Y:S01]  /*80f0*/  ISETP.GE.U32.AND P2, PT, R21, R23, PT ;  /* 0x000000171500720c */ /* 0x000fe20003f46070 */
[----:B------:R-:W-:-:S05]  /*8100*/  IMAD.IADD R15, R26, 0x1, R49 ;  /* 0x000000011a0f7824 */ /* 0x000fca00078e0231 */
[----:B------:R-:W-:Y:S02]  /*8110*/  SEL R26, R15, RZ, P1 ;  /* 0x000000ff0f1a7207 */ /* 0x000fe40000800000 */
[----:B------:R-:W-:Y:S02]  /*8120*/  ISETP.NE.U32.AND P1, PT, R55, 0x1, PT ;  /* 0x000000013700780c */ /* 0x000fe40003f25070 */
[----:B------:R-:W-:Y:S01]  /*8130*/  @P0 LOP3.LUT R0, R0, 0x2, RZ, 0xfc, !PT ;  /* 0x0000000200000812 */ /* 0x000fe200078efcff */
[----:B------:R-:W-:-:S03]  /*8140*/  IMAD.IADD R17, R26, 0x1, R49 ;  /* 0x000000011a117824 */ /* 0x000fc600078e0231 */
[----:B------:R-:W-:Y:S02]  /*8150*/  LOP3.LUT R0, R0, 0xfffffbff, RZ, 0xc0, !PT ;  /* 0xfffffbff00007812 */ /* 0x000fe400078ec0ff */
[----:B------:R-:W-:Y:S02]  /*8160*/  SEL R26, R17, RZ, P1 ;  /* 0x000000ff111a7207 */ /* 0x000fe40000800000 */
[----:B------:R-:W-:-:S04]  /*8170*/  ISETP.NE.AND P1, PT, R18, R20, PT ;  /* 0x000000141200720c */ /* 0x000fc80003f25270 */
[----:B------:R-:W-:Y:S02]  /*8180*/  SEL R28, RZ, 0xffffffff, !P1 ;  /* 0xffffffffff1c7807 */ /* 0x000fe40004800000 */
[----:B------:R-:W-:Y:S01]  /*8190*/  ISETP.NE.AND P1, PT, R19, R23, PT ;  /* 0x000000171300720c */ /* 0x000fe20003f25270 */
[----:B------:R-:W-:-:S03]  /*81a0*/  IMAD.IADD R19, R26, 0x1, R49 ;  /* 0x000000011a137824 */ /* 0x000fc600078e0231 */
[----:B------:R-:W-:-:S04]  /*81b0*/  SEL R31, RZ, 0xffffffff, P1 ;  /* 0xffffffffff1f7807 */ /* 0x000fc80000800000 */
[----:B------:R-:W-:-:S04]  /*81c0*/  SEL R31, R28, R31, !P0 ;  /* 0x0000001f1c1f7207 */ /* 0x000fc80004000000 */
[----:B------:R-:W-:-:S04]  /*81d0*/  LOP3.LUT R31, R31, 0x1, RZ, 0xc0, !PT ;  /* 0x000000011f1f7812 */ /* 0x000fc800078ec0ff */
[----:B------:R-:W-:-:S04]  /*81e0*/  ISETP.NE.U32.AND P0, PT, R31, 0x1, PT ;  /* 0x000000011f00780c */ /* 0x000fc80003f05070 */
[----:B------:R-:W-:Y:S02]  /*81f0*/  SEL R26, R19, RZ, P0 ;  /* 0x000000ff131a7207 */ /* 0x000fe40000000000 */
[----:B------:R-:W-:-:S04]  /*8200*/  ISETP.NE.AND P0, PT, R20, R22, PT ;  /* 0x000000161400720c */ /* 0x000fc80003f05270 */
[----:B------:R-:W-:-:S09]  /*8210*/  SEL R30, RZ, 0xffffffff, !P0 ;  /* 0xffffffffff1e7807 */ /* 0x000fd20004000000 */
[----:B------:R-:W-:Y:S02]  /*8220*/  @P0 LOP3.LUT R0, R0, 0x400, RZ, 0xfc, !PT ;  /* 0x0000040000000812 */ /* 0x000fe400078efcff */
[----:B------:R-:W-:Y:S01]  /*8230*/  ISETP.NE.AND P0, PT, R21, R23, PT ;  /* 0x000000171500720c */ /* 0x000fe20003f05270 */
[----:B------:R-:W-:Y:S01]  /*8240*/  IMAD.IADD R21, R26, 0x1, R49 ;  /* 0x000000011a157824 */ /* 0x000fe200078e0231 */
[----:B------:R-:W-:Y:S02]  /*8250*/  LOP3.LUT R0, R0, 0xffffffbf, RZ, 0xc0, !PT ;  /* 0xffffffbf00007812 */ /* 0x000fe400078ec0ff */
[----:B------:R-:W-:-:S04]  /*8260*/  @P2 SEL R30, RZ, 0xffffffff, P0 ;  /* 0xffffffffff1e2807 */ /* 0x000fc80000000000 */
[----:B------:R-:W-:-:S05]  /*8270*/  LOP3.LUT R30, R30, 0x1, RZ, 0xc0, !PT ;  /* 0x000000011e1e7812 */ /* 0x000fca00078ec0ff */
[----:B------:R-:W-:Y:S02]  /*8280*/  @P0 LOP3.LUT R0, R0, 0x40, RZ, 0xfc, !PT ;  /* 0x0000004000000812 */ /* 0x000fe400078efcff */
[----:B------:R-:W-:Y:S01]  /*8290*/  ISETP.NE.U32.AND P0, PT, R30, 0x1, PT ;  /* 0x000000011e00780c */ /* 0x000fe20003f05070 */
[----:B------:R-:W-:Y:S01]  /*82a0*/  VIADD R30, R46, 0xc ;  /* 0x0000000c2e1e7836 */ /* 0x000fe20000000000 */
[----:B------:R-:W-:Y:S02]  /*82b0*/  LOP3.LUT R0, R0, 0xffffff7f, RZ, 0xc0, !PT ;  /* 0xffffff7f00007812 */ /* 0x000fe400078ec0ff */
[----:B------:R-:W-:Y:S02]  /*82c0*/  SEL R26, R21, RZ, P0 ;  /* 0x000000ff151a7207 */ /* 0x000fe40000000000 */
[----:B------:R-:W-:Y:S02]  /*82d0*/  ISETP.NE.AND P0, PT, R22, R40, PT ;  /* 0x000000281600720c */ /* 0x000fe40003f05270 */
[----:B------:R-:W-:-:S02]  /*82e0*/  @P2 LOP3.LUT R0, R0, 0x80, RZ, 0xfc, !PT ;  /* 0x0000008000002812 */ /* 0x000fc400078efcff */
[----:B------:R-:W-:Y:S02]  /*82f0*/  ISETP.GE.U32.AND P2, PT, R30, R23, PT ;  /* 0x000000171e00720c */ /* 0x000fe40003f46070 */
[----:B------:R-:W-:Y:S02]  /*8300*/  LOP3.LUT R0, R0, 0xfffffdff, RZ, 0xc0, !PT ;  /* 0xfffffdff00007812 */ /* 0x000fe400078ec0ff */
[----:B------:R-:W-:-:S05]  /*8310*/  SEL R31, RZ, 0xffffffff, !P0 ;  /* 0xffffffffff1f7807 */ /* 0x000fca0004000000 */
[----:B------:R-:W-:Y:S02]  /*8320*/  @P0 LOP3.LUT R0, R0, 0x200, RZ, 0xfc, !PT ;  /* 0x0000020000000812 */ /* 0x000fe400078efcff */
[----:B------:R-:W-:Y:S01]  /*8330*/  ISETP.NE.AND P0, PT, R30, R23, PT ;  /* 0x000000171e00720c */ /* 0x000fe20003f05270 */
[----:B------:R-:W-:Y:S01]  /*8340*/  IMAD.IADD R23, R26, 0x1, R49 ;  /* 0x000000011a177824 */ /* 0x000fe200078e0231 */
[----:B------:R-:W-:Y:S02]  /*8350*/  LOP3.LUT R0, R0, 0xfffffffe, RZ, 0xc0, !PT ;  /* 0xfffffffe00007812 */ /* 0x000fe400078ec0ff */
[----:B------:R-:W-:-:S04]  /*8360*/  @P2 SEL R31, RZ, 0xffffffff, P0 ;  /* 0xffffffffff1f2807 */ /* 0x000fc80000000000 */
[----:B------:R-:W-:-:S05]  /*8370*/  LOP3.LUT R31, R31, 0x1, RZ, 0xc0, !PT ;  /* 0x000000011f1f7812 */ /* 0x000fca00078ec0ff */
[----:B------:R-:W-:Y:S02]  /*8380*/  @P0 LOP3.LUT R0, R0, 0x1, RZ, 0xfc, !PT ;  /* 0x0000000100000812 */ /* 0x000fe400078efcff */
[----:B------:R-:W-:Y:S02]  /*8390*/  ISETP.NE.U32.AND P0, PT, R31, 0x1, PT ;  /* 0x000000011f00780c */ /* 0x000fe40003f05070 */
[----:B------:R-:W-:Y:S02]  /*83a0*/  LOP3.LUT R0, R0, 0xfffffffb, RZ, 0xc0, !PT ;  /* 0xfffffffb00007812 */ /* 0x000fe400078ec0ff */
[----:B------:R-:W-:Y:S02]  /*83b0*/  SEL R51, R23, RZ, P0 ;  /* 0x000000ff17337207 */ /* 0x000fe40000000000 */
[----:B------:R-:W-:Y:S02]  /*83c0*/  @P2 LOP3.LUT R0, R0, 0x4, RZ, 0xfc, !PT ;  /* 0x0000000400002812 */ /* 0x000fe400078efcff */
[----:B------:R-:W-:-:S02]  /*83d0*/  ISETP.NE.AND P2, PT, R29, RZ, PT ;  /* 0x000000ff1d00720c */ /* 0x000fc40003f45270 */
[----:B------:R-:W-:Y:S01]  /*83e0*/  ISETP.NE.AND P0, PT, R27, RZ, PT ;  /* 0x000000ff1b00720c */ /* 0x000fe20003f05270 */
[----:B------:R-:W0:Y:S04]  /*83f0*/  LDS R29, [UR5+0x64] ;  /* 0x00006405ff1d7984 */ /* 0x000e280008000800 */
[----:B------:R-:W1:Y:S08]  /*8400*/  LDS.64 R26, [UR5+0x70] ;  /* 0x00007005ff1a7984 */ /* 0x000e700008000a00 */
.L_x_265:
[----:B------:R-:W-:Y:S01]  /*8410*/  P2R R36, PR, RZ, 0x1 ;  /* 0x00000001ff247803 */ /* 0x000fe20000000000 */
[----:B------:R-:W-:Y:S01]  /*8420*/  BSSY.RECONVERGENT B0, `(.L_x_277) ;  /* 0x00001d7000007945 */ /* 0x000fe20003800200 */
[C---:B------:R-:W-:Y:S02]  /*8430*/  LOP3.LUT P0, RZ, R0.reuse, 0x400, RZ, 0xc0, !PT ;  /* 0x0000040000ff7812 */ /* 0x040fe4000780c0ff */
[----:B------:R-:W-:Y:S02]  /*8440*/  P2R R50, PR, RZ, 0x4 ;  /* 0x00000004ff327803 */ /* 0x000fe40000000000 */
[----:B------:R-:W-:Y:S02]  /*8450*/  SEL R37, RZ, 0xffffffff, !P0 ;  /* 0xffffffffff257807 */ /* 0x000fe40004000000 */
[----:B------:R-:W-:Y:S02]  /*8460*/  LOP3.LUT P2, RZ, R0, 0x40, RZ, 0xc0, !PT ;  /* 0x0000004000ff7812 */ /* 0x000fe4000784c0ff */
[----:B------:R-:W-:-:S02]  /*8470*/  ISETP.NE.AND P0, PT, R36, RZ, PT ;  /* 0x000000ff2400720c */ /* 0x000fc40003f05270 */
[----:B------:R-:W-:Y:S02]  /*8480*/  P2R R53, PR, RZ, 0x8 ;  /* 0x00000008ff357803 */ /* 0x000fe40000000000 */
[----:B------:R-:W-:Y:S02]  /*8490*/  SEL R54, RZ, 0xffffffff, P2 ;  /* 0xffffffffff367807 */ /* 0x000fe40001000000 */
[----:B------:R-:W-:Y:S02]  /*84a0*/  LOP3.LUT P3, RZ, R0, 0x200, RZ, 0xc0, !PT ;  /* 0x0000020000ff7812 */ /* 0x000fe4000786c0ff */
[----:B------:R-:W-:Y:S02]  /*84b0*/  ISETP.NE.AND P2, PT, R50, RZ, PT ;  /* 0x000000ff3200720c */ /* 0x000fe40003f45270 */
[----:B------:R-:W-:Y:S02]  /*84c0*/  P2R R59, PR, RZ, 0x20 ;  /* 0x00000020ff3b7803 */ /* 0x000fe40000000000 */
[----:B------:R-:W-:-:S02]  /*84d0*/  LOP3.LUT P5, RZ, R0, 0x2, RZ, 0xc0, !PT ;  /* 0x0000000200ff7812 */ /* 0x000fc400078ac0ff */
[----:B------:R-:W-:Y:S02]  /*84e0*/  SEL R31, RZ, 0xffffffff, P1 ;  /* 0xffffffffff1f7807 */ /* 0x000fe40000800000 */
[----:B------:R-:W-:Y:S02]  /*84f0*/  SEL R36, RZ, 0xffffffff, !P3 ;  /* 0xffffffffff247807 */ /* 0x000fe40005800000 */
[----:B------:R-:W-:Y:S02]  /*8500*/  P2R R30, PR, RZ, 0x10 ;  /* 0x00000010ff1e7803 */ /* 0x000fe40000000000 */
[----:B------:R-:W-:Y:S02]  /*8510*/  ISETP.NE.AND P3, PT, R53, RZ, PT ;  /* 0x000000ff3500720c */ /* 0x000fe40003f65270 */
[----:B------:R-:W-:Y:S02]  /*8520*/  LOP3.LUT P4, RZ, R0, 0x80, RZ, 0xc0, !PT ;  /* 0x0000008000ff7812 */ /* 0x000fe4000788c0ff */
[----:B------:R-:W-:Y:S01]  /*8530*/  SEL R58, R28, R31, !P5 ;  /* 0x0000001f1c3a7207 */ /* 0x000fe20006800000 */
[----:B------:R-:W-:Y:S01]  /*8540*/  VIADD R31, R52, 0x1 ;  /* 0x00000001341f7836 */ /* 0x000fe20000000000 */
[----:B------:R-:W-:Y:S01]  /*8550*/  SEL R54, R37, R54, !P4 ;  /* 0x0000003625367207 */ /* 0x000fe20006000000 */
[----:B------:R-:W-:Y:S01]  /*8560*/  @!P0 IMAD.MOV R31, RZ, RZ, R52 ;  /* 0x000000ffff1f8224 */ /* 0x000fe200078e0234 */
[----:B------:R-:W-:-:S02]  /*8570*/  ISETP.NE.AND P4, PT, R30, RZ, PT ;  /* 0x000000ff1e00720c */ /* 0x000fc40003f85270 */
[----:B------:R-:W-:Y:S01]  /*8580*/  P2R R57, PR, RZ, 0x40 ;  /* 0x00000040ff397803 */ /* 0x000fe20000000000 */
[----:B------:R-:W-:Y:S01]  /*8590*/  VIADD R30, R31, 0x1 ;  /* 0x000000011f1e7836 */ /* 0x000fe20000000000 */
[C---:B------:R-:W-:Y:S01]  /*85a0*/  LOP3.LUT P6, RZ, R0.reuse, 0x1, RZ, 0xc0, !PT ;  /* 0x0000000100ff7812 */ /* 0x040fe200078cc0ff */
[----:B------:R-:W-:Y:S01]  /*85b0*/  @P2 IMAD.MOV R30, RZ, RZ, R31 ;  /* 0x000000ffff1e2224 */ /* 0x000fe200078e021f */
[----:B------:R-:W-:Y:S02]  /*85c0*/  LOP3.LUT P1, RZ, R0, 0x4, RZ, 0xc0, !PT ;  /* 0x0000000400ff7812 */ /* 0x000fe4000782c0ff */
[----:B------:R-:W-:Y:S01]  /*85d0*/  SEL R53, RZ, 0xffffffff, P6 ;  /* 0xffffffffff357807 */ /* 0x000fe20003000000 */
[----:B------:R-:W-:Y:S01]  /*85e0*/  VIADD R0, R30, 0x1 ;  /* 0x000000011e007836 */ /* 0x000fe20000000000 */
[----:B------:R-:W-:Y:S01]  /*85f0*/  ISETP.NE.AND P6, PT, R57, RZ, PT ;  /* 0x000000ff3900720c */ /* 0x000fe20003fc5270 */
[----:B------:R-:W-:Y:S01]  /*8600*/  @P3 IMAD.MOV R0, RZ, RZ, R30 ;  /* 0x000000ffff003224 */ /* 0x000fe200078e021e */
[----:B------:R-:W-:-:S02]  /*8610*/  LOP3.LUT R58, R58, 0x1, RZ, 0xc0, !PT ;  /* 0x000000013a3a7812 */ /* 0x000fc400078ec0ff */
[----:B------:R-:W-:Y:S01]  /*8620*/  ISETP.NE.AND P5, PT, R59, RZ, PT ;  /* 0x000000ff3b00720c */ /* 0x000fe20003fa5270 */
[----:B------:R-:W-:-:S04]  /*8630*/  IMAD.IADD R50, R35, 0x1, R0 ;  /* 0x0000000123327824 */ /* 0x000fc800078e0200 */
[----:B------:R-:W-:Y:S01]  /*8640*/  IMAD.IADD R52, R34, 0x1, R50 ;  /* 0x0000000122347824 */ /* 0x000fe200078e0232 */
[----:B------:R-:W-:Y:S02]  /*8650*/  SEL R34, R36, R53, !P1 ;  /* 0x0000003524227207 */ /* 0x000fe40004800000 */
[----:B-1----:R-:W-:Y:S01]  /*8660*/  ISETP.GE.AND P1, PT, R27, 0x101, PT ;  /* 0x000001011b00780c */ /* 0x002fe20003f26270 */
[----:B------:R-:W-:Y:S01]  /*8670*/  IMAD.IADD R33, R33, 0x1, R52 ;  /* 0x0000000121217824 */ /* 0x000fe200078e0234 */
[----:B------:R-:W-:Y:S02]  /*8680*/  LOP3.LUT R53, R54, 0x1, RZ, 0xc0, !PT ;  /* 0x0000000136357812 */ /* 0x000fe400078ec0ff */
[----:B------:R-:W-:Y:S01]  /*8690*/  LOP3.LUT R34, R34, 0x1, RZ, 0xc0, !PT ;  /* 0x0000000122227812 */ /* 0x000fe200078ec0ff */
[----:B------:R-:W-:-:S04]  /*86a0*/  IMAD.IADD R48, R48, 0x1, R33 ;  /* 0x0000000130307824 */ /* 0x000fc800078e0221 */
[----:B------:R-:W-:Y:S02]  /*86b0*/  IMAD.IADD R57, R41, 0x1, R48 ;  /* 0x0000000129397824 */ /* 0x000fe400078e0230 */
[----:B------:R-:W-:Y:S02]  /*86c0*/  IMAD.IADD R41, R51, 0x1, R49 ;  /* 0x0000000133297824 */ /* 0x000fe400078e0231 */
[----:B------:R-:W-:Y:S02]  /*86d0*/  IMAD.IADD R56, R56, 0x1, R57 ;  /* 0x0000000138387824 */ /* 0x000fe400078e0239 */
[----:B------:R-:W-:Y:S02]  /*86e0*/  VIADD R51, R46, 0xc ;  /* 0x0000000c2e337836 */ /* 0x000fe40000000000 */
[----:B------:R-:W-:-:S04]  /*86f0*/  IMAD.IADD R55, R55, 0x1, R56 ;  /* 0x0000000137377824 */ /* 0x000fc800078e0238 */
[----:B------:R-:W-:Y:S02]  /*8700*/  IMAD.IADD R54, R58, 0x1, R55 ;  /* 0x000000013a367824 */ /* 0x000fe400078e0237 */
[----:B------:R-:W-:Y:S02]  /*8710*/  VIADD R58, R46, 0x6 ;  /* 0x000000062e3a7836 */ /* 0x000fe40000000000 */
[----:B------:R-:W-:-:S04]  /*8720*/  IMAD.IADD R53, R53, 0x1, R54 ;  /* 0x0000000135357824 */ /* 0x000fc800078e0236 */
[----:B------:R-:W-:Y:S01]  /*8730*/  IMAD.IADD R49, R34, 0x1, R53 ;  /* 0x0000000122317824 */ /* 0x000fe200078e0235 */
[----:B------:R-:W-:Y:S06]  /*8740*/  @!P1 BRA `(.L_x_278) ;  /* 0x0000001000589947 */ /* 0x000fec0003800000 */
[----:B------:R-:W1:Y:S01]  /*8750*/  S2R R34, SR_TID.X ;  /* 0x0000000000227919 */ /* 0x000e620000002100 */
[----:B------:R-:W2:Y:S01]  /*8760*/  S2UR UR4, SR_CTAID.X ;  /* 0x00000000000479c3 */ /* 0x000ea20000002500 */
[----:B------:R-:W2:Y:S01]  /*8770*/  LDCU UR6, c[0x0][0x3b0] ;  /* 0x00007600ff0677ac */ /* 0x000ea20008000800 */
[--C-:B0-----:R-:W-:Y:S02]  /*8780*/  @!P2 IMAD.IADD R31, R31, 0x1, -R29.reuse ;  /* 0x000000011f1fa824 */ /* 0x101fe400078e0a1d */
[--C-:B------:R-:W-:Y:S01]  /*8790*/  @P0 IMAD.IADD R32, R32, 0x1, -R29.reuse ;  /* 0x0000000120200824 */ /* 0x100fe200078e0a1d */
[----:B------:R-:W0:Y:S01]  /*87a0*/  LDCU UR7, c[0x0][0x3b8] ;  /* 0x00007700ff0777ac */ /* 0x000e220008000800 */
[--C-:B------:R-:W-:Y:S01]  /*87b0*/  @!P3 IMAD.IADD R30, R30, 0x1, -R29.reuse ;  /* 0x000000011e1eb824 */ /* 0x100fe200078e0a1d */
[----:B------:R-:W-:Y:S01]  /*87c0*/  @!P2 LEA R35, R31, UR5, 0x3 ;  /* 0x000000051f23ac11 */ /* 0x000fe2000f8e18ff */
[----:B------:R-:W-:Y:S01]  /*87d0*/  IMAD.MOV.U32 R31, RZ, RZ, 0xe ;  /* 0x0000000eff1f7424 */ /* 0x000fe200078e00ff */
[----:B------:R-:W-:Y:S01]  /*87e0*/  @P0 LEA R32, R32, UR5, 0x3 ;  /* 0x0000000520200c11 */ /* 0x000fe2000f8e18ff */
[----:B------:R-:W-:Y:S01]  /*87f0*/  BAR.SYNC.DEFER_BLOCKING 0x0 ;  /* 0x0000000000007b1d */ /* 0x000fe20000010000 */
[--C-:B------:R-:W-:Y:S01]  /*8800*/  @!P4 IMAD.IADD R0, R0, 0x1, -R29.reuse ;  /* 0x000000010000c824 */ /* 0x100fe200078e0a1d */
[----:B------:R-:W-:Y:S01]  /*8810*/  @!P3 LEA R30, R30, UR5, 0x3 ;  /* 0x000000051e1ebc11 */ /* 0x000fe2000f8e18ff */
[----:B------:R-:W-:-:S02]  /*8820*/  @!P5 IMAD.IADD R50, R50, 0x1, -R29 ;  /* 0x000000013232d824 */ /* 0x000fc400078e0a1d */
[----:B------:R-:W-:Y:S01]  /*8830*/  @!P6 IMAD.IADD R52, R52, 0x1, -R29 ;  /* 0x000000013434e824 */ /* 0x000fe200078e0a1d */
[----:B------:R-:W-:Y:S02]  /*8840*/  @!P4 LEA R0, R0, UR5, 0x3 ;  /* 0x000000050000cc11 */ /* 0x000fe4000f8e18ff */
[----:B------:R-:W-:Y:S02]  /*8850*/  @!P5 LEA R50, R50, UR5, 0x3 ;  /* 0x000000053232dc11 */ /* 0x000fe4000f8e18ff */
[----:B------:R-:W-:Y:S01]  /*8860*/  @!P6 LEA R52, R52, UR5, 0x3 ;  /* 0x000000053434ec11 */ /* 0x000fe2000f8e18ff */
[----:B--2---:R-:W-:-:S04]  /*8870*/  UIADD3 UR4, UPT, UPT, UR4, UR6, URZ ;  /* 0x0000000604047290 */ /* 0x004fc8000fffe0ff */
[----:B0-----:R-:W-:Y:S01]  /*8880*/  UIMAD UR4, UR4, -0xe00, UR7 ;  /* 0xfffff200040478a4 */ /* 0x001fe2000f8e0207 */
[----:B-1----:R-:W-:Y:S01]  /*8890*/  IMAD R46, R34, R31, 0x7 ;  /* 0x00000007222e7424 */ /* 0x002fe200078e021f */
[----:B------:R0:W-:Y:S04]  /*88a0*/  @P0 STS.64 [R32], R44 ;  /* 0x0000002c20000388 */ /* 0x0001e80000000a00 */
[C---:B------:R-:W-:Y:S02]  /*88b0*/  ISETP.NE.AND P1, PT, R58.reuse, UR4, PT ;  /* 0x000000043a007c0c */ /* 0x040fe4000bf25270 */
[----:B------:R-:W-:Y:S01]  /*88c0*/  ISETP.GE.U32.AND P0, PT, R58, UR4, PT ;  /* 0x000000043a007c0c */ /* 0x000fe2000bf06070 */
[----:B------:R1:W-:Y:S01]  /*88d0*/  @!P2 STS.64 [R35], R42 ;  /* 0x0000002a2300a388 */ /* 0x0003e20000000a00 */
[----:B------:R-:W-:-:S03]  /*88e0*/  ISETP.GE.U32.AND P2, PT, R46, UR4, PT ;  /* 0x000000042e007c0c */ /* 0x000fc6000bf46070 */
[----:B------:R2:W-:Y:S01]  /*88f0*/  @!P3 STS.64 [R30], R2 ;  /* 0x000000021e00b388 */ /* 0x0005e20000000a00 */
[----:B------:R-:W-:Y:S01]  /*8900*/  ISETP.NE.AND P3, PT, R46, UR4, PT ;  /* 0x000000042e007c0c */ /* 0x000fe2000bf65270 */
[CC--:B0-----:R-:W-:Y:S02]  /*8910*/  IMAD R44, R34.reuse, R31.reuse, 0x8 ;  /* 0x00000008222c7424 */ /* 0x0c1fe400078e021f */
[----:B------:R0:W-:Y:S01]  /*8920*/  @!P4 STS.64 [R0], R4 ;  /* 0x000000040000c388 */ /* 0x0001e20000000a00 */
[----:B------:R-:W-:Y:S01]  /*8930*/  SEL R32, RZ, 0xffffffff, P1 ;  /* 0xffffffffff207807 */ /* 0x000fe20000800000 */
[-C--:B-1----:R-:W-:Y:S01]  /*8940*/  IMAD R42, R34, R31.reuse, 0x9 ;  /* 0x00000009222a7424 */ /* 0x082fe200078e021f */
[----:B------:R-:W-:Y:S01]  /*8950*/  ISETP.NE.AND P4, PT, R44, UR4, PT ;  /* 0x000000042c007c0c */ /* 0x000fe2000bf85270 */
[----:B------:R1:W-:Y:S01]  /*8960*/  @!P5 STS.64 [R50], R6 ;  /* 0x000000063200d388 */ /* 0x0003e20000000a00 */
[----:B------:R-:W-:Y:S01]  /*8970*/  SEL R35, RZ, 0xffffffff, P3 ;  /* 0xffffffffff237807 */ /* 0x000fe20001800000 */
[----:B--2---:R-:W-:Y:S01]  /*8980*/  IMAD R2, R34, R31, 0xa ;  /* 0x0000000a22027424 */ /* 0x004fe200078e021f */
[----:B------:R-:W-:Y:S01]  /*8990*/  ISETP.NE.AND P3, PT, R42, UR4, PT ;  /* 0x000000042a007c0c */ /* 0x000fe2000bf65270 */
[----:B------:R1:W-:Y:S01]  /*89a0*/  @!P6 STS.64 [R52], R8 ;  /* 0x000000083400e388 */ /* 0x0003e20000000a00 */
[----:B------:R-:W-:Y:S01]  /*89b0*/  SEL R38, R38, R35, !P2 ;  /* 0x0000002326267207 */ /* 0x000fe20005000000 */
[----:B0-----:R-:W-:Y:S01]  /*89c0*/  IMAD R4, R34, R31, 0xb ;  /* 0x0000000b22047424 */ /* 0x001fe200078e021f */
[----:B------:R-:W-:-:S02]  /*89d0*/  SEL R0, RZ, 0xffffffff, P4 ;  /* 0xffffffffff007807 */ /* 0x000fc40002000000 */
[C---:B------:R-:W-:Y:S02]  /*89e0*/  ISETP.GE.U32.AND P2, PT, R2.reuse, UR4, PT ;  /* 0x0000000402007c0c */ /* 0x040fe4000bf46070 */
[----:B------:R-:W-:Y:S01]  /*89f0*/  ISETP.NE.AND P4, PT, R2, UR4, PT ;  /* 0x0000000402007c0c */ /* 0x000fe2000bf85270 */
[-C--:B------:R-:W-:Y:S01]  /*8a00*/  IMAD R2, R34, R31.reuse, 0xd ;  /* 0x0000000d22027424 */ /* 0x080fe200078e021f */
[----:B------:R-:W-:Y:S01]  /*8a10*/  ISETP.GE.U32.AND P1, PT, R44, UR4, PT ;  /* 0x000000042c007c0c */ /* 0x000fe2000bf26070 */
[----:B------:R-:W-:Y:S01]  /*8a20*/  IMAD R31, R34, R31, 0xc ;  /* 0x0000000c221f7424 */ /* 0x000fe200078e021f */
[----:B------:R-:W-:Y:S02]  /*8a30*/  SEL R3, RZ, 0xffffffff, P3 ;  /* 0xffffffffff037807 */ /* 0x000fe40001800000 */
[----:B------:R-:W-:Y:S02]  /*8a40*/  ISETP.NE.AND P3, PT, R4, UR4, PT ;  /* 0x0000000404007c0c */ /* 0x000fe4000bf65270 */
[----:B------:R-:W-:-:S02]  /*8a50*/  SEL R32, R39, R32, !P0 ;  /* 0x0000002027207207 */ /* 0x000fc40004000000 */
[----:B------:R-:W-:Y:S02]  /*8a60*/  SEL R25, R25, R0, !P1 ;  /* 0x0000000019197207 */ /* 0x000fe40004800000 */
[----:B------:R-:W-:Y:S02]  /*8a70*/  SEL R5, RZ, 0xffffffff, P4 ;  /* 0xffffffffff057807 */ /* 0x000fe40002000000 */
[----:B------:R-:W-:Y:S02]  /*8a80*/  SEL R0, RZ, 0xffffffff, P3 ;  /* 0xffffffffff007807 */ /* 0x000fe40001800000 */
[----:B------:R-:W-:Y:S02]  /*8a90*/  ISETP.NE.AND P3, PT, R31, UR4, PT ;  /* 0x000000041f007c0c */ /* 0x000fe4000bf65270 */
[----:B------:R-:W-:Y:S02]  /*8aa0*/  LOP3.LUT R32, R32, 0x1, RZ, 0xc0, !PT ;  /* 0x0000000120207812 */ /* 0x000fe400078ec0ff */
[----:B------:R-:W-:-:S02]  /*8ab0*/  SEL R5, R28, R5, !P2 ;  /* 0x000000051c057207 */ /* 0x000fc40005000000 */
[----:B------:R-:W-:Y:S02]  /*8ac0*/  ISETP.GE.U32.AND P2, PT, R31, UR4, PT ;  /* 0x000000041f007c0c */ /* 0x000fe4000bf46070 */
[----:B------:R-:W-:Y:S02]  /*8ad0*/  ISETP.GE.U32.AND P0, PT, R42, UR4, PT ;  /* 0x000000042a007c0c */ /* 0x000fe4000bf06070 */
[----:B------:R-:W-:Y:S02]  /*8ae0*/  SEL R31, RZ, 0xffffffff, P3 ;  /* 0xffffffffff1f7807 */ /* 0x000fe40001800000 */
[----:B------:R-:W-:Y:S02]  /*8af0*/  ISETP.NE.U32.AND P3, PT, R32, 0x1, PT ;  /* 0x000000012000780c */ /* 0x000fe40003f65070 */
[----:B------:R-:W-:Y:S02]  /*8b00*/  SEL R3, R24, R3, !P0 ;  /* 0x0000000318037207 */ /* 0x000fe40004000000 */
[----:B------:R-:W-:-:S02]  /*8b10*/  ISETP.GE.U32.AND P0, PT, R2, UR4, PT ;  /* 0x0000000402007c0c */ /* 0x000fc4000bf06070 */
[----:B------:R-:W-:Y:S02]  /*8b20*/  ISETP.GE.U32.AND P1, PT, R4, UR4, PT ;  /* 0x0000000404007c0c */ /* 0x000fe4000bf26070 */
[----:B------:R-:W-:Y:S02]  /*8b30*/  ISETP.NE.AND P4, PT, R40, R47, PT ;  /* 0x0000002f2800720c */ /* 0x000fe40003f85270 */
[----:B------:R-:W-:Y:S02]  /*8b40*/  SEL R0, R37, R0, !P1 ;  /* 0x0000000025007207 */ /* 0x000fe40004800000 */
[----:B------:R-:W-:Y:S01]  /*8b50*/  ISETP.NE.AND P1, PT, R2, UR4, PT ;  /* 0x0000000402007c0c */ /* 0x000fe2000bf25270 */
[----:B------:R-:W-:Y:S01]  /*8b60*/  @!P3 IMAD.IADD R33, R33, 0x1, -R29 ;  /* 0x000000012121b824 */ /* 0x000fe200078e0a1d */
[----:B------:R-:W-:Y:S02]  /*8b70*/  LOP3.LUT R38, R38, 0x1, RZ, 0xc0, !PT ;  /* 0x0000000126267812 */ /* 0x000fe400078ec0ff */
[----:B------:R-:W-:-:S02]  /*8b80*/  SEL R2, RZ, 0xffffffff, !P4 ;  /* 0xffffffffff027807 */ /* 0x000fc40006000000 */
[----:B------:R-:W-:Y:S02]  /*8b90*/  SEL R31, R36, R31, !P2 ;  /* 0x0000001f241f7207 */ /* 0x000fe40005000000 */
[----:B------:R-:W-:Y:S02]  /*8ba0*/  LOP3.LUT R25, R25, 0x1, RZ, 0xc0, !PT ;  /* 0x0000000119197812 */ /* 0x000fe400078ec0ff */
[----:B------:R-:W-:Y:S02]  /*8bb0*/  @P0 SEL R2, RZ, 0xffffffff, P1 ;  /* 0xffffffffff020807 */ /* 0x000fe40000800000 */
[----:B------:R-:W-:Y:S02]  /*8bc0*/  LOP3.LUT R3, R3, 0x1, RZ, 0xc0, !PT ;  /* 0x0000000103037812 */ /* 0x000fe400078ec0ff */
[----:B------:R-:W-:Y:S02]  /*8bd0*/  LOP3.LUT R5, R5, 0x1, RZ, 0xc0, !PT ;  /* 0x0000000105057812 */ /* 0x000fe400078ec0ff */
[----:B------:R-:W-:-:S02]  /*8be0*/  @!P3 LEA R33, R33, UR5, 0x3 ;  /* 0x000000052121bc11 */ /* 0x000fc4000f8e18ff */
[----:B------:R-:W-:Y:S02]  /*8bf0*/  ISETP.NE.U32.AND P1, PT, R38, 0x1, PT ;  /* 0x000000012600780c */ /* 0x000fe40003f25070 */
[----:B------:R-:W-:Y:S01]  /*8c00*/  LOP3.LUT R0, R0, 0x1, RZ, 0xc0, !PT ;  /* 0x0000000100007812 */ /* 0x000fe200078ec0ff */
[----:B------:R1:W-:Y:S01]  /*8c10*/  @!P3 STS.64 [R33], R10 ;  /* 0x0000000a2100b388 */ /* 0x0003e20000000a00 */
[----:B------:R-:W-:Y:S02]  /*8c20*/  ISETP.NE.U32.AND P2, PT, R25, 0x1, PT ;  /* 0x000000011900780c */ /* 0x000fe40003f45070 */
[----:B------:R-:W-:Y:S02]  /*8c30*/  LOP3.LUT R31, R31, 0x1, RZ, 0xc0, !PT ;  /* 0x000000011f1f7812 */ /* 0x000fe400078ec0ff */
[----:B------:R-:W-:Y:S02]  /*8c40*/  LOP3.LUT R2, R2, 0x1, RZ, 0xc0, !PT ;  /* 0x0000000102027812 */ /* 0x000fe400078ec0ff */
[----:B------:R-:W-:-:S02]  /*8c50*/  ISETP.NE.U32.AND P6, PT, R3, 0x1, PT ;  /* 0x000000010300780c */ /* 0x000fc40003fc5070 */
[----:B------:R-:W-:Y:S01]  /*8c60*/  ISETP.NE.U32.AND P5, PT, R5, 0x1, PT ;  /* 0x000000010500780c */ /* 0x000fe20003fa5070 */
[--C-:B------:R-:W-:Y:S01]  /*8c70*/  @!P1 IMAD.IADD R48, R48, 0x1, -R29.reuse ;  /* 0x0000000130309824 */ /* 0x100fe200078e0a1d */
[----:B------:R-:W-:Y:S02]  /*8c80*/  ISETP.NE.U32.AND P4, PT, R0, 0x1, PT ;  /* 0x000000010000780c */ /* 0x000fe40003f85070 */
[----:B------:R-:W-:Y:S01]  /*8c90*/  ISETP.NE.U32.AND P3, PT, R31, 0x1, PT ;  /* 0x000000011f00780c */ /* 0x000fe20003f65070 */
[--C-:B------:R-:W-:Y:S01]  /*8ca0*/  @!P2 IMAD.IADD R57, R57, 0x1, -R29.reuse ;  /* 0x000000013939a824 */ /* 0x100fe200078e0a1d */
[----:B------:R-:W-:Y:S02]  /*8cb0*/  ISETP.NE.U32.AND P0, PT, R2, 0x1, PT ;  /* 0x000000010200780c */ /* 0x000fe40003f05070 */
[----:B------:R-:W-:Y:S02]  /*8cc0*/  @!P1 LEA R48, R48, UR5, 0x3 ;  /* 0x0000000530309c11 */ /* 0x000fe4000f8e18ff */
[----:B------:R-:W-:Y:S01]  /*8cd0*/  @!P2 LEA R57, R57, UR5, 0x3 ;  /* 0x000000053939ac11 */ /* 0x000fe2000f8e18ff */
[----:B------:R-:W-:-:S02]  /*8ce0*/  @!P6 IMAD.IADD R56, R56, 0x1, -R29 ;  /* 0x000000013838e824 */ /* 0x000fc400078e0a1d */
[--C-:B------:R-:W-:Y:S01]  /*8cf0*/  @!P5 IMAD.IADD R55, R55, 0x1, -R29.reuse ;  /* 0x000000013737d824 */ /* 0x100fe200078e0a1d */
[----:B------:R1:W-:Y:S01]  /*8d00*/  @!P1 STS.64 [R48], R12 ;  /* 0x0000000c30009388 */ /* 0x0003e20000000a00 */
[--C-:B------:R-:W-:Y:S01]  /*8d10*/  @!P4 IMAD.IADD R54, R54, 0x1, -R29.reuse ;  /* 0x000000013636c824 */ /* 0x100fe200078e0a1d */
[----:B------:R-:W-:Y:S01]  /*8d20*/  @!P6 LEA R56, R56, UR5, 0x3 ;  /* 0x000000053838ec11 */ /* 0x000fe2000f8e18ff */
[--C-:B------:R-:W-:Y:S01]  /*8d30*/  @!P3 IMAD.IADD R53, R53, 0x1, -R29.reuse ;  /* 0x000000013535b824 */ /* 0x100fe200078e0a1d */
[----:B------:R-:W-:Y:S01]  /*8d40*/  @!P5 LEA R55, R55, UR5, 0x3 ;  /* 0x000000053737dc11 */ /* 0x000fe2000f8e18ff */
[----:B------:R-:W-:Y:S01]  /*8d50*/  @!P0 IMAD.IADD R49, R49, 0x1, -R29 ;  /* 0x0000000131318824 */ /* 0x000fe200078e0a1d */
[----:B------:R-:W-:Y:S01]  /*8d60*/  @!P4 LEA R54, R54, UR5, 0x3 ;  /* 0x000000053636cc11 */ /* 0x000fe2000f8e18ff */
[----:B------:R1:W-:Y:S01]  /*8d70*/  @!P2 STS.64 [R57], R14 ;  /* 0x0000000e3900a388 */ /* 0x0003e20000000a00 */
[----:B------:R-:W-:Y:S02]  /*8d80*/  @!P3 LEA R53, R53, UR5, 0x3 ;  /* 0x000000053535bc11 */ /* 0x000fe4000f8e18ff */
[----:B------:R-:W-:Y:S01]  /*8d90*/  @!P0 LEA R49, R49, UR5, 0x3 ;  /* 0x0000000531318c11 */ /* 0x000fe2000f8e18ff */
[----:B------:R1:W-:Y:S04]  /*8da0*/  @!P6 STS.64 [R56], R16 ;  /* 0x000000103800e388 */ /* 0x0003e80000000a00 */
[----:B------:R1:W-:Y:S04]  /*8db0*/  @!P5 STS.64 [R55], R18 ;  /* 0x000000123700d388 */ /* 0x0003e80000000a00 */
[----:B------:R1:W-:Y:S04]  /*8dc0*/  @!P4 STS.64 [R54], R20 ;  /* 0x000000143600c388 */ /* 0x0003e80000000a00 */
[----:B------:R1:W-:Y:S04]  /*8dd0*/  @!P3 STS.64 [R53], R22 ;  /* 0x000000163500b388 */ /* 0x0003e80000000a00 */
[----:B------:R1:W-:Y:S01]  /*8de0*/  @!P0 STS.64 [R49], R40 ;  /* 0x0000002831008388 */ /* 0x0003e20000000a00 */
[----:B------:R-:W-:Y:S01]  /*8df0*/  BAR.SYNC.DEFER_BLOCKING 0x0 ;  /* 0x0000000000007b1d */ /* 0x000fe20000010000 */
[----:B------:R-:W-:-:S13]  /*8e00*/  ISETP.GE.AND P0, PT, R34, R27, PT ;  /* 0x0000001b2200720c */ /* 0x000fda0003f06270 */
[----:B-1----:R-:W-:Y:S05]  /*8e10*/  @P0 BRA `(.L_x_279) ;  /* 0x0000001000dc0947 */ /* 0x002fea0003800000 */
[----:B------:R-:W-:Y:S01]  /*8e20*/  LOP3.LUT R0, RZ, R34, RZ, 0x33, !PT ;  /* 0x00000022ff007212 */ /* 0x000fe200078e33ff */
        /* <DEDUP_REMOVED lines=16> */
.L_x_282:
        /* <DEDUP_REMOVED lines=10> */
.L_x_281:
[----:B------:R-:W-:Y:S05]  /*8fd0*/  BSYNC.RECONVERGENT B1 ;  /* 0x0000000000017941 */ /* 0x000fea0003800200 */
.L_x_280:
[----:B------:R-:W-:Y:S05]  /*8fe0*/  @!P1 BRA `(.L_x_279) ;  /* 0x0000001000689947 */ /* 0x000fea0003800000 */
[----:B------:R-:W0:Y:S01]  /*8ff0*/  LDCU.64 UR6, c[0x0][0x388] ;  /* 0x00007100ff0677ac */ /* 0x000e220008000a00 */
[----:B------:R-:W-:Y:S01]  /*9000*/  IMAD.IADD R0, R27, 0x1, -R34 ;  /* 0x000000011b007824 */ /* 0x000fe200078e0a22 */
[----:B------:R-:W-:Y:S01]  /*9010*/  BSSY.RECONVERGENT B1, `(.L_x_283) ;  /* 0x0000052000017945 */ /* 0x000fe20003800200 */
[----:B------:R-:W-:Y:S01]  /*9020*/  PLOP3.LUT P0, PT, PT, PT, PT, 0x80, 0x8 ;  /* 0x000000000008781c */ /* 0x000fe20003f0f070 */
[----:B------:R-:W1:Y:S01]  /*9030*/  LDCU.64 UR8, c[0x0][0x398] ;  /* 0x00007300ff0877ac */ /* 0x000e620008000a00 */
[----:B------:R-:W-:Y:S01]  /*9040*/  IMAD.IADD R7, R34, 0x1, R29 ;  /* 0x0000000122077824 */ /* 0x000fe200078e021d */
        /* <DEDUP_REMOVED lines=14> */
.L_x_285:
[----:B--2---:R-:W0:Y:S01]  /*9130*/  LDS.64 R50, [R0+-0x1000] ;  /* 0xfff0000000327984 */ /* 0x004e220000000a00 */
        /* <DEDUP_REMOVED lines=33> */
[----:B------:R-:W-:Y:S01]  /*9350*/  STG.E desc[UR12][R44.64+0x400], R57 ;  /* 0x000400392c007986 */ /* 0x000fe2000c10190c */
[C---:B------:R-:W-:Y:S02]  /*9360*/  VIADD R35, R7.reuse, 0xc00 ;  /* 0x00000c0007237836 */ /* 0x040fe40000000000 */
[----:B------:R-:W-:Y:S01]  /*9370*/  VIADD R7, R7, 0x1000 ;  /* 0x0000100007077836 */ /* 0x000fe20000000000 */
[----:B----4-:R-:W-:Y:S04]  /*9380*/  STG.E desc[UR12][R36.64+-0x800], R40 ;  /* 0xfff8002824007986 */ /* 0x010fe8000c10190c */
[----:B------:R-:W-:Y:S04]  /*9390*/  STG.E desc[UR12][R48.64+-0x800], R41 ;  /* 0xfff8002930007986 */ /* 0x000fe8000c10190c */
[----:B-----5:R-:W-:Y:S04]  /*93a0*/  STG.E desc[UR12][R36.64+-0x400], R38 ;  /* 0xfffc002624007986 */ /* 0x020fe8000c10190c */
[----:B------:R0:W-:Y:S04]  /*93b0*/  STG.E desc[UR12][R48.64+-0x400], R39 ;  /* 0xfffc002730007986 */ /* 0x0001e8000c10190c */
[----:B------:R-:W-:Y:S04]  /*93c0*/  STG.E desc[UR12][R36.64], R30 ;  /* 0x0000001e24007986 */ /* 0x000fe8000c10190c */
[----:B------:R1:W-:Y:S04]  /*93d0*/  STG.E desc[UR12][R48.64], R31 ;  /* 0x0000001f30007986 */ /* 0x0003e8000c10190c */
[----:B------:R2:W-:Y:S01]  /*93e0*/  STG.E desc[UR12][R36.64+0x400], R20 ;  /* 0x0004001424007986 */ /* 0x0005e2000c10190c */
[----:B0-----:R-:W-:-:S03]  /*93f0*/  IMAD.WIDE R38, R35, 0x4, R4 ;  /* 0x0000000423267825 */ /* 0x001fc600078e0204 */
[----:B------:R2:W-:Y:S04]  /*9400*/  STG.E desc[UR12][R48.64+0x400], R21 ;  /* 0x0004001530007986 */ /* 0x0005e8000c10190c */
[----:B------:R2:W-:Y:S01]  /*9410*/  STG.E desc[UR12][R50.64+-0x800], R22 ;  /* 0xfff8001632007986 */ /* 0x0005e2000c10190c */
[----:B-1----:R-:W-:-:S03]  /*9420*/  IMAD.WIDE R30, R35, 0x4, R2 ;  /* 0x00000004231e7825 */ /* 0x002fc600078e0202 */
        /* <DEDUP_REMOVED lines=16> */
.L_x_284:
[----:B------:R-:W-:Y:S05]  /*9530*/  BSYNC.RECONVERGENT B1 ;  /* 0x0000000000017941 */ /* 0x000fea0003800200 */
.L_x_283:
[----:B------:R-:W-:Y:S01]  /*9540*/  IMAD.IADD R6, R27, 0x1, -R34 ;  /* 0x000000011b067824 */ /* 0x000fe200078e0a22 */
[----:B------:R-:W-:Y:S04]  /*9550*/  BSSY.RECONVERGENT B1, `(.L_x_286) ;  /* 0x0000024000017945 */ /* 0x000fe80003800200 */
[----:B------:R-:W-:-:S13]  /*9560*/  ISETP.GT.AND P1, PT, R6, 0x400, PT ;  /* 0x000004000600780c */ /* 0x000fda0003f24270 */
[----:B------:R-:W-:Y:S05]  /*9570*/  @!P1 BRA `(.L_x_287) ;  /* 0x0000000000849947 */ /* 0x000fea0003800000 */
[----:B--2---:R-:W0:Y:S01]  /*9580*/  LDS.64 R16, [R0+-0x1000] ;  /* 0xfff0000000107984 */ /* 0x004e220000000a00 */
        /* <DEDUP_REMOVED lines=32> */
.L_x_287:
[----:B------:R-:W-:Y:S05]  /*9790*/  BSYNC.RECONVERGENT B1 ;  /* 0x0000000000017941 */ /* 0x000fea0003800200 */
.L_x_286:
[----:B------:R-:W-:-:S13]  /*97a0*/  ISETP.LT.OR P0, PT, R34, R27, P0 ;  /* 0x0000001b2200720c */ /* 0x000fda0000701670 */
[----:B------:R-:W-:Y:S05]  /*97b0*/  @!P0 BRA `(.L_x_279) ;  /* 0x0000000800748947 */ /* 0x000fea0003800000 */
[----:B0-2---:R-:W0:Y:S01]  /*97c0*/  LDS.64 R8, [R0+-0x1000] ;  /* 0xfff0000000087984 */ /* 0x005e220000000a00 */
[----:B------:R-:W-:-:S03]  /*97d0*/  IMAD.WIDE R4, R7, 0x4, R4 ;  /* 0x0000000407047825 */ /* 0x000fc600078e0204 */
[----:B------:R-:W1:Y:S01]  /*97e0*/  LDS.64 R10, [R0+-0x800] ;  /* 0xfff80000000a7984 */ /* 0x000e620000000a00 */
[----:B------:R-:W-:-:S03]  /*97f0*/  IMAD.WIDE R2, R7, 0x4, R2 ;  /* 0x0000000407027825 */ /* 0x000fc600078e0202 */
[----:B------:R-:W2:Y:S04]  /*9800*/  LDS.64 R12, [R0] ;  /* 0x00000000000c7984 */ /* 0x000ea80000000a00 */
[----:B------:R-:W3:Y:S04]  /*9810*/  LDS.64 R14, [R0+0x800] ;  /* 0x00080000000e7984 */ /* 0x000ee80000000a00 */
[----:B0-----:R4:W-:Y:S04]  /*9820*/  STG.E desc[UR12][R4.64+-0x800], R8 ;  /* 0xfff8000804007986 */ /* 0x0019e8000c10190c */
[----:B------:R4:W-:Y:S04]  /*9830*/  STG.E desc[UR12][R2.64+-0x800], R9 ;  /* 0xfff8000902007986 */ /* 0x0009e8000c10190c */
[----:B-1----:R4:W-:Y:S04]  /*9840*/  STG.E desc[UR12][R4.64+-0x400], R10 ;  /* 0xfffc000a04007986 */ /* 0x0029e8000c10190c */
[----:B------:R4:W-:Y:S04]  /*9850*/  STG.E desc[UR12][R2.64+-0x400], R11 ;  /* 0xfffc000b02007986 */ /* 0x0009e8000c10190c */
[----:B--2---:R4:W-:Y:S04]  /*9860*/  STG.E desc[UR12][R4.64], R12 ;  /* 0x0000000c04007986 */ /* 0x0049e8000c10190c */
[----:B------:R4:W-:Y:S04]  /*9870*/  STG.E desc[UR12][R2.64], R13 ;  /* 0x0000000d02007986 */ /* 0x0009e8000c10190c */
[----:B---3--:R4:W-:Y:S04]  /*9880*/  STG.E desc[UR12][R4.64+0x400], R14 ;  /* 0x0004000e04007986 */ /* 0x0089e8000c10190c */
[----:B------:R4:W-:Y:S01]  /*9890*/  STG.E desc[UR12][R2.64+0x400], R15 ;  /* 0x0004000f02007986 */ /* 0x0009e2000c10190c */
[----:B------:R-:W-:Y:S05]  /*98a0*/  BRA `(.L_x_279) ;  /* 0x0000000800387947 */ /* 0x000fea0003800000 */
.L_x_278:
[----:B------:R-:W1:Y:S01]  /*98b0*/  @P0 LDC.64 R34, c[0x0][0x388] ;  /* 0x0000e200ff220b82 */ /* 0x000e620000000a00 */
[----:B------:R-:W2:Y:S01]  /*98c0*/  LDCU UR6, c[0x0][0x3b0] ;  /* 0x00007600ff0677ac */ /* 0x000ea20008000800 */
[----:B------:R-:W3:Y:S06]  /*98d0*/  LDCU UR7, c[0x0][0x3b8] ;  /* 0x00007700ff0777ac */ /* 0x000eec0008000800 */
[----:B------:R-:W2:Y:S01]  /*98e0*/  S2UR UR4, SR_CTAID.X ;  /* 0x00000000000479c3 */ /* 0x000ea20000002500 */
[----:B-1----:R-:W-:-:S05]  /*98f0*/  @P0 IMAD.WIDE R34, R32, 0x4, R34 ;  /* 0x0000000420220825 */ /* 0x002fca00078e0222 */
[----:B------:R1:W-:Y:S01]  /*9900*/  @P0 STG.E desc[UR12][R34.64], R44 ;  /* 0x0000002c22000986 */ /* 0x0003e2000c10190c */
[----:B--2---:R-:W-:-:S04]  /*9910*/  UIADD3 UR4, UPT, UPT, UR4, UR6, URZ ;  /* 0x0000000604047290 */ /* 0x004fc8000fffe0ff */
[----:B---3--:R-:W-:Y:S01]  /*9920*/  UIMAD UR4, UR4, -0xe00, UR7 ;  /* 0xfffff200040478a4 */ /* 0x008fe2000f8e0207 */
[----:B-1----:R-:W1:Y:S05]  /*9930*/  @P0 LDC.64 R34, c[0x0][0x398] ;  /* 0x0000e600ff220b82 */ /* 0x002e6a0000000a00 */
[----:B------:R-:W-:Y:S01]  /*9940*/  ISETP.NE.AND P1, PT, R58, UR4, PT ;  /* 0x000000043a007c0c */ /* 0x000fe2000bf25270 */
[----:B-1----:R-:W-:-:S03]  /*9950*/  @P0 IMAD.WIDE R60, R32, 0x4, R34 ;  /* 0x00000004203c0825 */ /* 0x002fc600078e0222 */
[----:B------:R-:W-:Y:S01]  /*9960*/  SEL R32, RZ, 0xffffffff, P1 ;  /* 0xffffffffff207807 */ /* 0x000fe20000800000 */
[----:B------:R-:W1:Y:S01]  /*9970*/  @!P2 LDC.64 R34, c[0x0][0x388] ;  /* 0x0000e200ff22ab82 */ /* 0x000e620000000a00 */
[----:B------:R2:W-:Y:S01]  /*9980*/  @P0 STG.E desc[UR12][R60.64], R45 ;  /* 0x0000002d3c000986 */ /* 0x0005e2000c10190c */
[----:B------:R-:W-:-:S04]  /*9990*/  ISETP.GE.U32.AND P0, PT, R58, UR4, PT ;  /* 0x000000043a007c0c */ /* 0x000fc8000bf06070 */
[----:B------:R-:W-:Y:S02]  /*99a0*/  SEL R39, R39, R32, !P0 ;  /* 0x0000002027277207 */ /* 0x000fe40004000000 */
[----:B--2---:R-:W2:Y:S01]  /*99b0*/  @!P2 LDC.64 R44, c[0x0][0x398] ;  /* 0x0000e600ff2cab82 */ /* 0x004ea20000000a00 */
[----:B-1----:R-:W-:-:S05]  /*99c0*/  @!P2 IMAD.WIDE R34, R31, 0x4, R34 ;  /* 0x000000041f22a825 */ /* 0x002fca00078e0222 */
[----:B------:R1:W-:Y:S01]  /*99d0*/  @!P2 STG.E desc[UR12][R34.64], R42 ;  /* 0x0000002a2200a986 */ /* 0x0003e2000c10190c */
[----:B--2---:R-:W-:Y:S01]  /*99e0*/  @!P2 IMAD.WIDE R44, R31, 0x4, R44 ;  /* 0x000000041f2ca825 */ /* 0x004fe200078e022c */
[----:B-1----:R-:W1:Y:S03]  /*99f0*/  @!P3 LDC.64 R34, c[0x0][0x388] ;  /* 0x0000e200ff22bb82 */ /* 0x002e660000000a00 */
[----:B------:R-:W-:Y:S01]  /*9a00*/  VIADD R31, R46, 0x7 ;  /* 0x000000072e1f7836 */ /* 0x000fe20000000000 */
[----:B------:R2:W-:Y:S04]  /*9a10*/  @!P2 STG.E desc[UR12][R44.64], R43 ;  /* 0x0000002b2c00a986 */ /* 0x0005e8000c10190c */
[----:B------:R-:W-:-:S02]  /*9a20*/  ISETP.NE.AND P1, PT, R31, UR4, PT ;  /* 0x000000041f007c0c */ /* 0x000fc4000bf25270 */
[----:B------:R-:W-:Y:S02]  /*9a30*/  ISETP.GE.U32.AND P2, PT, R31, UR4, PT ;  /* 0x000000041f007c0c */ /* 0x000fe4000bf46070 */
[----:B------:R-:W-:Y:S01]  /*9a40*/  SEL R31, RZ, 0xffffffff, P1 ;  /* 0xffffffffff1f7807 */ /* 0x000fe20000800000 */
[----:B--2---:R-:W2:Y:S03]  /*9a50*/  @!P3 LDC.64 R42, c[0x0][0x398] ;  /* 0x0000e600ff2abb82 */ /* 0x004ea60000000a00 */
[----:B------:R-:W-:-:S04]  /*9a60*/  SEL R38, R38, R31, !P2 ;  /* 0x0000001f26267207 */ /* 0x000fc80005000000 */
[----:B------:R-:W-:Y:S01]  /*9a70*/  LOP3.LUT R38, R38, 0x1, RZ, 0xc0, !PT ;  /* 0x0000000126267812 */ /* 0x000fe200078ec0ff */
[----:B------:R-:W3:Y:S01]  /*9a80*/  @!P4 LDC.64 R44, c[0x0][0x388] ;  /* 0x0000e200ff2ccb82 */ /* 0x000ee20000000a00 */
[----:B-1----:R-:W-:-:S05]  /*9a90*/  @!P3 IMAD.WIDE R34, R30, 0x4, R34 ;  /* 0x000000041e22b825 */ /* 0x002fca00078e0222 */
[----:B------:R1:W-:Y:S01]  /*9aa0*/  @!P3 STG.E desc[UR12][R34.64], R2 ;  /* 0x000000022200b986 */ /* 0x0003e2000c10190c */
[----:B--2---:R-:W-:Y:S01]  /*9ab0*/  @!P3 IMAD.WIDE R42, R30, 0x4, R42 ;  /* 0x000000041e2ab825 */ /* 0x004fe200078e022a */
[----:B-1----:R-:W1:Y:S03]  /*9ac0*/  @!P4 LDC.64 R34, c[0x0][0x398] ;  /* 0x0000e600ff22cb82 */ /* 0x002e660000000a00 */
[----:B------:R-:W-:Y:S01]  /*9ad0*/  VIADD R2, R46, 0x8 ;  /* 0x000000082e027836 */ /* 0x000fe20000000000 */
[----:B------:R2:W-:Y:S01]  /*9ae0*/  @!P3 STG.E desc[UR12][R42.64], R3 ;  /* 0x000000032a00b986 */ /* 0x0005e2000c10190c */
[----:B---3--:R-:W-:-:S03]  /*9af0*/  @!P4 IMAD.WIDE R44, R0, 0x4, R44 ;  /* 0x00000004002cc825 */ /* 0x008fc600078e022c */
[C---:B------:R-:W-:Y:S01]  /*9b00*/  ISETP.GE.U32.AND P0, PT, R2.reuse, UR4, PT ;  /* 0x0000000402007c0c */ /* 0x040fe2000bf06070 */
[----:B------:R-:W3:Y:S01]  /*9b10*/  @!P5 LDC.64 R30, c[0x0][0x388] ;  /* 0x0000e200ff1edb82 */ /* 0x000ee20000000a00 */
[----:B------:R-:W-:Y:S01]  /*9b20*/  ISETP.NE.AND P1, PT, R2, UR4, PT ;  /* 0x0000000402007c0c */ /* 0x000fe2000bf25270 */
[----:B------:R-:W-:Y:S01]  /*9b30*/  VIADD R2, R46, 0x9 ;  /* 0x000000092e027836 */ /* 0x000fe20000000000 */
[----:B------:R-:W-:Y:S02]  /*9b40*/  @!P4 STG.E desc[UR12][R44.64], R4 ;  /* 0x000000042c00c986 */ /* 0x000fe4000c10190c */
[----:B------:R-:W-:Y:S02]  /*9b50*/  SEL R32, RZ, 0xffffffff, P1 ;  /* 0xffffffffff207807 */ /* 0x000fe40000800000 */
[C---:B------:R-:W-:Y:S02]  /*9b60*/  ISETP.NE.AND P3, PT, R2.reuse, UR4, PT ;  /* 0x0000000402007c0c */ /* 0x040fe4000bf65270 */
[----:B------:R-:W-:-:S02]  /*9b70*/  ISETP.GE.U32.AND P2, PT, R2, UR4, PT ;  /* 0x0000000402007c0c */ /* 0x000fc4000bf46070 */
[----:B--2---:R-:W-:Y:S02]  /*9b80*/  SEL R3, RZ, 0xffffffff, P3 ;  /* 0xffffffffff037807 */ /* 0x004fe40001800000 */
[----:B------:R-:W-:Y:S02]  /*9b90*/  ISETP.GE.U32.AND P3, PT, R51, UR4, PT ;  /* 0x0000000433007c0c */ /* 0x000fe4000bf66070 */
[----:B------:R-:W-:Y:S01]  /*9ba0*/  SEL R32, R25, R32, !P0 ;  /* 0x0000002019207207 */ /* 0x000fe20004000000 */
[----:B-1----:R-:W-:Y:S01]  /*9bb0*/  @!P4 IMAD.WIDE R34, R0, 0x4, R34 ;  /* 0x000000040022c825 */ /* 0x002fe200078e0222 */
[----:B------:R-:W-:Y:S02]  /*9bc0*/  ISETP.NE.AND P0, PT, R51, UR4, PT ;  /* 0x0000000433007c0c */ /* 0x000fe4000bf05270 */
[----:B------:R-:W-:Y:S01]  /*9bd0*/  LOP3.LUT R32, R32, 0x1, RZ, 0xc0, !PT ;  /* 0x0000000120207812 */ /* 0x000fe200078ec0ff */
[----:B------:R-:W-:Y:S01]  /*9be0*/  VIADD R0, R46, 0xb ;  /* 0x0000000b2e007836 */ /* 0x000fe20000000000 */
[----:B------:R1:W-:Y:S01]  /*9bf0*/  @!P4 STG.E desc[UR12][R34.64], R5 ;  /* 0x000000052200c986 */ /* 0x0003e2000c10190c */
[----:B---3--:R-:W-:-:S03]  /*9c00*/  @!P5 IMAD.WIDE R30, R50, 0x4, R30 ;  /* 0x00000004321ed825 */ /* 0x008fc600078e021e */
[C---:B------:R-:W-:Y:S02]  /*9c10*/  ISETP.GE.U32.AND P1, PT, R0.reuse, UR4, PT ;  /* 0x0000000400007c0c */ /* 0x040fe4000bf26070 */
[----:B------:R-:W-:Y:S02]  /*9c20*/  ISETP.NE.AND P4, PT, R0, UR4, PT ;  /* 0x0000000400007c0c */ /* 0x000fe4000bf85270 */
[----:B------:R-:W-:Y:S01]  /*9c30*/  LOP3.LUT R0, R39, 0x1, RZ, 0xc0, !PT ;  /* 0x0000000127007812 */ /* 0x000fe200078ec0ff */
[----:B------:R-:W-:Y:S01]  /*9c40*/  @!P5 STG.E desc[UR12][R30.64], R6 ;  /* 0x000000061e00d986 */ /* 0x000fe2000c10190c */
[----:B------:R-:W-:Y:S02]  /*9c50*/  SEL R39, R24, R3, !P2 ;  /* 0x0000000318277207 */ /* 0x000fe40005000000 */
[----:B------:R-:W-:Y:S01]  /*9c60*/  ISETP.NE.U32.AND P2, PT, R0, 0x1, PT ;  /* 0x000000010000780c */ /* 0x000fe20003f45070 */
[----:B------:R-:W2:Y:S01]  /*9c70*/  @!P5 LDC.64 R2, c[0x0][0x398] ;  /* 0x0000e600ff02db82 */ /* 0x000ea20000000a00 */
[C---:B------:R-:W-:Y:S01]  /*9c80*/  VIADD R0, R46.reuse, 0xa ;  /* 0x0000000a2e007836 */ /* 0x040fe20000000000 */
[----:B------:R-:W-:Y:S01]  /*9c90*/  @P3 SEL R36, RZ, 0xffffffff, P0 ;  /* 0xffffffffff243807 */ /* 0x000fe20000000000 */
[----:B------:R-:W-:Y:S01]  /*9ca0*/  VIADD R46, R46, 0xd ;  /* 0x0000000d2e2e7836 */ /* 0x000fe20000000000 */
[----:B------:R-:W-:-:S02]  /*9cb0*/  @P1 SEL R37, RZ, 0xffffffff, P4 ;  /* 0xffffffffff251807 */ /* 0x000fc40002000000 */
[----:B------:R-:W-:Y:S02]  /*9cc0*/  ISETP.NE.AND P4, PT, R0, UR4, PT ;  /* 0x0000000400007c0c */ /* 0x000fe4000bf85270 */
[----:B-1----:R-:W1:Y:S01]  /*9cd0*/  @!P6 LDC.64 R4, c[0x0][0x388] ;  /* 0x0000e200ff04eb82 */ /* 0x002e620000000a00 */
[----:B------:R-:W-:Y:S02]  /*9ce0*/  ISETP.GE.U32.AND P0, PT, R46, UR4, PT ;  /* 0x000000042e007c0c */ /* 0x000fe4000bf06070 */
[----:B------:R-:W-:Y:S02]  /*9cf0*/  ISETP.GE.U32.AND P1, PT, R0, UR4, PT ;  /* 0x0000000400007c0c */ /* 0x000fe4000bf26070 */
[----:B------:R-:W-:Y:S02]  /*9d00*/  SEL R45, RZ, 0xffffffff, P4 ;  /* 0xffffffffff2d7807 */ /* 0x000fe40002000000 */
[----:B------:R-:W-:Y:S01]  /*9d10*/  ISETP.NE.AND P4, PT, R40, R47, PT ;  /* 0x0000002f2800720c */ /* 0x000fe20003f85270 */
[----:B------:R-:W3:Y:S01]  /*9d20*/  @!P6 LDC.64 R24, c[0x0][0x398] ;  /* 0x0000e600ff18eb82 */ /* 0x000ee20000000a00 */
[----:B------:R-:W-:-:S02]  /*9d30*/  ISETP.NE.AND P3, PT, R46, UR4, PT ;  /* 0x000000042e007c0c */ /* 0x000fc4000bf65270 */
[----:B------:R-:W-:Y:S02]  /*9d40*/  SEL R28, R28, R45, !P1 ;  /* 0x0000002d1c1c7207 */ /* 0x000fe40004800000 */
[----:B------:R-:W-:Y:S02]  /*9d50*/  LOP3.LUT R39, R39, 0x1, RZ, 0xc0, !PT ;  /* 0x0000000127277812 */ /* 0x000fe400078ec0ff */
[----:B------:R-:W-:Y:S01]  /*9d60*/  SEL R0, RZ, 0xffffffff, !P4 ;  /* 0xffffffffff007807 */ /* 0x000fe20006000000 */
[----:B------:R-:W4:Y:S01]  /*9d70*/  @!P2 LDC.64 R42, c[0x0][0x388] ;  /* 0x0000e200ff2aab82 */ /* 0x000f220000000a00 */
[----:B------:R-:W-:Y:S01]  /*9d80*/  ISETP.NE.U32.AND P4, PT, R38, 0x1, PT ;  /* 0x000000012600780c */ /* 0x000fe20003f85070 */
[----:B--2---:R-:W-:Y:S01]  /*9d90*/  @!P5 IMAD.WIDE R50, R50, 0x4, R2 ;  /* 0x000000043232d825 */ /* 0x004fe200078e0202 */
[----:B------:R-:W-:Y:S02]  /*9da0*/  @P0 SEL R0, RZ, 0xffffffff, P3 ;  /* 0xffffffffff000807 */ /* 0x000fe40001800000 */
[----:B------:R-:W-:-:S02]  /*9db0*/  ISETP.NE.U32.AND P3, PT, R32, 0x1, PT ;  /* 0x000000012000780c */ /* 0x000fc40003f65070 */
[----:B------:R-:W-:Y:S01]  /*9dc0*/  ISETP.NE.U32.AND P0, PT, R39, 0x1, PT ;  /* 0x000000012700780c */ /* 0x000fe20003f05070 */
[----:B------:R-:W2:Y:S01]  /*9dd0*/  @!P2 LDC.64 R34, c[0x0][0x398] ;  /* 0x0000e600ff22ab82 */ /* 0x000ea20000000a00 */
[----:B------:R-:W-:Y:S01]  /*9de0*/  LOP3.LUT R28, R28, 0x1, RZ, 0xc0, !PT ;  /* 0x000000011c1c7812 */ /* 0x000fe200078ec0ff */
[----:B-1----:R-:W-:Y:S01]  /*9df0*/  @!P6 IMAD.WIDE R38, R52, 0x4, R4 ;  /* 0x000000043426e825 */ /* 0x002fe200078e0204 */
[----:B------:R-:W-:Y:S01]  /*9e00*/  LOP3.LUT R37, R37, 0x1, RZ, 0xc0, !PT ;  /* 0x0000000125257812 */ /* 0x000fe200078ec0ff */
[----:B------:R1:W-:Y:S01]  /*9e10*/  @!P5 STG.E desc[UR12][R50.64], R7 ;  /* 0x000000073200d986 */ /* 0x0003e2000c10190c */
[----:B------:R-:W-:Y:S02]  /*9e20*/  ISETP.NE.U32.AND P5, PT, R28, 0x1, PT ;  /* 0x000000011c00780c */ /* 0x000fe40003fa5070 */
[----:B------:R-:W-:Y:S01]  /*9e30*/  LOP3.LUT R36, R36, 0x1, RZ, 0xc0, !PT ;  /* 0x0000000124247812 */ /* 0x000fe200078ec0ff */
[----:B---3--:R-:W-:Y:S01]  /*9e40*/  @!P6 IMAD.WIDE R24, R52, 0x4, R24 ;  /* 0x000000043418e825 */ /* 0x008fe200078e0218 */
[----:B------:R-:W-:Y:S01]  /*9e50*/  ISETP.NE.U32.AND P1, PT, R37, 0x1, PT ;  /* 0x000000012500780c */ /* 0x000fe20003f25070 */
[----:B------:R-:W-:Y:S01]  /*9e60*/  @!P6 STG.E desc[UR12][R38.64], R8 ;  /* 0x000000082600e986 */ /* 0x000fe2000c10190c */
[----:B------:R-:W-:Y:S01]  /*9e70*/  LOP3.LUT R0, R0, 0x1, RZ, 0xc0, !PT ;  /* 0x0000000100007812 */ /* 0x000fe200078ec0ff */
[----:B------:R-:W3:Y:S02]  /*9e80*/  @!P4 LDC.64 R2, c[0x0][0x398] ;  /* 0x0000e600ff02cb82 */ /* 0x000ee40000000a00 */
[----:B------:R5:W-:Y:S01]  /*9e90*/  @!P6 STG.E desc[UR12][R24.64], R9 ;  /* 0x000000091800e986 */ /* 0x000be2000c10190c */
[----:B------:R-:W-:Y:S01]  /*9ea0*/  ISETP.NE.U32.AND P6, PT, R36, 0x1, PT ;  /* 0x000000012400780c */ /* 0x000fe20003fc5070 */
[----:B----4-:R-:W-:-:S04]  /*9eb0*/  @!P2 IMAD.WIDE R42, R33, 0x4, R42 ;  /* 0x00000004212aa825 */ /* 0x010fc800078e022a */
[----:B-1----:R-:W1:Y:S01]  /*9ec0*/  @!P3 LDC.64 R6, c[0x0][0x388] ;  /* 0x0000e200ff06bb82 */ /* 0x002e620000000a00 */
[----:B------:R-:W-:Y:S01]  /*9ed0*/  @!P2 STG.E desc[UR12][R42.64], R10 ;  /* 0x0000000a2a00a986 */ /* 0x000fe2000c10190c */
[----:B--2---:R-:W-:-:S06]  /*9ee0*/  @!P2 IMAD.WIDE R44, R33, 0x4, R34 ;  /* 0x00000004212ca825 */ /* 0x004fcc00078e0222 */
[----:B-----5:R-:W2:Y:S01]  /*9ef0*/  @!P4 LDC.64 R8, c[0x0][0x388] ;  /* 0x0000e200ff08cb82 */ /* 0x020ea20000000a00 */
[----:B------:R4:W-:Y:S01]  /*9f00*/  @!P2 STG.E desc[UR12][R44.64], R11 ;  /* 0x0000000b2c00a986 */ /* 0x0009e2000c10190c */
[----:B------:R-:W-:-:S06]  /*9f10*/  ISETP.NE.U32.AND P2, PT, R0, 0x1, PT ;  /* 0x000000010000780c */ /* 0x000fcc0003f45070 */
[----:B------:R-:W5:Y:S01]  /*9f20*/  @!P3 LDC.64 R4, c[0x0][0x398] ;  /* 0x0000e600ff04bb82 */ /* 0x000f620000000a00 */
[----:B---3--:R-:W-:-:S07]  /*9f30*/  @!P4 IMAD.WIDE R2, R48, 0x4, R2 ;  /* 0x000000043002c825 */ /* 0x008fce00078e0202 */
[----:B------:R-:W3:Y:S01]  /*9f40*/  @!P0 LDC.64 R50, c[0x0][0x388] ;  /* 0x0000e200ff328b82 */ /* 0x000ee20000000a00 */
[----:B-1----:R-:W-:-:S07]  /*9f50*/  @!P3 IMAD.WIDE R6, R57, 0x4, R6 ;  /* 0x000000043906b825 */ /* 0x002fce00078e0206 */
[----:B----4-:R-:W1:Y:S01]  /*9f60*/  @!P0 LDC.64 R10, c[0x0][0x398] ;  /* 0x0000e600ff0a8b82 */ /* 0x010e620000000a00 */
[----:B--2---:R-:W-:-:S05]  /*9f70*/  @!P4 IMAD.WIDE R8, R48, 0x4, R8 ;  /* 0x000000043008c825 */ /* 0x004fca00078e0208 */
[----:B------:R2:W-:Y:S02]  /*9f80*/  @!P4 STG.E desc[UR12][R8.64], R12 ;  /* 0x0000000c0800c986 */ /* 0x0005e4000c10190c */
[----:B------:R-:W4:Y:S01]  /*9f90*/  @!P5 LDC.64 R24, c[0x0][0x388] ;  /* 0x0000e200ff18db82 */ /* 0x000f220000000a00 */
[----:B-----5:R-:W-:Y:S01]  /*9fa0*/  @!P3 IMAD.WIDE R4, R57, 0x4, R4 ;  /* 0x000000043904b825 */ /* 0x020fe200078e0204 */
[----:B------:R2:W-:Y:S04]  /*9fb0*/  @!P4 STG.E desc[UR12][R2.64], R13 ;  /* 0x0000000d0200c986 */ /* 0x0005e8000c10190c */
[----:B------:R2:W-:Y:S02]  /*9fc0*/  @!P3 STG.E desc[UR12][R6.64], R14 ;  /* 0x0000000e0600b986 */ /* 0x0005e4000c10190c */
[----:B------:R-:W5:Y:S01]  /*9fd0*/  @!P5 LDC.64 R30, c[0x0][0x398] ;  /* 0x0000e600ff1edb82 */ /* 0x000f620000000a00 */
[C---:B---3--:R-:W-:Y:S01]  /*9fe0*/  @!P0 IMAD.WIDE R50, R56.reuse, 0x4, R50 ;  /* 0x0000000438328825 */ /* 0x048fe200078e0232 */
[----:B------:R2:W-:Y:S04]  /*9ff0*/  @!P3 STG.E desc[UR12][R4.64], R15 ;  /* 0x0000000f0400b986 */ /* 0x0005e8000c10190c */
[----:B------:R2:W-:Y:S02]  /*a000*/  @!P0 STG.E desc[UR12][R50.64], R16 ;  /* 0x0000001032008986 */ /* 0x0005e4000c10190c */
[----:B------:R-:W3:Y:S01]  /*a010*/  @!P1 LDC.64 R32, c[0x0][0x388] ;  /* 0x0000e200ff209b82 */ /* 0x000ee20000000a00 */
[----:B-1----:R-:W-:-:S05]  /*a020*/  @!P0 IMAD.WIDE R10, R56, 0x4, R10 ;  /* 0x00000004380a8825 */ /* 0x002fca00078e020a */
[----:B------:R2:W-:Y:S02]  /*a030*/  @!P0 STG.E desc[UR12][R10.64], R17 ;  /* 0x000000110a008986 */ /* 0x0005e4000c10190c */
[----:B------:R-:W1:Y:S01]  /*a040*/  @!P1 LDC.64 R34, c[0x0][0x398] ;  /* 0x0000e600ff229b82 */ /* 0x000e620000000a00 */
[----:B----4-:R-:W-:-:S05]  /*a050*/  @!P5 IMAD.WIDE R24, R55, 0x4, R24 ;  /* 0x000000043718d825 */ /* 0x010fca00078e0218 */
[----:B------:R2:W-:Y:S02]  /*a060*/  @!P5 STG.E desc[UR12][R24.64], R18 ;  /* 0x000000121800d986 */ /* 0x0005e4000c10190c */
[----:B------:R-:W4:Y:S01]  /*a070*/  @!P6 LDC.64 R36, c[0x0][0x388] ;  /* 0x0000e200ff24eb82 */ /* 0x000f220000000a00 */
[----:B-----5:R-:W-:-:S05]  /*a080*/  @!P5 IMAD.WIDE R30, R55, 0x4, R30 ;  /* 0x00000004371ed825 */ /* 0x020fca00078e021e */
[----:B------:R2:W-:Y:S02]  /*a090*/  @!P5 STG.E desc[UR12][R30.64], R19 ;  /* 0x000000131e00d986 */ /* 0x0005e4000c10190c */
[----:B------:R-:W5:Y:S01]  /*a0a0*/  @!P6 LDC.64 R38, c[0x0][0x398] ;  /* 0x0000e600ff26eb82 */ /* 0x000f620000000a00 */
[----:B---3--:R-:W-:-:S05]  /*a0b0*/  @!P1 IMAD.WIDE R32, R54, 0x4, R32 ;  /* 0x0000000436209825 */ /* 0x008fca00078e0220 */
[----:B------:R2:W-:Y:S02]  /*a0c0*/  @!P1 STG.E desc[UR12][R32.64], R20 ;  /* 0x0000001420009986 */ /* 0x0005e4000c10190c */
[----:B------:R-:W3:Y:S01]  /*a0d0*/  @!P2 LDC.64 R42, c[0x0][0x388] ;  /* 0x0000e200ff2aab82 */ /* 0x000ee20000000a00 */
[----:B-1----:R-:W-:-:S05]  /*a0e0*/  @!P1 IMAD.WIDE R34, R54, 0x4, R34 ;  /* 0x0000000436229825 */ /* 0x002fca00078e0222 */
[----:B------:R2:W-:Y:S02]  /*a0f0*/  @!P1 STG.E desc[UR12][R34.64], R21 ;  /* 0x0000001522009986 */ /* 0x0005e4000c10190c */
[----:B------:R-:W1:Y:S01]  /*a100*/  @!P2 LDC.64 R44, c[0x0][0x398] ;  /* 0x0000e600ff2cab82 */ /* 0x000e620000000a00 */
[----:B----4-:R-:W-:-:S05]  /*a110*/  @!P6 IMAD.WIDE R36, R53, 0x4, R36 ;  /* 0x000000043524e825 */ /* 0x010fca00078e0224 */
[----:B------:R2:W-:Y:S01]  /*a120*/  @!P6 STG.E desc[UR12][R36.64], R22 ;  /* 0x000000162400e986 */ /* 0x0005e2000c10190c */
[----:B-----5:R-:W-:-:S05]  /*a130*/  @!P6 IMAD.WIDE R38, R53, 0x4, R38 ;  /* 0x000000043526e825 */ /* 0x020fca00078e0226 */
[----:B------:R2:W-:Y:S01]  /*a140*/  @!P6 STG.E desc[UR12][R38.64], R23 ;  /* 0x000000172600e986 */ /* 0x0005e2000c10190c */
[----:B---3--:R-:W-:-:S05]  /*a150*/  @!P2 IMAD.WIDE R42, R49, 0x4, R42 ;  /* 0x00000004312aa825 */ /* 0x008fca00078e022a */
[----:B------:R2:W-:Y:S01]  /*a160*/  @!P2 STG.E desc[UR12][R42.64], R40 ;  /* 0x000000282a00a986 */ /* 0x0005e2000c10190c */
[----:B-1----:R-:W-:-:S05]  /*a170*/  @!P2 IMAD.WIDE R44, R49, 0x4, R44 ;  /* 0x00000004312ca825 */ /* 0x002fca00078e022c */
[----:B------:R2:W-:Y:S02]  /*a180*/  @!P2 STG.E desc[UR12][R44.64], R41 ;  /* 0x000000292c00a986 */ /* 0x0005e4000c10190c */
.L_x_279:
[----:B------:R-:W-:Y:S05]  /*a190*/  BSYNC.RECONVERGENT B0 ;  /* 0x0000000000007941 */ /* 0x000fea0003800200 */
.L_x_277:
[----:B------:R-:W1:Y:S02]  /*a1a0*/  S2R R0, SR_TID.X ;  /* 0x0000000000007919 */ /* 0x000e640000002100 */
[----:B-1----:R-:W-:-:S13]  /*a1b0*/  ISETP.NE.AND P0, PT, R0, 0xff, PT ;  /* 0x000000ff0000780c */ /* 0x002fda0003f05270 */
[----:B------:R-:W-:Y:S05]  /*a1c0*/  @P0 EXIT ;  /* 0x000000000000094d */ /* 0x000fea0003800000 */
[----:B--2---:R-:W1:Y:S01]  /*a1d0*/  LDC.64 R6, c[0x0][0x3a0] ;  /* 0x0000e800ff067b82 */ /* 0x004e620000000a00 */
[----:B------:R-:W-:Y:S01]  /*a1e0*/  UISETP.NE.AND UP0, UPT, UR4, 0xe00, UPT ;  /* 0x00000e000400788c */ /* 0x000fe2000bf05270 */
[----:B0-----:R-:W-:-:S08]  /*a1f0*/  IMAD.IADD R27, R29, 0x1, R27 ;  /* 0x000000011d1b7824 */ /* 0x001fd000078e021b */
[----:B------:R-:W-:Y:S05]  /*a200*/  BRA.U UP0, `(.L_x_288) ;  /* 0x00000001001c7547 */ /* 0x000fea000b800000 */
[----:B----4-:R-:W0:Y:S08]  /*a210*/  LDC.64 R2, c[0x0][0x388] ;  /* 0x0000e200ff027b82 */ /* 0x010e300000000a00 */
[----:B------:R-:W2:Y:S01]  /*a220*/  LDC.64 R4, c[0x0][0x398] ;  /* 0x0000e600ff047b82 */ /* 0x000ea20000000a00 */
[----:B0-----:R-:W-:-:S05]  /*a230*/  IMAD.WIDE R2, R27, 0x4, R2 ;  /* 0x000000041b027825 */ /* 0x001fca00078e0202 */
[----:B------:R0:W-:Y:S01]  /*a240*/  STG.E desc[UR12][R2.64], R47 ;  /* 0x0000002f02007986 */ /* 0x0001e2000c10190c */
[----:B--2---:R-:W-:-:S04]  /*a250*/  IMAD.WIDE R4, R27, 0x4, R4 ;  /* 0x000000041b047825 */ /* 0x004fc800078e0204 */
[----:B------:R-:W-:Y:S01]  /*a260*/  VIADD R27, R27, 0x1 ;  /* 0x000000011b1b7836 */ /* 0x000fe20000000000 */
[----:B------:R0:W-:Y:S06]  /*a270*/  STG.E desc[UR12][R4.64], R26 ;  /* 0x0000001a04007986 */ /* 0x0001ec000c10190c */
.L_x_288:
[----:B-1----:R-:W-:Y:S01]  /*a280*/  STG.E desc[UR12][R6.64], R27 ;  /* 0x0000001b06007986 */ /* 0x002fe2000c10190c */
[----:B------:R-:W-:Y:S05]  /*a290*/  EXIT ;  /* 0x000000000000794d */ /* 0x000fea0003800000 */
.L_x_243:
[----:B------:R-:W-:Y:S01]  /*a2a0*/  BSSY B1, `(.L_x_289) ;  /* 0x0000006000017945 */ /* 0x000fe20003800000 */
[----:B------:R-:W-:Y:S01]  /*a2b0*/  PLOP3.LUT P1, PT, P0, PT, PT, 0x8, 0x80 ;  /* 0x000000000080781c */ /* 0x000fe2000072e170 */
[----:B------:R-:W-:-:S12]  /*a2c0*/  IMAD.MOV.U32 R30, RZ, RZ, -0x1 ;  /* 0xffffffffff1e7424 */ /* 0x000fd800078e00ff */
[----:B------:R-:W-:Y:S05]  /*a2d0*/  WARPSYNC.COLLECTIVE R30, `(.L_x_290) ;  /* 0x000000001e087348 */ /* 0x000fea0003c00000 */
[----:B------:R-:W-:Y:S01]  /*a2e0*/  VOTE.ANY P1, P1 ;  /* 0x0000000000ff7806 */ /* 0x000fe20000820100 */
[----:B------:R-:W-:-:S12]  /*a2f0*/  ENDCOLLECTIVE ;  /* 0x000000000000791b */ /* 0x000fd80003800000 */
.L_x_290:
[----:B------:R-:W-:Y:S05]  /*a300*/  BSYNC B1 ;  /* 0x0000000000017941 */ /* 0x000fea0003800000 */
.L_x_289:
[----:B------:R-:W-:Y:S01]  /*a310*/  PLOP3.LUT P0, PT, P1, PT, PT, 0x80, 0x8 ;  /* 0x000000000008781c */ /* 0x000fe20000f0f070 */
[----:B------:R-:W-:-:S12]  /*a320*/  BRA `(.L_x_291) ;  /* 0xffffff7c00247947 */ /* 0x000fd8000383ffff */
.L_x_245:
[----:B------:R-:W0:Y:S01]  /*a330*/  S2R R15, SR_GEMASK ;  /* 0x00000000000f7919 */ /* 0x000e220000003c00 */
[----:B------:R-:W-:Y:S01]  /*a340*/  BSSY B1, `(.L_x_292) ;  /* 0x0000006000017945 */ /* 0x000fe20003800000 */
[----:B------:R-:W-:Y:S01]  /*a350*/  PLOP3.LUT P1, PT, P0, PT, PT, 0x8, 0x80 ;  /* 0x000000000080781c */ /* 0x000fe2000072e170 */
[----:B------:R-:W-:-:S12]  /*a360*/  IMAD.MOV.U32 R30, RZ, RZ, -0x1 ;  /* 0xffffffffff1e7424 */ /* 0x000fd800078e00ff */
[----:B0-----:R-:W-:Y:S05]  /*a370*/  WARPSYNC.COLLECTIVE R30, `(.L_x_293) ;  /* 0x000000001e087348 */ /* 0x001fea0003c00000 */
[----:B------:R-:W-:Y:S01]  /*a380*/  VOTE.ANY R30, PT, P1 ;  /* 0x00000000001e7806 */ /* 0x000fe200008e0100 */
[----:B0-----:R-:W-:Y:S06]  /*a390*/  ENDCOLLECTIVE ;  /* 0x000000000000791b */ /* 0x001fec0003800000 */
.L_x_293:
[----:B------:R-:W-:Y:S05]  /*a3a0*/  BSYNC B1 ;  /* 0x0000000000017941 */ /* 0x000fea0003800000 */
.L_x_292:
[----:B------:R-:W-:Y:S01]  /*a3b0*/  LOP3.LUT R30, R30, 0x80000000, R15, 0xec, !PT ;  /* 0x800000001e1e7812 */ /* 0x000fe200078eec0f */
[----:B------:R-:W-:Y:S01]  /*a3c0*/  IMAD.MOV.U32 R28, RZ, RZ, R25 ;  /* 0x000000ffff1c7224 */ /* 0x000fe200078e0019 */
[----:B------:R-:W-:Y:S01]  /*a3d0*/  ISETP.GT.AND P0, PT, R24, RZ, PT ;  /* 0x000000ff1800720c */ /* 0x000fe20003f04270 */
[----:B------:R-:W-:Y:S02]  /*a3e0*/  IMAD.MOV.U32 R7, RZ, RZ, 0x1 ;  /* 0x00000001ff077424 */ /* 0x000fe400078e00ff */
[----:B------:R-:W-:-:S05]  /*a3f0*/  VIADD R3, R30, 0xffffffff ;  /* 0xffffffff1e037836 */ /* 0x000fca0000000000 */
[----:B------:R-:W-:Y:S01]  /*a400*/  LOP3.LUT R19, R30, R3, RZ, 0xc, !PT ;  /* 0x000000031e137212 */ /* 0x000fe200078e0cff */
[----:B------:R-:W-:-:S03]  /*a410*/  IMAD.MOV.U32 R30, RZ, RZ, -0x1 ;  /* 0xffffffffff1e7424 */ /* 0x000fc600078e00ff */
[----:B------:R0:W1:Y:S04]  /*a420*/  POPC R3, R19 ;  /* 0x0000001300037309 */ /* 0x0000680000000000 */
[----:B01----:R-:W-:Y:S05]  /*a430*/  WARPSYNC.COLLECTIVE R30, `(.L_x_294) ;  /* 0x000000001e087348 */ /* 0x003fea0003c00000 */
[----:B-1----:R1:W2:Y:S02]  /*a440*/  SHFL.DOWN P1, R11, R28, R7, R3 ;  /* 0x080000071c0b7389 */ /* 0x0022a40000020003 */
[----:B012---:R-:W-:Y:S05]  /*a450*/  ENDCOLLECTIVE ;  /* 0x000000000000791b */ /* 0x007fea0003800000 */
.L_x_294:
[----:B------:R-:W-:Y:S01]  /*a460*/  ISETP.GE.AND P2, PT, R5, R3, PT ;  /* 0x000000030500720c */ /* 0x000fe20003f46270 */
[----:B------:R-:W-:Y:S02]  /*a470*/  IMAD.MOV.U32 R28, RZ, RZ, R24 ;  /* 0x000000ffff1c7224 */ /* 0x000fe400078e0018 */
[----:B------:R-:W-:-:S10]  /*a480*/  IMAD.MOV.U32 R17, RZ, RZ, R11 ;  /* 0x000000ffff117224 */ /* 0x000fd400078e000b */
[----:B------:R-:W-:Y:S05]  /*a490*/  WARPSYNC.COLLECTIVE R30, `(.L_x_295) ;  /* 0x000000001e087348 */ /* 0x000fea0003c00000 */
[----:B------:R0:W1:Y:S02]  /*a4a0*/  SHFL.DOWN P1, R11, R28, R7, R3 ;  /* 0x080000071c0b7389 */ /* 0x0000640000020003 */
[----:B01----:R-:W-:Y:S05]  /*a4b0*/  ENDCOLLECTIVE ;  /* 0x000000000000791b */ /* 0x003fea0003800000 */
.L_x_295:
[----:B------:R-:W-:-:S04]  /*a4c0*/  SEL R17, R17, RZ, !P2 ;  /* 0x000000ff11117207 */ /* 0x000fc80005000000 */
[----:B------:R-:W-:-:S05]  /*a4d0*/  SEL R17, R17, RZ, !P0 ;  /* 0x000000ff11117207 */ /* 0x000fca0004000000 */
[----:B------:R-:W-:Y:S02]  /*a4e0*/  IMAD.IADD R34, R25, 0x1, R17 ;  /* 0x0000000119227824 */ /* 0x000fe400078e0211 */
[----:B------:R-:W-:Y:S02]  /*a4f0*/  IMAD.MOV.U32 R7, RZ, RZ, 0x2 ;  /* 0x00000002ff077424 */ /* 0x000fe400078e00ff */
[----:B------:R-:W-:Y:S02]  /*a500*/  IMAD.MOV.U32 R28, RZ, RZ, R34 ;  /* 0x000000ffff1c7224 */ /* 0x000fe400078e0022 */
[----:B------:R-:W-:-:S05]  /*a510*/  VIADD R17, R5, 0x2 ;  /* 0x0000000205117836 */ /* 0x000fca0000000000 */
[----:B------:R-:W-:Y:S01]  /*a520*/  ISETP.GT.AND P0, PT, R17, R3, PT ;  /* 0x000000031100720c */ /* 0x000fe20003f04270 */
[----:B------:R-:W-:-:S12]  /*a530*/  IMAD.MOV.U32 R19, RZ, RZ, R11 ;  /* 0x000000ffff137224 */ /* 0x000fd800078e000b */
[----:B------:R-:W-:Y:S05]  /*a540*/  WARPSYNC.COLLECTIVE R30, `(.L_x_296) ;  /* 0x000000001e087348 */ /* 0x000fea0003c00000 */
[----:B------:R0:W1:Y:S02]  /*a550*/  SHFL.DOWN P1, R11, R28, R7, R3 ;  /* 0x080000071c0b7389 */ /* 0x0000640000020003 */
[----:B01----:R-:W-:Y:S05]  /*a560*/  ENDCOLLECTIVE ;  /* 0x000000000000791b */ /* 0x003fea0003800000 */
.L_x_296:
[----:B------:R-:W-:-:S05]  /*a570*/  SEL R19, R19, RZ, !P2 ;  /* 0x000000ff13137207 */ /* 0x000fca0005000000 */
[----:B------:R-:W-:-:S04]  /*a580*/  IMAD.IADD R32, R24, 0x1, R19 ;  /* 0x0000000118207824 */ /* 0x000fc800078e0213 */
[----:B------:R-:W-:Y:S02]  /*a590*/  IMAD.MOV.U32 R28, RZ, RZ, R32 ;  /* 0x000000ffff1c7224 */ /* 0x000fe400078e0020 */
[----:B------:R-:W-:-:S07]  /*a5a0*/  IMAD.MOV.U32 R21, RZ, RZ, R11 ;  /* 0x000000ffff157224 */ /* 0x000fce00078e000b */
[----:B------:R-:W-:Y:S05]  /*a5b0*/  WARPSYNC.COLLECTIVE R30, `(.L_x_297) ;  /* 0x000000001e087348 */ /* 0x000fea0003c00000 */
[----:B------:R0:W1:Y:S02]  /*a5c0*/  SHFL.DOWN P1, R11, R28, R7, R3 ;  /* 0x080000071c0b7389 */ /* 0x0000640000020003 */
[----:B01----:R-:W-:Y:S05]  /*a5d0*/  ENDCOLLECTIVE ;  /* 0x000000000000791b */ /* 0x003fea0003800000 */
.L_x_297:
[----:B------:R-:W-:Y:S01]  /*a5e0*/  SEL R21, R21, RZ, !P0 ;  /* 0x000000ff15157207 */ /* 0x000fe20004000000 */
[----:B------:R-:W-:Y:S01]  /*a5f0*/  IMAD.MOV.U32 R7, RZ, RZ, 0x4 ;  /* 0x00000004ff077424 */ /* 0x000fe200078e00ff */
[----:B------:R-:W-:Y:S01]  /*a600*/  ISETP.GT.AND P1, PT, R32, RZ, PT ;  /* 0x000000ff2000720c */ /* 0x000fe20003f24270 */
[----:B------:R-:W-:-:S03]  /*a610*/  IMAD.MOV.U32 R19, RZ, RZ, R11 ;  /* 0x000000ffff137224 */ /* 0x000fc600078e000b */
[----:B------:R-:W-:Y:S02]  /*a620*/  SEL R21, R21, RZ, !P1 ;  /* 0x000000ff15157207 */ /* 0x000fe40004800000 */
[----:B------:R-:W-:-:S03]  /*a630*/  SEL R19, R19, RZ, !P0 ;  /* 0x000000ff13137207 */ /* 0x000fc60004000000 */
[----:B------:R-:W-:Y:S02]  /*a640*/  IMAD.IADD R36, R34, 0x1, R21 ;  /* 0x0000000122247824 */ /* 0x000fe400078e0215 */
[----:B------:R-:W-:Y:S02]  /*a650*/  IMAD.IADD R24, R32, 0x1, R19 ;  /* 0x0000000120187824 */ /* 0x000fe400078e0213 */
[----:B------:R-:W-:Y:S02]  /*a660*/  IMAD.MOV.U32 R28, RZ, RZ, R36 ;  /* 0x000000ffff1c7224 */ /* 0x000fe400078e0024 */
[C---:B------:R-:W-:Y:S02]  /*a670*/  VIADD R19, R5.reuse, 0x4 ;  /* 0x0000000405137836 */ /* 0x040fe40000000000 */
[----:B------:R-:W-:-:S07]  /*a680*/  VIADD R32, R5, 0x8 ;  /* 0x0000000805207836 */ /* 0x000fce0000000000 */
[----:B------:R-:W-:Y:S05]  /*a690*/  WARPSYNC.COLLECTIVE R30, `(.L_x_298) ;  /* 0x000000001e087348 */ /* 0x000fea0003c00000 */
[----:B------:R0:W1:Y:S02]  /*a6a0*/  SHFL.DOWN P1, R11, R28, R7, R3 ;  /* 0x080000071c0b7389 */ /* 0x0000640000020003 */
[----:B01----:R-:W-:Y:S05]  /*a6b0*/  ENDCOLLECTIVE ;  /* 0x000000000000791b */ /* 0x003fea0003800000 */
.L_x_298:
[----:B------:R-:W-:Y:S01]  /*a6c0*/  ISETP.GT.AND P0, PT, R19, R3, PT ;  /* 0x000000031300720c */ /* 0x000fe20003f04270 */
[----:B------:R-:W-:Y:S02]  /*a6d0*/  IMAD.MOV.U32 R28, RZ, RZ, R24 ;  /* 0x000000ffff1c7224 */ /* 0x000fe400078e0018 */
[----:B------:R-:W-:-:S10]  /*a6e0*/  IMAD.MOV.U32 R21, RZ, RZ, R11 ;  /* 0x000000ffff157224 */ /* 0x000fd400078e000b */
[----:B------:R-:W-:Y:S05]  /*a6f0*/  WARPSYNC.COLLECTIVE R30, `(.L_x_299) ;  /* 0x000000001e087348 */ /* 0x000fea0003c00000 */
[----:B------:R0:W1:Y:S02]  /*a700*/  SHFL.DOWN P1, R11, R28, R7, R3 ;  /* 0x080000071c0b7389 */ /* 0x0000640000020003 */
[----:B01----:R-:W-:Y:S05]  /*a710*/  ENDCOLLECTIVE ;  /* 0x000000000000791b */ /* 0x003fea0003800000 */
.L_x_299:
[----:B------:R-:W-:Y:S01]  /*a720*/  SEL R21, R21, RZ, !P0 ;  /* 0x000000ff15157207 */ /* 0x000fe20004000000 */
[----:B------:R-:W-:Y:S01]  /*a730*/  IMAD.MOV.U32 R7, RZ, RZ, 0x8 ;  /* 0x00000008ff077424 */ /* 0x000fe200078e00ff */
[----:B------:R-:W-:Y:S02]  /*a740*/  ISETP.GT.AND P1, PT, R24, RZ, PT ;  /* 0x000000ff1800720c */ /* 0x000fe40003f24270 */
[----:B------:R-:W-:Y:S02]  /*a750*/  SEL R23, R11, RZ, !P0 ;  /* 0x000000ff0b177207 */ /* 0x000fe40004000000 */
[----:B------:R-:W-:Y:S02]  /*a760*/  SEL R21, R21, RZ, !P1 ;  /* 0x000000ff15157207 */ /* 0x000fe40004800000 */
[----:B------:R-:W-:Y:S01]  /*a770*/  ISETP.GT.AND P0, PT, R32, R3, PT ;  /* 0x000000032000720c */ /* 0x000fe20003f04270 */
[----:B------:R-:W-:Y:S02]  /*a780*/  IMAD.IADD R34, R24, 0x1, R23 ;  /* 0x0000000118227824 */ /* 0x000fe400078e0217 */
[----:B------:R-:W-:Y:S01]  /*a790*/  IMAD.IADD R48, R36, 0x1, R21 ;  /* 0x0000000124307824 */ /* 0x000fe200078e0215 */
[----:B------:R-:W0:Y:S03]  /*a7a0*/  LDC.64 R24, c[0x0][0x3a8] ;  /* 0x0000ea00ff187b82 */ /* 0x000e260000000a00 */
[----:B------:R-:W-:-:S07]  /*a7b0*/  IMAD.MOV.U32 R28, RZ, RZ, R48 ;  /* 0x000000ffff1c7224 */ /* 0x000fce00078e0030 */
[----:B0-----:R-:W-:Y:S05]  /*a7c0*/  WARPSYNC.COLLECTIVE R30, `(.L_x_300) ;  /* 0x000000001e087348 */ /* 0x001fea0003c00000 */
[----:B------:R1:W2:Y:S02]  /*a7d0*/  SHFL.DOWN P1, R11, R28, R7, R3 ;  /* 0x080000071c0b7389 */ /* 0x0002a40000020003 */
[----:B012---:R-:W-:Y:S05]  /*a7e0*/  ENDCOLLECTIVE ;  /* 0x000000000000791b */ /* 0x007fea0003800000 */
.L_x_300:
[----:B------:R-:W-:Y:S02]  /*a7f0*/  IMAD.MOV.U32 R28, RZ, RZ, R34 ;  /* 0x000000ffff1c7224 */ /* 0x000fe400078e0022 */
[----:B------:R-:W-:-:S07]  /*a800*/  IMAD.MOV.U32 R21, RZ, RZ, R11 ;  /* 0x000000ffff157224 */ /* 0x000fce00078e000b */
[----:B------:R-:W-:Y:S05]  /*a810*/  WARPSYNC.COLLECTIVE R30, `(.L_x_301) ;  /* 0x000000001e087348 */ /* 0x000fea0003c00000 */
[----:B------:R0:W1:Y:S02]  /*a820*/  SHFL.DOWN P1, R11, R28, R7, R3 ;  /* 0x080000071c0b7389 */ /* 0x0000640000020003 */
[----:B01----:R-:W-:Y:S05]  /*a830*/  ENDCOLLECTIVE ;  /* 0x000000000000791b */ /* 0x003fea0003800000 */
.L_x_301:
[----:B------:R-:W-:Y:S01]  /*a840*/  SEL R21, R21, RZ, !P0 ;  /* 0x000000ff15157207 */ /* 0x000fe20004000000 */
[----:B------:R-:W-:Y:S01]  /*a850*/  IMAD.MOV.U32 R7, RZ, RZ, 0x10 ;  /* 0x00000010ff077424 */ /* 0x000fe200078e00ff */
[----:B------:R-:W-:Y:S02]  /*a860*/  ISETP.GT.AND P1, PT, R34, RZ, PT ;  /* 0x000000ff2200720c */ /* 0x000fe40003f24270 */
[----:B------:R-:W-:Y:S02]  /*a870*/  SEL R11, R11, RZ, !P0 ;  /* 0x000000ff0b0b7207 */ /* 0x000fe40004000000 */
[----:B------:R-:W-:-:S03]  /*a880*/  SEL R21, R21, RZ, !P1 ;  /* 0x000000ff15157207 */ /* 0x000fc60004800000 */
[----:B------:R-:W-:Y:S02]  /*a890*/  IMAD.IADD R36, R34, 0x1, R11 ;  /* 0x0000000122247824 */ /* 0x000fe400078e020b */
[----:B------:R-:W-:Y:S02]  /*a8a0*/  IMAD.IADD R52, R48, 0x1, R21 ;  /* 0x0000000130347824 */ /* 0x000fe400078e0215 */
[----:B------:R-:W-:Y:S01]  /*a8b0*/  VIADD R48, R5, 0x10 ;  /* 0x0000001005307836 */ /* 0x000fe20000000000 */
[----:B------:R-:W-:Y:S01]  /*a8c0*/  ISETP.GT.AND P2, PT, R36, RZ, PT ;  /* 0x000000ff2400720c */ /* 0x000fe20003f44270 */
[----:B------:R-:W-:-:S03]  /*a8d0*/  IMAD.MOV.U32 R28, RZ, RZ, R52 ;  /* 0x000000ffff1c7224 */ /* 0x000fc600078e0034 */
[----:B------:R-:W-:-:S13]  /*a8e0*/  ISETP.GT.AND P0, PT, R48, R3, PT ;  /* 0x000000033000720c */ /* 0x000fda0003f04270 */
[----:B------:R-:W-:Y:S05]  /*a8f0*/  WARPSYNC.COLLECTIVE R30, `(.L_x_302) ;  /* 0x000000001e087348 */ /* 0x000fea0003c00000 */
[----:B------:R0:W1:Y:S02]  /*a900*/  SHFL.DOWN P1, R11, R28, R7, R3 ;  /* 0x080000071c0b7389 */ /* 0x0000640000020003 */
[----:B01----:R-:W-:Y:S05]  /*a910*/  ENDCOLLECTIVE ;  /* 0x000000000000791b */ /* 0x003fea0003800000 */
.L_x_302:
[----:B------:R-:W-:Y:S02]  /*a920*/  IMAD.MOV.U32 R28, RZ, RZ, R36 ;  /* 0x000000ffff1c7224 */ /* 0x000fe400078e0024 */
[----:B------:R-:W-:-:S07]  /*a930*/  IMAD.MOV.U32 R21, RZ, RZ, R11 ;  /* 0x000000ffff157224 */ /* 0x000fce00078e000b */
[----:B------:R-:W-:Y:S05]  /*a940*/  WARPSYNC.COLLECTIVE R30, `(.L_x_303) ;  /* 0x000000001e087348 */ /* 0x000fea0003c00000 */
[----:B------:R0:W1:Y:S02]  /*a950*/  SHFL.DOWN P1, R11, R28, R7, R3 ;  /* 0x080000071c0b7389 */ /* 0x0000640000020003 */
[----:B01----:R-:W-:Y:S05]  /*a960*/  ENDCOLLECTIVE ;  /* 0x000000000000791b */ /* 0x003fea0003800000 */
.L_x_303:
[----:B------:R-:W-:Y:S02]  /*a970*/  SEL R23, R21, RZ, !P0 ;  /* 0x000000ff15177207 */ /* 0x000fe40004000000 */
[----:B------:R-:W-:Y:S02]  /*a980*/  IADD3 R21, P3, PT, R24, 0x200, RZ ;  /* 0x0000020018157810 */ /* 0x000fe40007f7e0ff */
[----:B------:R-:W-:-:S03]  /*a990*/  SEL R23, R23, RZ, !P2 ;  /* 0x000000ff17177207 */ /* 0x000fc60005000000 */
[----:B------:R-:W-:Y:S01]  /*a9a0*/  IMAD.X R50, RZ, RZ, R25, P3 ;  /* 0x000000ffff327224 */ /* 0x000fe200018e0619 */
[----:B------:R-:W-:Y:S02]  /*a9b0*/  ISETP.NE.U32.AND P1, PT, R26, 0x65, PT ;  /* 0x000000651a00780c */ /* 0x000fe40003f25070 */
[----:B------:R-:W-:Y:S02]  /*a9c0*/  SEL R11, R11, RZ, !P0 ;  /* 0x000000ff0b0b7207 */ /* 0x000fe40004000000 */
[----:B------:R-:W-:-:S03]  /*a9d0*/  ISETP.NE.AND.EX P1, PT, R27, RZ, PT, P1 ;  /* 0x000000ff1b00720c */ /* 0x000fc60003f25310 */
[----:B------:R-:W-:Y:S02]  /*a9e0*/  IMAD.IADD R34, R36, 0x1, R11 ;  /* 0x0000000124227824 */ /* 0x000fe400078e020b */
[----:B------:R-:W-:-:S08]  /*a9f0*/  IMAD.IADD R36, R52, 0x1, R23 ;  /* 0x0000000134247824 */ /* 0x000fd000078e0217 */
[----:B------:R-:W-:Y:S05]  /*aa00*/  WARPSYNC.COLLECTIVE R30, `(.L_x_304) ;  /* 0x000000001e087348 */ /* 0x000fea0003c00000 */
[----:B------:R-:W-:Y:S01]  /*aa10*/  VOTE.ALL P1, P1 ;  /* 0x0000000000ff7806 */ /* 0x000fe20000820000 */
[----:B------:R-:W-:-:S12]  /*aa20*/  ENDCOLLECTIVE ;  /* 0x000000000000791b */ /* 0x000fd80003800000 */
.L_x_304:
[----:B------:R-:W-:Y:S05]  /*aa30*/  BRA `(.L_x_305) ;  /* 0xffffff7800687947 */ /* 0x000fea000383ffff */
.L_x_247:
[----:B------:R-:W-:Y:S01]  /*aa40*/  BSSY B1, `(.L_x_306) ;  /* 0x0000006000017945 */ /* 0x000fe20003800000 */
[----:B------:R-:W-:Y:S01]  /*aa50*/  PLOP3.LUT P1, PT, P0, PT, PT, 0x8, 0x80 ;  /* 0x000000000080781c */ /* 0x000fe2000072e170 */
[----:B------:R-:W-:-:S12]  /*aa60*/  IMAD.MOV.U32 R30, RZ, RZ, -0x1 ;  /* 0xffffffffff1e7424 */ /* 0x000fd800078e00ff */
[----:B------:R-:W-:Y:S05]  /*aa70*/  WARPSYNC.COLLECTIVE R30, `(.L_x_307) ;  /* 0x000000001e087348 */ /* 0x000fea0003c00000 */
[----:B------:R-:W-:Y:S01]  /*aa80*/  VOTE.ANY P1, P1 ;  /* 0x0000000000ff7806 */ /* 0x000fe20000820100 */
[----:B------:R-:W-:-:S12]  /*aa90*/  ENDCOLLECTIVE ;  /* 0x000000000000791b */ /* 0x000fd80003800000 */
.L_x_307:
[----:B------:R-:W-:Y:S05]  /*aaa0*/  BSYNC B1 ;  /* 0x0000000000017941 */ /* 0x000fea0003800000 */
.L_x_306:
[----:B------:R-:W-:Y:S01]  /*aab0*/  PLOP3.LUT P0, PT, P1, PT, PT, 0x80, 0x8 ;  /* 0x000000000008781c */ /* 0x000fe20000f0f070 */
[----:B------:R-:W-:-:S12]  /*aac0*/  BRA `(.L_x_308) ;  /* 0xffffff7800807947 */ /* 0x000fd8000383ffff */
.L_x_249:
[----:B------:R-:W-:Y:S01]  /*aad0*/  BSSY B1, `(.L_x_309) ;  /* 0x0000006000017945 */ /* 0x000fe20003800000 */
[----:B------:R-:W-:Y:S01]  /*aae0*/  PLOP3.LUT P1, PT, P0, PT, PT, 0x8, 0x80 ;  /* 0x000000000080781c */ /* 0x000fe2000072e170 */
[----:B------:R-:W-:-:S12]  /*aaf0*/  IMAD.MOV.U32 R30, RZ, RZ, -0x1 ;  /* 0xffffffffff1e7424 */ /* 0x000fd800078e00ff */
[----:B------:R-:W-:Y:S05]  /*ab00*/  WARPSYNC.COLLECTIVE R30, `(.L_x_310) ;  /* 0x000000001e087348 */ /* 0x000fea0003c00000 */
[----:B------:R-:W-:Y:S01]  /*ab10*/  VOTE.ANY R30, PT, P1 ;  /* 0x00000000001e7806 */ /* 0x000fe200008e0100 */
[----:B------:R-:W-:Y:S06]  /*ab20*/  ENDCOLLECTIVE ;  /* 0x000000000000791b */ /* 0x000fec0003800000 */
.L_x_310:
[----:B------:R-:W-:Y:S05]  /*ab30*/  BSYNC B1 ;  /* 0x0000000000017941 */ /* 0x000fea0003800000 */
.L_x_309:
[----:B------:R-:W-:Y:S01]  /*ab40*/  LOP3.LUT R30, R30, 0x80000000, R15, 0xec, !PT ;  /* 0x800000001e1e7812 */ /* 0x000fe200078eec0f */
[----:B------:R-:W-:Y:S01]  /*ab50*/  IMAD.MOV.U32 R28, RZ, RZ, R25 ;  /* 0x000000ffff1c7224 */ /* 0x000fe200078e0019 */
[----:B------:R-:W-:Y:S01]  /*ab60*/  ISETP.GT.AND P0, PT, R24, RZ, PT ;  /* 0x000000ff1800720c */ /* 0x000fe20003f04270 */
[----:B------:R-:W-:Y:S02]  /*ab70*/  IMAD.MOV.U32 R7, RZ, RZ, 0x1 ;  /* 0x00000001ff077424 */ /* 0x000fe400078e00ff */
[----:B------:R-:W-:Y:S02]  /*ab80*/  VIADD R3, R30, 0xffffffff ;  /* 0xffffffff1e037836 */ /* 0x000fe40000000000 */
[----:B------:R-:W-:-:S03]  /*ab90*/  VIADD R13, R13, 0xffffffe0 ;  /* 0xffffffe00d0d7836 */ /* 0x000fc60000000000 */
[----:B------:R-:W-:Y:S01]  /*aba0*/  LOP3.LUT R31, R30, R3, RZ, 0xc, !PT ;  /* 0x000000031e1f7212 */ /* 0x000fe200078e0cff */
[----:B------:R-:W-:-:S03]  /*abb0*/  IMAD.MOV.U32 R30, RZ, RZ, -0x1 ;  /* 0xffffffffff1e7424 */ /* 0x000fc600078e00ff */
[----:B------:R0:W1:Y:S04]  /*abc0*/  POPC R3, R31 ;  /* 0x0000001f00037309 */ /* 0x0000680000000000 */
[----:B01----:R-:W-:Y:S05]  /*abd0*/  WARPSYNC.COLLECTIVE R30, `(.L_x_311) ;  /* 0x000000001e087348 */ /* 0x003fea0003c00000 */
[----:B-1----:R1:W2:Y:S02]  /*abe0*/  SHFL.DOWN P1, R11, R28, R7, R3 ;  /* 0x080000071c0b7389 */ /* 0x0022a40000020003 */
[----:B012---:R-:W-:Y:S05]  /*abf0*/  ENDCOLLECTIVE ;  /* 0x000000000000791b */ /* 0x007fea0003800000 */
.L_x_311:
[----:B------:R-:W-:Y:S01]  /*ac00*/  ISETP.GE.AND P2, PT, R5, R3, PT ;  /* 0x000000030500720c */ /* 0x000fe20003f46270 */
[----:B------:R-:W-:-:S03]  /*ac10*/  IMAD.MOV.U32 R28, RZ, RZ, R24 ;  /* 0x000000ffff1c7224 */ /* 0x000fc600078e0018 */
[----:B------:R-:W-:-:S09]  /*ac20*/  SEL R29, R11, RZ, !P2 ;  /* 0x000000ff0b1d7207 */ /* 0x000fd20005000000 */
[----:B------:R-:W-:Y:S05]  /*ac30*/  WARPSYNC.COLLECTIVE R30, `(.L_x_312) ;  /* 0x000000001e087348 */ /* 0x000fea0003c00000 */
[----:B------:R0:W1:Y:S02]  /*ac40*/  SHFL.DOWN P1, R11, R28, R7, R3 ;  /* 0x080000071c0b7389 */ /* 0x0000640000020003 */
[----:B01----:R-:W-:Y:S05]  /*ac50*/  ENDCOLLECTIVE ;  /* 0x000000000000791b */ /* 0x003fea0003800000 */
.L_x_312:
[----:B------:R-:W-:Y:S02]  /*ac60*/  SEL R29, R29, RZ, !P0 ;  /* 0x000000ff1d1d7207 */ /* 0x000fe40004000000 */
[----:B------:R-:W-:-:S03]  /*ac70*/  ISETP.GT.AND P0, PT, R17, R3, PT ;  /* 0x000000031100720c */ /* 0x000fc60003f04270 */
[----:B------:R-:W-:-:S04]  /*ac80*/  IMAD.IADD R54, R25, 0x1, R29 ;  /* 0x0000000119367824 */ /* 0x000fc800078e021d */
[----:B------:R-:W-:Y:S02]  /*ac90*/  IMAD.MOV.U32 R28, RZ, RZ, R54 ;  /* 0x000000ffff1c7224 */ /* 0x000fe400078e0036 */
[----:B------:R-:W-:Y:S02]  /*aca0*/  IMAD.MOV.U32 R7, RZ, RZ, 0x2 ;  /* 0x00000002ff077424 */ /* 0x000fe400078e00ff */
[----:B------:R-:W-:-:S07]  /*acb0*/  IMAD.MOV.U32 R31, RZ, RZ, R11 ;  /* 0x000000ffff1f7224 */ /* 0x000fce00078e000b */
[----:B------:R-:W-:Y:S05]  /*acc0*/  WARPSYNC.COLLECTIVE R30, `(.L_x_313) ;  /* 0x000000001e087348 */ /* 0x000fea0003c00000 */
[----:B------:R0:W1:Y:S02]  /*acd0*/  SHFL.DOWN P1, R11, R28, R7, R3 ;  /* 0x080000071c0b7389 */ /* 0x0000640000020003 */
[----:B01----:R-:W-:Y:S05]  /*ace0*/  ENDCOLLECTIVE ;  /* 0x000000000000791b */ /* 0x003fea0003800000 */
.L_x_313:
[----:B------:R-:W-:-:S05]  /*acf0*/  SEL R31, R31, RZ, !P2 ;  /* 0x000000ff1f1f7207 */ /* 0x000fca0005000000 */
[----:B------:R-:W-:-:S05]  /*ad00*/  IMAD.IADD R52, R24, 0x1, R31 ;  /* 0x0000000118347824 */ /* 0x000fca00078e021f */
[----:B------:R-:W-:Y:S01]  /*ad10*/  ISETP.GT.AND P2, PT, R52, RZ, PT ;  /* 0x000000ff3400720c */ /* 0x000fe20003f44270 */
[----:B------:R-:W-:Y:S02]  /*ad20*/  IMAD.MOV.U32 R28, RZ, RZ, R52 ;  /* 0x000000ffff1c7224 */ /* 0x000fe400078e0034 */
[----:B------:R-:W-:-:S10]  /*ad30*/  IMAD.MOV.U32 R29, RZ, RZ, R11 ;  /* 0x000000ffff1d7224 */ /* 0x000fd400078e000b */
[----:B------:R-:W-:Y:S05]  /*ad40*/  WARPSYNC.COLLECTIVE R30, `(.L_x_314) ;  /* 0x000000001e087348 */ /* 0x000fea0003c00000 */
[----:B------:R0:W1:Y:S02]  /*ad50*/  SHFL.DOWN P1, R11, R28, R7, R3 ;  /* 0x080000071c0b7389 */ /* 0x0000640000020003 */
[----:B01----:R-:W-:Y:S05]  /*ad60*/  ENDCOLLECTIVE ;  /* 0x000000000000791b */ /* 0x003fea0003800000 */
.L_x_314:
[----:B------:R-:W-:-:S04]  /*ad70*/  SEL R29, R29, RZ, !P0 ;  /* 0x000000ff1d1d7207 */ /* 0x000fc80004000000 */
[----:B------:R-:W-:-:S05]  /*ad80*/  SEL R29, R29, RZ, !P2 ;  /* 0x000000ff1d1d7207 */ /* 0x000fca0005000000 */
[----:B------:R-:W-:Y:S02]  /*ad90*/  IMAD.IADD R56, R54, 0x1, R29 ;  /* 0x0000000136387824 */ /* 0x000fe400078e021d */
[----:B------:R-:W-:Y:S02]  /*ada0*/  IMAD.MOV.U32 R7, RZ, RZ, 0x4 ;  /* 0x00000004ff077424 */ /* 0x000fe400078e00ff */
[----:B------:R-:W-:Y:S02]  /*adb0*/  IMAD.MOV.U32 R28, RZ, RZ, R56 ;  /* 0x000000ffff1c7224 */ /* 0x000fe400078e0038 */
[----:B------:R-:W-:-:S07]  /*adc0*/  IMAD.MOV.U32 R25, RZ, RZ, R11 ;  /* 0x000000ffff197224 */ /* 0x000fce00078e000b */
[----:B------:R-:W-:Y:S05]  /*add0*/  WARPSYNC.COLLECTIVE R30, `(.L_x_315) ;  /* 0x000000001e087348 */ /* 0x000fea0003c00000 */
[----:B------:R0:W1:Y:S02]  /*ade0*/  SHFL.DOWN P1, R11, R28, R7, R3 ;  /* 0x080000071c0b7389 */ /* 0x0000640000020003 */
[----:B01----:R-:W-:Y:S05]  /*adf0*/  ENDCOLLECTIVE ;  /* 0x000000000000791b */ /* 0x003fea0003800000 */
.L_x_315:
[----:B------:R-:W-:Y:S02]  /*ae00*/  SEL R25, R25, RZ, !P0 ;  /* 0x000000ff19197207 */ /* 0x000fe40004000000 */
[----:B------:R-:W-:-:S03]  /*ae10*/  ISETP.GT.AND P0, PT, R19, R3, PT ;  /* 0x000000031300720c */ /* 0x000fc60003f04270 */
[----:B------:R-:W-:-:S04]  /*ae20*/  IMAD.IADD R24, R52, 0x1, R25 ;  /* 0x0000000134187824 */ /* 0x000fc800078e0219 */
[----:B------:R-:W-:Y:S02]  /*ae30*/  IMAD.MOV.U32 R28, RZ, RZ, R24 ;  /* 0x000000ffff1c7224 */ /* 0x000fe400078e0018 */
[----:B------:R-:W-:-:S07]  /*ae40*/  IMAD.MOV.U32 R29, RZ, RZ, R11 ;  /* 0x000000ffff1d7224 */ /* 0x000fce00078e000b */
[----:B------:R-:W-:Y:S05]  /*ae50*/  WARPSYNC.COLLECTIVE R30, `(.L_x_316) ;  /* 0x000000001e087348 */ /* 0x000fea0003c00000 */
[----:B------:R0:W1:Y:S02]  /*ae60*/  SHFL.DOWN P1, R11, R28, R7, R3 ;  /* 0x080000071c0b7389 */ /* 0x0000640000020003 */
[----:B01----:R-:W-:Y:S05]  /*ae70*/  ENDCOLLECTIVE ;  /* 0x000000000000791b */ /* 0x003fea0003800000 */
.L_x_316:
[----:B------:R-:W-:Y:S01]  /*ae80*/  SEL R29, R29, RZ, !P0 ;  /* 0x000000ff1d1d7207 */ /* 0x000fe20004000000 */
[----:B------:R-:W-:Y:S01]  /*ae90*/  IMAD.MOV.U32 R7, RZ, RZ, 0x8 ;  /* 0x00000008ff077424 */ /* 0x000fe200078e00ff */
[----:B------:R-:W-:Y:S01]  /*aea0*/  ISETP.GT.AND P1, PT, R24, RZ, PT ;  /* 0x000000ff1800720c */ /* 0x000fe20003f24270 */
[----:B------:R-:W-:-:S03]  /*aeb0*/  IMAD.MOV.U32 R25, RZ, RZ, R11 ;  /* 0x000000ffff197224 */ /* 0x000fc600078e000b */
[----:B------:R-:W-:Y:S02]  /*aec0*/  SEL R29, R29, RZ, !P1 ;  /* 0x000000ff1d1d7207 */ /* 0x000fe40004800000 */
[----:B------:R-:W-:Y:S02]  /*aed0*/  SEL R25, R25, RZ, !P0 ;  /* 0x000000ff19197207 */ /* 0x000fe40004000000 */
[----:B------:R-:W-:Y:S01]  /*aee0*/  ISETP.GT.AND P0, PT, R32, R3, PT ;  /* 0x000000032000720c */ /* 0x000fe20003f04270 */
[----:B------:R-:W-:Y:S02]  /*aef0*/  IMAD.IADD R54, R56, 0x1, R29 ;  /* 0x0000000138367824 */ /* 0x000fe400078e021d */
[----:B------:R-:W-:Y:S02]  /*af00*/  IMAD.IADD R52, R24, 0x1, R25 ;  /* 0x0000000118347824 */ /* 0x000fe400078e0219 */
[----:B------:R-:W-:-:S08]  /*af10*/  IMAD.MOV.U32 R28, RZ, RZ, R54 ;  /* 0x000000ffff1c7224 */ /* 0x000fd000078e0036 */
[----:B------:R-:W-:Y:S05]  /*af20*/  WARPSYNC.COLLECTIVE R30, `(.L_x_317) ;  /* 0x000000001e087348 */ /* 0x000fea0003c00000 */
[----:B------:R0:W1:Y:S02]  /*af30*/  SHFL.DOWN P1, R11, R28, R7, R3 ;  /* 0x080000071c0b7389 */ /* 0x0000640000020003 */
[----:B01----:R-:W-:Y:S05]  /*af40*/  ENDCOLLECTIVE ;  /* 0x000000000000791b */ /* 0x003fea0003800000 */
.L_x_317:
[----:B------:R-:W-:Y:S02]  /*af50*/  IMAD.MOV.U32 R28, RZ, RZ, R52 ;  /* 0x000000ffff1c7224 */ /* 0x000fe400078e0034 */
[----:B------:R-:W-:-:S07]  /*af60*/  IMAD.MOV.U32 R29, RZ, RZ, R11 ;  /* 0x000000ffff1d7224 */ /* 0x000fce00078e000b */
[----:B------:R-:W-:Y:S05]  /*af70*/  WARPSYNC.COLLECTIVE R30, `(.L_x_318) ;  /* 0x000000001e087348 */ /* 0x000fea0003c00000 */
[----:B------:R0:W1:Y:S02]  /*af80*/  SHFL.DOWN P1, R11, R28, R7, R3 ;  /* 0x080000071c0b7389 */ /* 0x0000640000020003 */
[----:B01----:R-:W-:Y:S05]  /*af90*/  ENDCOLLECTIVE ;  /* 0x000000000000791b */ /* 0x003fea0003800000 */
.L_x_318:
        /* <DEDUP_REMOVED lines=9> */
[----:B------:R-:W-:-:S03]  /*b030*/  IMAD.MOV.U32 R28, RZ, RZ, R24 ;  /* 0x000000ffff1c7224 */ /* 0x000fc600078e0018 */
[----:B------:R-:W-:-:S13]  /*b040*/  ISETP.GT.AND P2, PT, R25, RZ, PT ;  /* 0x000000ff1900720c */ /* 0x000fda0003f44270 */
[----:B------:R-:W-:Y:S05]  /*b050*/  WARPSYNC.COLLECTIVE R30, `(.L_x_319) ;  /* 0x000000001e087348 */ /* 0x000fea0003c00000 */
[----:B------:R0:W1:Y:S02]  /*b060*/  SHFL.DOWN P1, R11, R28, R7, R3 ;  /* 0x080000071c0b7389 */ /* 0x0000640000020003 */
[----:B01----:R-:W-:Y:S05]  /*b070*/  ENDCOLLECTIVE ;  /* 0x000000000000791b */ /* 0x003fea0003800000 */
.L_x_319:
[----:B------:R-:W-:Y:S02]  /*b080*/  IMAD.MOV.U32 R28, RZ, RZ, R25 ;  /* 0x000000ffff1c7224 */ /* 0x000fe400078e0019 */
[----:B------:R-:W-:-:S07]  /*b090*/  IMAD.MOV.U32 R29, RZ, RZ, R11 ;  /* 0x000000ffff1d7224 */ /* 0x000fce00078e000b */
[----:B------:R-:W-:Y:S05]  /*b0a0*/  WARPSYNC.COLLECTIVE R30, `(.L_x_320) ;  /* 0x000000001e087348 */ /* 0x000fea0003c00000 */
[----:B------:R0:W1:Y:S02]  /*b0b0*/  SHFL.DOWN P1, R11, R28, R7, R3 ;  /* 0x080000071c0b7389 */ /* 0x0000640000020003 */
[----:B01----:R-:W-:Y:S05]  /*b0c0*/  ENDCOLLECTIVE ;  /* 0x000000000000791b */ /* 0x003fea0003800000 */
.L_x_320:
[----:B------:R-:W-:-:S04]  /*b0d0*/  SEL R29, R29, RZ, !P0 ;  /* 0x000000ff1d1d7207 */ /* 0x000fc80004000000 */
[----:B------:R-:W-:Y:S02]  /*b0e0*/  SEL R29, R29, RZ, !P2 ;  /* 0x000000ff1d1d7207 */ /* 0x000fe40005000000 */
[----:B------:R-:W-:-:S03]  /*b0f0*/  ISETP.NE.AND P2, PT, R34, RZ, PT ;  /* 0x000000ff2200720c */ /* 0x000fc60003f45270 */
[----:B------:R-:W-:-:S05]  /*b100*/  IMAD.IADD R29, R24, 0x1, R29 ;  /* 0x00000001181d7824 */ /* 0x000fca00078e021d */
[----:B------:R-:W-:-:S05]  /*b110*/  SEL R29, R29, RZ, !P2 ;  /* 0x000000ff1d1d7207 */ /* 0x000fca0005000000 */
[----:B------:R-:W-:Y:S01]  /*b120*/  IMAD.IADD R36, R29, 0x1, R36 ;  /* 0x000000011d247824 */ /* 0x000fe200078e0224 */
[----:B------:R-:W-:Y:S02]  /*b130*/  ISETP.NE.U32.AND P1, PT, R26, 0x65, PT ;  /* 0x000000651a00780c */ /* 0x000fe40003f25070 */
[----:B------:R-:W-:Y:S02]  /*b140*/  SEL R11, R11, RZ, !P0 ;  /* 0x000000ff0b0b7207 */ /* 0x000fe40004000000 */
[----:B------:R-:W-:Y:S02]  /*b150*/  ISETP.NE.AND.EX P1, PT, R27, RZ, PT, P1 ;  /* 0x000000ff1b00720c */ /* 0x000fe40003f25310 */
[----:B------:R-:W-:-:S11]  /*b160*/  IADD3 R34, PT, PT, R11, R25, R34 ;  /* 0x000000190b227210 */ /* 0x000fd60007ffe022 */
[----:B------:R-:W-:Y:S05]  /*b170*/  WARPSYNC.COLLECTIVE R30, `(.L_x_321) ;  /* 0x000000001e087348 */ /* 0x000fea0003c00000 */
[----:B------:R-:W-:Y:S01]  /*b180*/  VOTE.ALL P1, P1 ;  /* 0x0000000000ff7806 */ /* 0x000fe20000820000 */
[----:B------:R-:W-:-:S12]  /*b190*/  ENDCOLLECTIVE ;  /* 0x000000000000791b */ /* 0x000fd80003800000 */
.L_x_321:
[----:B------:R-:W-:Y:S05]  /*b1a0*/  BRA `(.L_x_322) ;  /* 0xffffff7400c07947 */ /* 0x000fea000383ffff */
.L_x_267:
[----:B------:R-:W-:Y:S01]  /*b1b0*/  BSSY B0, `(.L_x_323) ;  /* 0x0000006000007945 */ /* 0x000fe20003800000 */
[----:B------:R-:W-:Y:S01]  /*b1c0*/  PLOP3.LUT P1, PT, P1, PT, PT, 0x8, 0x80 ;  /* 0x000000000080781c */ /* 0x000fe20000f2e170 */
[----:B------:R-:W-:-:S12]  /*b1d0*/  IMAD.MOV.U32 R30, RZ, RZ, -0x1 ;  /* 0xffffffffff1e7424 */ /* 0x000fd800078e00ff */
[----:B------:R-:W-:Y:S05]  /*b1e0*/  WARPSYNC.COLLECTIVE R30, `(.L_x_324) ;  /* 0x000000001e087348 */ /* 0x000fea0003c00000 */
[----:B------:R-:W-:Y:S01]  /*b1f0*/  VOTE.ANY P1, P1 ;  /* 0x0000000000ff7806 */ /* 0x000fe20000820100 */
[----:B------:R-:W-:-:S12]  /*b200*/  ENDCOLLECTIVE ;  /* 0x000000000000791b */ /* 0x000fd80003800000 */
.L_x_324:
[----:B------:R-:W-:Y:S05]  /*b210*/  BSYNC B0 ;  /* 0x0000000000007941 */ /* 0x000fea0003800000 */
.L_x_323:
[----:B------:R-:W-:Y:S05]  /*b220*/  BRA `(.L_x_325) ;  /* 0xffffffbc00847947 */ /* 0x000fea000383ffff */
.L_x_269:
[----:B------:R-:W0:Y:S01]  /*b230*/  S2R R15, SR_GEMASK ;  /* 0x00000000000f7919 */ /* 0x000e220000003c00 */
[----:B------:R-:W-:Y:S01]  /*b240*/  BSSY B0, `(.L_x_326) ;  /* 0x0000006000007945 */ /* 0x000fe20003800000 */
[----:B------:R-:W-:Y:S01]  /*b250*/  PLOP3.LUT P1, PT, P1, PT, PT, 0x8, 0x80 ;  /* 0x000000000080781c */ /* 0x000fe20000f2e170 */
[----:B------:R-:W-:-:S12]  /*b260*/  IMAD.MOV.U32 R30, RZ, RZ, -0x1 ;  /* 0xffffffffff1e7424 */ /* 0x000fd800078e00ff */
[----:B0-----:R-:W-:Y:S05]  /*b270*/  WARPSYNC.COLLECTIVE R30, `(.L_x_327) ;  /* 0x000000001e087348 */ /* 0x001fea0003c00000 */
[----:B------:R-:W-:Y:S01]  /*b280*/  VOTE.ANY R30, PT, P1 ;  /* 0x00000000001e7806 */ /* 0x000fe200008e0100 */
[----:B0-----:R-:W-:Y:S06]  /*b290*/  ENDCOLLECTIVE ;  /* 0x000000000000791b */ /* 0x001fec0003800000 */
.L_x_327:
[----:B------:R-:W-:Y:S05]  /*b2a0*/  BSYNC B0 ;  /* 0x0000000000007941 */ /* 0x000fea0003800000 */
.L_x_326:
[----:B------:R-:W-:Y:S01]  /*b2b0*/  LOP3.LUT R30, R30, 0x80000000, R15, 0xec, !PT ;  /* 0x800000001e1e7812 */ /* 0x000fe200078eec0f */
[----:B------:R-:W-:Y:S02]  /*b2c0*/  IMAD.MOV.U32 R28, RZ, RZ, R25 ;  /* 0x000000ffff1c7224 */ /* 0x000fe400078e0019 */
        /* <DEDUP_REMOVED lines=8> */
.L_x_328:
[----:B------:R-:W-:Y:S01]  /*b350*/  ISETP.GE.AND P4, PT, R9, R3, PT ;  /* 0x000000030900720c */ /* 0x000fe20003f86270 */
[----:B------:R-:W-:Y:S02]  /*b360*/  IMAD.MOV.U32 R28, RZ, RZ, R24 ;  /* 0x000000ffff1c7224 */ /* 0x000fe400078e0018 */
[----:B------:R-:W-:-:S10]  /*b370*/  IMAD.MOV.U32 R29, RZ, RZ, R11 ;  /* 0x000000ffff1d7224 */ /* 0x000fd400078e000b */
[----:B------:R-:W-:Y:S05]  /*b380*/  WARPSYNC.COLLECTIVE R30, `(.L_x_329) ;  /* 0x000000001e087348 */ /* 0x000fea0003c00000 */
[----:B------:R0:W1:Y:S02]  /*b390*/  SHFL.DOWN P1, R11, R28, R7, R3 ;  /* 0x080000071c0b7389 */ /* 0x0000640000020003 */
[----:B01----:R-:W-:Y:S05]  /*b3a0*/  ENDCOLLECTIVE ;  /* 0x000000000000791b */ /* 0x003fea0003800000 */
.L_x_329:
        /* <DEDUP_REMOVED lines=9> */
[----:B------:R-:W-:Y:S01]  /*b440*/  VIADD R24, R9, 0x2 ;  /* 0x0000000209187836 */ /* 0x000fe20000000000 */
[----:B------:R-:W-:-:S13]  /*b450*/  ISETP.GT.AND P4, PT, R34, RZ, PT ;  /* 0x000000ff2200720c */ /* 0x000fda0003f84270 */
[----:B------:R-:W-:Y:S05]  /*b460*/  WARPSYNC.COLLECTIVE R30, `(.L_x_330) ;  /* 0x000000001e087348 */ /* 0x000fea0003c00000 */
[----:B------:R0:W1:Y:S02]  /*b470*/  SHFL.DOWN P1, R11, R28, R7, R3 ;  /* 0x080000071c0b7389 */ /* 0x0000640000020003 */
[----:B01----:R-:W-:Y:S05]  /*b480*/  ENDCOLLECTIVE ;  /* 0x000000000000791b */ /* 0x003fea0003800000 */
.L_x_330:
[----:B------:R-:W-:Y:S02]  /*b490*/  IMAD.MOV.U32 R28, RZ, RZ, R34 ;  /* 0x000000ffff1c7224 */ /* 0x000fe400078e0022 */
[----:B------:R-:W-:-:S07]  /*b4a0*/  IMAD.MOV.U32 R29, RZ, RZ, R11 ;  /* 0x000000ffff1d7224 */ /* 0x000fce00078e000b */
[----:B------:R-:W-:Y:S05]  /*b4b0*/  WARPSYNC.COLLECTIVE R30, `(.L_x_331) ;  /* 0x000000001e087348 */ /* 0x000fea0003c00000 */
[----:B------:R0:W1:Y:S02]  /*b4c0*/  SHFL.DOWN P1, R11, R28, R7, R3 ;  /* 0x080000071c0b7389 */ /* 0x0000640000020003 */
[----:B01----:R-:W-:Y:S05]  /*b4d0*/  ENDCOLLECTIVE ;  /* 0x000000000000791b */ /* 0x003fea0003800000 */
.L_x_331:
[----:B------:R-:W-:Y:S01]  /*b4e0*/  IMAD.MOV.U32 R7, RZ, RZ, 0x4 ;  /* 0x00000004ff077424 */ /* 0x000fe200078e00ff */
[----:B------:R-:W-:-:S04]  /*b4f0*/  ISETP.GT.AND P1, PT, R24, R3, PT ;  /* 0x000000031800720c */ /* 0x000fc80003f24270 */
[----:B------:R-:W-:-:S04]  /*b500*/  SEL R29, R29, RZ, !P1 ;  /* 0x000000ff1d1d7207 */ /* 0x000fc80004800000 */
[----:B------:R-:W-:-:S05]  /*b510*/  SEL R29, R29, RZ, !P4 ;  /* 0x000000ff1d1d7207 */ /* 0x000fca0006000000 */
[----:B------:R-:W-:Y:S01]  /*b520*/  IMAD.IADD R50, R36, 0x1, R29 ;  /* 0x0000000124327824 */ /* 0x000fe200078e021d */
[----:B------:R-:W-:-:S03]  /*b530*/  SEL R29, R11, RZ, !P1 ;  /* 0x000000ff0b1d7207 */ /* 0x000fc60004800000 */
[----:B------:R-:W-:Y:S02]  /*b540*/  IMAD.MOV.U32 R28, RZ, RZ, R50 ;  /* 0x000000ffff1c7224 */ /* 0x000fe400078e0032 */
[----:B------:R-:W-:Y:S02]  /*b550*/  IMAD.IADD R24, R34, 0x1, R29 ;  /* 0x0000000122187824 */ /* 0x000fe400078e021d */
[----:B------:R-:W-:-:S07]  /*b560*/  VIADD R34, R9, 0x4 ;  /* 0x0000000409227836 */ /* 0x000fce0000000000 */
[----:B------:R-:W-:Y:S05]  /*b570*/  WARPSYNC.COLLECTIVE R30, `(.L_x_332) ;  /* 0x000000001e087348 */ /* 0x000fea0003c00000 */
[----:B------:R0:W1:Y:S02]  /*b580*/  SHFL.DOWN P1, R11, R28, R7, R3 ;  /* 0x080000071c0b7389 */ /* 0x0000640000020003 */
[----:B01----:R-:W-:Y:S05]  /*b590*/  ENDCOLLECTIVE ;  /* 0x000000000000791b */ /* 0x003fea0003800000 */
.L_x_332:
[----:B------:R-:W-:Y:S01]  /*b5a0*/  ISETP.GT.AND P4, PT, R24, RZ, PT ;  /* 0x000000ff1800720c */ /* 0x000fe20003f84270 */
[----:B------:R-:W-:Y:S02]  /*b5b0*/  IMAD.MOV.U32 R28, RZ, RZ, R24 ;  /* 0x000000ffff1c7224 */ /* 0x000fe400078e0018 */
[----:B------:R-:W-:-:S10]  /*b5c0*/  IMAD.MOV.U32 R25, RZ, RZ, R11 ;  /* 0x000000ffff197224 */ /* 0x000fd400078e000b */
[----:B------:R-:W-:Y:S05]  /*b5d0*/  WARPSYNC.COLLECTIVE R30, `(.L_x_333) ;  /* 0x000000001e087348 */ /* 0x000fea0003c00000 */
[----:B------:R0:W1:Y:S02]  /*b5e0*/  SHFL.DOWN P1, R11, R28, R7, R3 ;  /* 0x080000071c0b7389 */ /* 0x0000640000020003 */
[----:B01----:R-:W-:Y:S05]  /*b5f0*/  ENDCOLLECTIVE ;  /* 0x000000000000791b */ /* 0x003fea0003800000 */
.L_x_333:
[----:B------:R-:W-:Y:S01]  /*b600*/  IMAD.MOV.U32 R7, RZ, RZ, 0x8 ;  /* 0x00000008ff077424 */ /* 0x000fe200078e00ff */
[----:B------:R-:W-:-:S04]  /*b610*/  ISETP.GT.AND P1, PT, R34, R3, PT ;  /* 0x000000032200720c */ /* 0x000fc80003f24270 */
[----:B------:R-:W-:Y:S02]  /*b620*/  SEL R25, R25, RZ, !P1 ;  /* 0x000000ff19197207 */ /* 0x000fe40004800000 */
[----:B------:R-:W-:Y:S02]  /*b630*/  SEL R11, R11, RZ, !P1 ;  /* 0x000000ff0b0b7207 */ /* 0x000fe40004800000 */
[----:B------:R-:W-:-:S03]  /*b640*/  SEL R25, R25, RZ, !P4 ;  /* 0x000000ff19197207 */ /* 0x000fc60006000000 */
[----:B------:R-:W-:Y:S02]  /*b650*/  IMAD.IADD R34, R24, 0x1, R11 ;  /* 0x0000000118227824 */ /* 0x000fe400078e020b */
[----:B------:R-:W-:Y:S02]  /*b660*/  IMAD.IADD R36, R50, 0x1, R25 ;  /* 0x0000000132247824 */ /* 0x000fe400078e0219 */
[----:B------:R-:W-:Y:S01]  /*b670*/  VIADD R24, R9, 0x8 ;  /* 0x0000000809187836 */ /* 0x000fe20000000000 */
[----:B------:R-:W-:Y:S01]  /*b680*/  ISETP.GT.AND P4, PT, R34, RZ, PT ;  /* 0x000000ff2200720c */ /* 0x000fe20003f84270 */
[----:B------:R-:W-:-:S12]  /*b690*/  IMAD.MOV.U32 R28, RZ, RZ, R36 ;  /* 0x000000ffff1c7224 */ /* 0x000fd800078e0024 */
[----:B------:R-:W-:Y:S05]  /*b6a0*/  WARPSYNC.COLLECTIVE R30, `(.L_x_334) ;  /* 0x000000001e087348 */ /* 0x000fea0003c00000 */
[----:B------:R0:W1:Y:S02]  /*b6b0*/  SHFL.DOWN P1, R11, R28, R7, R3 ;  /* 0x080000071c0b7389 */ /* 0x0000640000020003 */
[----:B01----:R-:W-:Y:S05]  /*b6c0*/  ENDCOLLECTIVE ;  /* 0x000000000000791b */ /* 0x003fea0003800000 */
.L_x_334:
[----:B------:R-:W-:Y:S02]  /*b6d0*/  IMAD.MOV.U32 R28, RZ, RZ, R34 ;  /* 0x000000ffff1c7224 */ /* 0x000fe400078e0022 */
[----:B------:R-:W-:-:S07]  /*b6e0*/  IMAD.MOV.U32 R25, RZ, RZ, R11 ;  /* 0x000000ffff197224 */ /* 0x000fce00078e000b */
[----:B------:R-:W-:Y:S05]  /*b6f0*/  WARPSYNC.COLLECTIVE R30, `(.L_x_335) ;  /* 0x000000001e087348 */ /* 0x000fea0003c00000 */
[----:B------:R0:W1:Y:S02]  /*b700*/  SHFL.DOWN P1, R11, R28, R7, R3 ;  /* 0x080000071c0b7389 */ /* 0x0000640000020003 */
[----:B01----:R-:W-:Y:S05]  /*b710*/  ENDCOLLECTIVE ;  /* 0x000000000000791b */ /* 0x003fea0003800000 */
.L_x_335:
[----:B------:R-:W-:Y:S01]  /*b720*/  IMAD.MOV.U32 R7, RZ, RZ, 0x10 ;  /* 0x00000010ff077424 */ /* 0x000fe200078e00ff */
[----:B------:R-:W-:-:S04]  /*b730*/  ISETP.GT.AND P1, PT, R24, R3, PT ;  /* 0x000000031800720c */ /* 0x000fc80003f24270 */
[----:B------:R-:W-:Y:S02]  /*b740*/  SEL R25, R25, RZ, !P1 ;  /* 0x000000ff19197207 */ /* 0x000fe40004800000 */
[----:B------:R-:W-:Y:S02]  /*b750*/  SEL R11, R11, RZ, !P1 ;  /* 0x000000ff0b0b7207 */ /* 0x000fe40004800000 */
[----:B------:R-:W-:-:S03]  /*b760*/  SEL R25, R25, RZ, !P4 ;  /* 0x000000ff19197207 */ /* 0x000fc60006000000 */
[----:B------:R-:W-:Y:S02]  /*b770*/  IMAD.IADD R52, R34, 0x1, R11 ;  /* 0x0000000122347824 */ /* 0x000fe400078e020b */
[----:B------:R-:W-:Y:S02]  /*b780*/  IMAD.IADD R54, R36, 0x1, R25 ;  /* 0x0000000124367824 */ /* 0x000fe400078e0219 */
[----:B------:R-:W0:Y:S01]  /*b790*/  LDC.64 R24, c[0x0][0x3a8] ;  /* 0x0000ea00ff187b82 */ /* 0x000e220000000a00 */
[----:B------:R-:W-:Y:S01]  /*b7a0*/  ISETP.GT.AND P4, PT, R52, RZ, PT ;  /* 0x000000ff3400720c */ /* 0x000fe20003f84270 */
[----:B------:R-:W-:-:S12]  /*b7b0*/  IMAD.MOV.U32 R28, RZ, RZ, R54 ;  /* 0x000000ffff1c7224 */ /* 0x000fd800078e0036 */
[----:B0-----:R-:W-:Y:S05]  /*b7c0*/  WARPSYNC.COLLECTIVE R30, `(.L_x_336) ;  /* 0x000000001e087348 */ /* 0x001fea0003c00000 */
[----:B------:R1:W2:Y:S02]  /*b7d0*/  SHFL.DOWN P1, R11, R28, R7, R3 ;  /* 0x080000071c0b7389 */ /* 0x0002a40000020003 */
[----:B012---:R-:W-:Y:S05]  /*b7e0*/  ENDCOLLECTIVE ;  /* 0x000000000000791b */ /* 0x007fea0003800000 */
.L_x_336:
[----:B------:R-:W-:Y:S02]  /*b7f0*/  IMAD.MOV.U32 R28, RZ, RZ, R52 ;  /* 0x000000ffff1c7224 */ /* 0x000fe400078e0034 */
[----:B------:R-:W-:-:S07]  /*b800*/  IMAD.MOV.U32 R29, RZ, RZ, R11 ;  /* 0x000000ffff1d7224 */ /* 0x000fce00078e000b */
[----:B------:R-:W-:Y:S05]  /*b810*/  WARPSYNC.COLLECTIVE R30, `(.L_x_337) ;  /* 0x000000001e087348 */ /* 0x000fea0003c00000 */
[----:B------:R0:W1:Y:S02]  /*b820*/  SHFL.DOWN P1, R11, R28, R7, R3 ;  /* 0x080000071c0b7389 */ /* 0x0000640000020003 */
[----:B01----:R-:W-:Y:S05]  /*b830*/  ENDCOLLECTIVE ;  /* 0x000000000000791b */ /* 0x003fea0003800000 */
.L_x_337:
[----:B------:R-:W-:Y:S01]  /*b840*/  ISETP.NE.U32.AND P1, PT, R26, 0x65, PT ;  /* 0x000000651a00780c */ /* 0x000fe20003f25070 */
[----:B------:R-:W-:-:S03]  /*b850*/  VIADD R26, R9, 0x10 ;  /* 0x00000010091a7836 */ /* 0x000fc60000000000 */
[----:B------:R-:W-:Y:S02]  /*b860*/  ISETP.NE.AND.EX P1, PT, R27, RZ, PT, P1 ;  /* 0x000000ff1b00720c */ /* 0x000fe40003f25310 */
[----:B------:R-:W-:-:S04]  /*b870*/  ISETP.GT.AND P5, PT, R26, R3, PT ;  /* 0x000000031a00720c */ /* 0x000fc80003fa4270 */
[----:B------:R-:W-:Y:S02]  /*b880*/  SEL R29, R29, RZ, !P5 ;  /* 0x000000ff1d1d7207 */ /* 0x000fe40006800000 */
[----:B------:R-:W-:Y:S02]  /*b890*/  SEL R11, R11, RZ, !P5 ;  /* 0x000000ff0b0b7207 */ /* 0x000fe40006800000 */
[----:B------:R-:W-:Y:S02]  /*b8a0*/  IADD3 R31, P5, PT, R24, 0x200, RZ ;  /* 0x00000200181f7810 */ /* 0x000fe40007fbe0ff */
[----:B------:R-:W-:Y:S01]  /*b8b0*/  SEL R29, R29, RZ, !P4 ;  /* 0x000000ff1d1d7207 */ /* 0x000fe20006000000 */
[----:B------:R-:W-:-:S10]  /*b8c0*/  IMAD.IADD R34, R52, 0x1, R11 ;  /* 0x0000000134227824 */ /* 0x000fd400078e020b */
[----:B------:R-:W-:Y:S05]  /*b8d0*/  WARPSYNC.COLLECTIVE R30, `(.L_x_338) ;  /* 0x000000001e087348 */ /* 0x000fea0003c00000 */
[----:B------:R-:W-:Y:S01]  /*b8e0*/  VOTE.ALL P1, P1 ;  /* 0x0000000000ff7806 */ /* 0x000fe20000820000 */
[----:B------:R-:W-:-:S12]  /*b8f0*/  ENDCOLLECTIVE ;  /* 0x000000000000791b */ /* 0x000fd80003800000 */
.L_x_338:
[----:B------:R-:W-:Y:S02]  /*b900*/  IMAD.X R50, RZ, RZ, R25, P5 ;  /* 0x000000ffff327224 */ /* 0x000fe400028e0619 */
[----:B------:R-:W-:Y:S01]  /*b910*/  IMAD.IADD R36, R54, 0x1, R29 ;  /* 0x0000000136247824 */ /* 0x000fe200078e021d */
[----:B------:R-:W-:Y:S06]  /*b920*/  BRA `(.L_x_339) ;  /* 0xffffffb800d07947 */ /* 0x000fec000383ffff */
.L_x_271:
[----:B------:R-:W-:Y:S01]  /*b930*/  BSSY B0, `(.L_x_340) ;  /* 0x0000006000007945 */ /* 0x000fe20003800000 */
[----:B------:R-:W-:Y:S01]  /*b940*/  PLOP3.LUT P1, PT, P1, PT, PT, 0x8, 0x80 ;  /* 0x000000000080781c */ /* 0x000fe20000f2e170 */
[----:B------:R-:W-:-:S12]  /*b950*/  IMAD.MOV.U32 R30, RZ, RZ, -0x1 ;  /* 0xffffffffff1e7424 */ /* 0x000fd800078e00ff */
[----:B------:R-:W-:Y:S05]  /*b960*/  WARPSYNC.COLLECTIVE R30, `(.L_x_341) ;  /* 0x000000001e087348 */ /* 0x000fea0003c00000 */
[----:B------:R-:W-:Y:S01]  /*b970*/  VOTE.ANY P1, P1 ;  /* 0x0000000000ff7806 */ /* 0x000fe20000820100 */
[----:B------:R-:W-:-:S12]  /*b980*/  ENDCOLLECTIVE ;  /* 0x000000000000791b */ /* 0x000fd80003800000 */
.L_x_341:
[----:B------:R-:W-:Y:S05]  /*b990*/  BSYNC B0 ;  /* 0x0000000000007941 */ /* 0x000fea0003800000 */
.L_x_340:
[----:B------:R-:W-:Y:S05]  /*b9a0*/  BRA `(.L_x_342) ;  /* 0xffffffb800f07947 */ /* 0x000fea000383ffff */
.L_x_273:
[----:B------:R-:W-:Y:S01]  /*b9b0*/  BSSY B0, `(.L_x_343) ;  /* 0x0000006000007945 */ /* 0x000fe20003800000 */
[----:B------:R-:W-:Y:S01]  /*b9c0*/  PLOP3.LUT P1, PT, P1, PT, PT, 0x8, 0x80 ;  /* 0x000000000080781c */ /* 0x000fe20000f2e170 */
[----:B------:R-:W-:-:S12]  /*b9d0*/  IMAD.MOV.U32 R30, RZ, RZ, -0x1 ;  /* 0xffffffffff1e7424 */ /* 0x000fd800078e00ff */
[----:B------:R-:W-:Y:S05]  /*b9e0*/  WARPSYNC.COLLECTIVE R30, `(.L_x_344) ;  /* 0x000000001e087348 */ /* 0x000fea0003c00000 */
[----:B------:R-:W-:Y:S01]  /*b9f0*/  VOTE.ANY R30, PT, P1 ;  /* 0x00000000001e7806 */ /* 0x000fe200008e0100 */
[----:B------:R-:W-:Y:S06]  /*ba00*/  ENDCOLLECTIVE ;  /* 0x000000000000791b */ /* 0x000fec0003800000 */
.L_x_344:
[----:B------:R-:W-:Y:S05]  /*ba10*/  BSYNC B0 ;  /* 0x0000000000007941 */ /* 0x000fea0003800000 */
.L_x_343:
[----:B------:R-:W-:Y:S01]  /*ba20*/  LOP3.LUT R30, R30, 0x80000000, R15, 0xec, !PT ;  /* 0x800000001e1e7812 */ /* 0x000fe200078eec0f */
[----:B------:R-:W-:Y:S01]  /*ba30*/  IMAD.MOV.U32 R28, RZ, RZ, R25 ;  /* 0x000000ffff1c7224 */ /* 0x000fe200078e0019 */
[----:B------:R-:W-:Y:S01]  /*ba40*/  ISETP.GT.AND P5, PT, R24, RZ, PT ;  /* 0x000000ff1800720c */ /* 0x000fe20003fa4270 */
[----:B------:R-:W-:Y:S02]  /*ba50*/  IMAD.MOV.U32 R7, RZ, RZ, 0x1 ;  /* 0x00000001ff077424 */ /* 0x000fe400078e00ff */
[C---:B------:R-:W-:Y:S02]  /*ba60*/  VIADD R3, R30.reuse, 0xffffffff ;  /* 0xffffffff1e037836 */ /* 0x040fe40000000000 */
[----:B------:R-:W-:Y:S02]  /*ba70*/  VIADD R56, R9, 0x2 ;  /* 0x0000000209387836 */ /* 0x000fe40000000000 */
[----:B------:R-:W-:Y:S01]  /*ba80*/  VIADD R33, R33, 0xffffffe0 ;  /* 0xffffffe021217836 */ /* 0x000fe20000000000 */
[----:B------:R-:W-:Y:S01]  /*ba90*/  LOP3.LUT R35, R30, R3, RZ, 0xc, !PT ;  /* 0x000000031e237212 */ /* 0x000fe200078e0cff */
[----:B------:R-:W-:-:S03]  /*baa0*/  IMAD.MOV.U32 R30, RZ, RZ, -0x1 ;  /* 0xffffffffff1e7424 */ /* 0x000fc600078e00ff */
[----:B------:R0:W1:Y:S04]  /*bab0*/  POPC R3, R35 ;  /* 0x0000002300037309 */ /* 0x0000680000000000 */
[----:B01----:R-:W-:Y:S05]  /*bac0*/  WARPSYNC.COLLECTIVE R30, `(.L_x_345) ;  /* 0x000000001e087348 */ /* 0x003fea0003c00000 */
[----:B-1----:R1:W2:Y:S02]  /*bad0*/  SHFL.DOWN P1, R11, R28, R7, R3 ;  /* 0x080000071c0b7389 */ /* 0x0022a40000020003 */
[----:B012---:R-:W-:Y:S05]  /*bae0*/  ENDCOLLECTIVE ;  /* 0x000000000000791b */ /* 0x007fea0003800000 */
.L_x_345:
[----:B------:R-:W-:Y:S01]  /*baf0*/  ISETP.GE.AND P4, PT, R9, R3, PT ;  /* 0x000000030900720c */ /* 0x000fe20003f86270 */
[----:B------:R-:W-:-:S03]  /*bb00*/  IMAD.MOV.U32 R28, RZ, RZ, R24 ;  /* 0x000000ffff1c7224 */ /* 0x000fc600078e0018 */
[----:B------:R-:W-:-:S09]  /*bb10*/  SEL R29, R11, RZ, !P4 ;  /* 0x000000ff0b1d7207 */ /* 0x000fd20006000000 */
[----:B------:R-:W-:Y:S05]  /*bb20*/  WARPSYNC.COLLECTIVE R30, `(.L_x_346) ;  /* 0x000000001e087348 */ /* 0x000fea0003c00000 */
[----:B------:R0:W1:Y:S02]  /*bb30*/  SHFL.DOWN P1, R11, R28, R7, R3 ;  /* 0x080000071c0b7389 */ /* 0x0000640000020003 */
[----:B01----:R-:W-:Y:S05]  /*bb40*/  ENDCOLLECTIVE ;  /* 0x000000000000791b */ /* 0x003fea0003800000 */
.L_x_346:
[----:B------:R-:W-:-:S05]  /*bb50*/  SEL R29, R29, RZ, !P5 ;  /* 0x000000ff1d1d7207 */ /* 0x000fca0006800000 */
[----:B------:R-:W-:-:S04]  /*bb60*/  IMAD.IADD R54, R25, 0x1, R29 ;  /* 0x0000000119367824 */ /* 0x000fc800078e021d */
[----:B------:R-:W-:Y:S02]  /*bb70*/  IMAD.MOV.U32 R28, RZ, RZ, R54 ;  /* 0x000000ffff1c7224 */ /* 0x000fe400078e0036 */
[----:B------:R-:W-:Y:S02]  /*bb80*/  IMAD.MOV.U32 R7, RZ, RZ, 0x2 ;  /* 0x00000002ff077424 */ /* 0x000fe400078e00ff */
[----:B------:R-:W-:-:S07]  /*bb90*/  IMAD.MOV.U32 R35, RZ, RZ, R11 ;  /* 0x000000ffff237224 */ /* 0x000fce00078e000b */
[----:B------:R-:W-:Y:S05]  /*bba0*/  WARPSYNC.COLLECTIVE R30, `(.L_x_347) ;  /* 0x000000001e087348 */ /* 0x000fea0003c00000 */
[----:B------:R0:W1:Y:S02]  /*bbb0*/  SHFL.DOWN P1, R11, R28, R7, R3 ;  /* 0x080000071c0b7389 */ /* 0x0000640000020003 */
[----:B01----:R-:W-:Y:S05]  /*bbc0*/  ENDCOLLECTIVE ;  /* 0x000000000000791b */ /* 0x003fea0003800000 */
.L_x_347:
[----:B------:R-:W-:Y:S02]  /*bbd0*/  SEL R35, R35, RZ, !P4 ;  /* 0x000000ff23237207 */ /* 0x000fe40006000000 */
[----:B------:R-:W-:-:S03]  /*bbe0*/  ISETP.GT.AND P4, PT, R56, R3, PT ;  /* 0x000000033800720c */ /* 0x000fc60003f84270 */
[----:B------:R-:W-:-:S05]  /*bbf0*/  IMAD.IADD R52, R24, 0x1, R35 ;  /* 0x0000000118347824 */ /* 0x000fca00078e0223 */
[----:B------:R-:W-:Y:S01]  /*bc00*/  ISETP.GT.AND P5, PT, R52, RZ, PT ;  /* 0x000000ff3400720c */ /* 0x000fe20003fa4270 */
[----:B------:R-:W-:Y:S02]  /*bc10*/  IMAD.MOV.U32 R28, RZ, RZ, R52 ;  /* 0x000000ffff1c7224 */ /* 0x000fe400078e0034 */
[----:B------:R-:W-:-:S10]  /*bc20*/  IMAD.MOV.U32 R29, RZ, RZ, R11 ;  /* 0x000000ffff1d7224 */ /* 0x000fd400078e000b */
[----:B------:R-:W-:Y:S05]  /*bc30*/  WARPSYNC.COLLECTIVE R30, `(.L_x_348) ;  /* 0x000000001e087348 */ /* 0x000fea0003c00000 */
[----:B------:R0:W1:Y:S02]  /*bc40*/  SHFL.DOWN P1, R11, R28, R7, R3 ;  /* 0x080000071c0b7389 */ /* 0x0000640000020003 */
[----:B01----:R-:W-:Y:S05]  /*bc50*/  ENDCOLLECTIVE ;  /* 0x000000000000791b */ /* 0x003fea0003800000 */
.L_x_348:
        /* <DEDUP_REMOVED lines=9> */
.L_x_349:
[----:B------:R-:W-:-:S05]  /*bcf0*/  SEL R25, R25, RZ, !P4 ;  /* 0x000000ff19197207 */ /* 0x000fca0006000000 */
[----:B------:R-:W-:Y:S02]  /*bd00*/  IMAD.IADD R24, R52, 0x1, R25 ;  /* 0x0000000134187824 */ /* 0x000fe400078e0219 */
[----:B------:R-:W-:Y:S02]  /*bd10*/  VIADD R52, R9, 0x4 ;  /* 0x0000000409347836 */ /* 0x000fe40000000000 */
[----:B------:R-:W-:-:S03]  /*bd20*/  IMAD.MOV.U32 R28, RZ, RZ, R24 ;  /* 0x000000ffff1c7224 */ /* 0x000fc600078e0018 */
[----:B------:R-:W-:Y:S01]  /*bd30*/  ISETP.GT.AND P4, PT, R52, R3, PT ;  /* 0x000000033400720c */ /* 0x000fe20003f84270 */
[----:B------:R-:W-:-:S12]  /*bd40*/  IMAD.MOV.U32 R29, RZ, RZ, R11 ;  /* 0x000000ffff1d7224 */ /* 0x000fd800078e000b */
[----:B------:R-:W-:Y:S05]  /*bd50*/  WARPSYNC.COLLECTIVE R30, `(.L_x_350) ;  /* 0x000000001e087348 */ /* 0x000fea0003c00000 */
[----:B------:R0:W1:Y:S02]  /*bd60*/  SHFL.DOWN P1, R11, R28, R7, R3 ;  /* 0x080000071c0b7389 */ /* 0x0000640000020003 */
[----:B01----:R-:W-:Y:S05]  /*bd70*/  ENDCOLLECTIVE ;  /* 0x000000000000791b */ /* 0x003fea0003800000 */
.L_x_350:
        /* <DEDUP_REMOVED lines=9> */
[----:B------:R-:W-:-:S07]  /*be10*/  VIADD R24, R9, 0x8 ;  /* 0x0000000809187836 */ /* 0x000fce0000000000 */
[----:B------:R-:W-:Y:S05]  /*be20*/  WARPSYNC.COLLECTIVE R30, `(.L_x_351) ;  /* 0x000000001e087348 */ /* 0x000fea0003c00000 */
[----:B------:R0:W1:Y:S02]  /*be30*/  SHFL.DOWN P1, R11, R28, R7, R3 ;  /* 0x080000071c0b7389 */ /* 0x0000640000020003 */
[----:B01----:R-:W-:Y:S05]  /*be40*/  ENDCOLLECTIVE ;  /* 0x000000000000791b */ /* 0x003fea0003800000 */
.L_x_351:
[----:B------:R-:W-:Y:S01]  /*be50*/  ISETP.GT.AND P4, PT, R24, R3, PT ;  /* 0x000000031800720c */ /* 0x000fe20003f84270 */
[----:B------:R-:W-:Y:S02]  /*be60*/  IMAD.MOV.U32 R28, RZ, RZ, R52 ;  /* 0x000000ffff1c7224 */ /* 0x000fe400078e0034 */
[----:B------:R-:W-:-:S10]  /*be70*/  IMAD.MOV.U32 R29, RZ, RZ, R11 ;  /* 0x000000ffff1d7224 */ /* 0x000fd400078e000b */
[----:B------:R-:W-:Y:S05]  /*be80*/  WARPSYNC.COLLECTIVE R30, `(.L_x_352) ;  /* 0x000000001e087348 */ /* 0x000fea0003c00000 */
[----:B------:R0:W1:Y:S02]  /*be90*/  SHFL.DOWN P1, R11, R28, R7, R3 ;  /* 0x080000071c0b7389 */ /* 0x0000640000020003 */
[----:B01----:R-:W-:Y:S05]  /*bea0*/  ENDCOLLECTIVE ;  /* 0x000000000000791b */ /* 0x003fea0003800000 */
.L_x_352:
        /* <DEDUP_REMOVED lines=14> */
.L_x_353:
[----:B------:R-:W-:Y:S01]  /*bf90*/  ISETP.GT.AND P5, PT, R52, R3, PT ;  /* 0x000000033400720c */ /* 0x000fe20003fa4270 */
[----:B------:R-:W-:Y:S02]  /*bfa0*/  IMAD.MOV.U32 R28, RZ, RZ, R25 ;  /* 0x000000ffff1c7224 */ /* 0x000fe400078e0019 */
[----:B------:R-:W-:-:S10]  /*bfb0*/  IMAD.MOV.U32 R29, RZ, RZ, R11 ;  /* 0x000000ffff1d7224 */ /* 0x000fd400078e000b */
[----:B------:R-:W-:Y:S05]  /*bfc0*/  WARPSYNC.COLLECTIVE R30, `(.L_x_354) ;  /* 0x000000001e087348 */ /* 0x000fea0003c00000 */
[----:B------:R0:W1:Y:S02]  /*bfd0*/  SHFL.DOWN P1, R11, R28, R7, R3 ;  /* 0x080000071c0b7389 */ /* 0x0000640000020003 */
[----:B01----:R-:W-:Y:S05]  /*bfe0*/  ENDCOLLECTIVE ;  /* 0x000000000000791b */ /* 0x003fea0003800000 */
.L_x_354:
        /* <DEDUP_REMOVED lines=13> */
.L_x_355:
[----:B------:R-:W-:Y:S05]  /*c0c0*/  BRA `(.L_x_356) ;  /* 0xffffffb800307947 */ /* 0x000fea000383ffff */
.L_x_357:
        /* <DEDUP_REMOVED lines=11> */
.L_x_818:


//--------------------- .text._ZN3cub18CUB_300001_SM_10006detail10radix_sort29DeviceRadixSortOnesweepKernelINS1_5radix10policy_hubIjjyE10Policy1000ELNS0_9SortOrderE0EjjyiiNS1_21identity_decomposer_tEEEvPT5_SB_PT3_PKSC_PT1_PKSG_PT2_PKSK_T4_iiT6_ --------------------------
	.section	.text._ZN3cub18CUB_300001_SM_10006detail10radix_sort29DeviceRadixSortOnesweepKernelINS1_5radix10policy_hubIjjyE10Policy1000ELNS0_9SortOrderE0EjjyiiNS1_21identity_decomposer_tEEEvPT5_SB_PT3_PKSC_PT1_PKSG_PT2_PKSK_T4_iiT6_,"ax",@progbits
	.align	128
        .global         _ZN3cub18CUB_300001_SM_10006detail10radix_sort29DeviceRadixSortOnesweepKernelINS1_5radix10policy_hubIjjyE10Policy1000ELNS0_9SortOrderE0EjjyiiNS1_21identity_decomposer_tEEEvPT5_SB_PT3_PKSC_PT1_PKSG_PT2_PKSK_T4_iiT6_
        .type           _ZN3cub18CUB_300001_SM_10006detail10radix_sort29DeviceRadixSortOnesweepKernelINS1_5radix10policy_hubIjjyE10Policy1000ELNS0_9SortOrderE0EjjyiiNS1_21identity_decomposer_tEEEvPT5_SB_PT3_PKSC_PT1_PKSG_PT2_PKSK_T4_iiT6_,@function
        .size           _ZN3cub18CUB_300001_SM_10006detail10radix_sort29DeviceRadixSortOnesweepKernelINS1_5radix10policy_hubIjjyE10Policy1000ELNS0_9SortOrderE0EjjyiiNS1_21identity_decomposer_tEEEvPT5_SB_PT3_PKSC_PT1_PKSG_PT2_PKSK_T4_iiT6_,(.L_x_819 - _ZN3cub18CUB_300001_SM_10006detail10radix_sort29DeviceRadixSortOnesweepKernelINS1_5radix10policy_hubIjjyE10Policy1000ELNS0_9SortOrderE0EjjyiiNS1_21identity_decomposer_tEEEvPT5_SB_PT3_PKSC_PT1_PKSG_PT2_PKSK_T4_iiT6_)
        .other          _ZN3cub18CUB_300001_SM_10006detail10radix_sort29DeviceRadixSortOnesweepKernelINS1_5radix10policy_hubIjjyE10Policy1000ELNS0_9SortOrderE0EjjyiiNS1_21identity_decomposer_tEEEvPT5_SB_PT3_PKSC_PT1_PKSG_PT2_PKSK_T4_iiT6_,@"STO_CUDA_ENTRY STV_DEFAULT"
_ZN3cub18CUB_300001_SM_10006detail10radix_sort29DeviceRadixSortOnesweepKernelINS1_5radix10policy_hubIjjyE10Policy1000ELNS0_9SortOrderE0EjjyiiNS1_21identity_decomposer_tEEEvPT5_SB_PT3_PKSC_PT1_PKSG_PT2_PKSK_T4_iiT6_:
.text._ZN3cub18CUB_300001_SM_10006detail10radix_sort29DeviceRadixSortOnesweepKernelINS1_5radix10policy_hubIjjyE10Policy1000ELNS0_9SortOrderE0EjjyiiNS1_21identity_decomposer_tEEEvPT5_SB_PT3_PKSC_PT1_PKSG_PT2_PKSK_T4_iiT6_:
[----:B------:R-:W0:Y:S01]  /*0000*/  LDC R1, c[0x0][0x37c] ;  /* 0x0000df00ff017b82 */ /* 0x000e220000000800 */
[----:B------:R-:W1:Y:S01]  /*0010*/  S2R R37, SR_TID.X ;  /* 0x0000000000257919 */ /* 0x000e620000002100 */
[----:B------:R-:W-:Y:S01]  /*0020*/  MOV R0, 0x400 ;  /* 0x0000040000007802 */ /* 0x000fe20000000f00 */
[----:B------:R-:W2:Y:S01]  /*0030*/  LDCU.64 UR8, c[0x0][0x358] ;  /* 0x00006b00ff0877ac */ /* 0x000ea20008000a00 */
[----:B------:R-:W-:Y:S01]  /*0040*/  BSSY.RECONVERGENT B0, `(.L_x_358) ;  /* 0x000000d000007945 */ /* 0x000fe20003800200 */
[----:B------:R-:W3:Y:S01]  /*0050*/  S2R R3, SR_CgaCtaId ;  /* 0x0000000000037919 */ /* 0x000ee20000008800 */
[----:B0-----:R-:W-:Y:S01]  /*0060*/  VIADD R1, R1, 0xfffffff8 ;  /* 0xfffffff801017836 */ /* 0x001fe20000000000 */
[----:B-1----:R-:W-:Y:S02]  /*0070*/  ISETP.NE.AND P0, PT, R37, RZ, PT ;  /* 0x000000ff2500720c */ /* 0x002fe40003f05270 */
[----:B---3--:R-:W-:-:S11]  /*0080*/  LEA R0, R3, R0, 0x18 ;  /* 0x0000000003007211 */ /* 0x008fd600078ec0ff */
[----:B--2---:R-:W-:Y:S05]  /*0090*/  @P0 BRA `(.L_x_359) ;  /* 0x00000000001c0947 */ /* 0x004fea0003800000 */
[----:B------:R-:W0:Y:S01]  /*00a0*/  LDC.64 R2, c[0x0][0x388] ;  /* 0x0000e200ff027b82 */ /* 0x000e220000000a00 */
[----:B------:R-:W-:-:S05]  /*00b0*/  IMAD.MOV.U32 R5, RZ, RZ, 0x1 ;  /* 0x00000001ff057424 */ /* 0x000fca00078e00ff */
[----:B0-----:R-:W2:Y:S02]  /*00c0*/  ATOMG.E.ADD.STRONG.GPU PT, R2, desc[UR8][R2.64], R5 ;  /* 0x80000005020279a8 */ /* 0x001ea400081ef108 */
[----:B------:R-:W0:Y:S01]  /*00d0*/  S2UR UR5, SR_CgaCtaId ;  /* 0x00000000000579c3 */ /* 0x000e220000008800 */
[----:B------:R-:W-:Y:S02]  /*00e0*/  UMOV UR4, 0x400 ;  /* 0x0000040000047882 */ /* 0x000fe40000000000 */
[----:B0-----:R-:W-:-:S09]  /*00f0*/  ULEA UR4, UR5, UR4, 0x18 ;  /* 0x0000000405047291 */ /* 0x001fd2000f8ec0ff */
[----:B--2---:R0:W-:Y:S03]  /*0100*/  STS [UR4+0x6600], R2 ;  /* 0x00660002ff007988 */ /* 0x0041e60008000804 */
.L_x_359:
[----:B------:R-:W-:Y:S05]  /*0110*/  BSYNC.RECONVERGENT B0 ;  /* 0x0000000000007941 */ /* 0x000fea0003800200 */
.L_x_358:
[----:B------:R-:W-:Y:S01]  /*0120*/  BAR.SYNC.DEFER_BLOCKING 0x0 ;  /* 0x0000000000007b1d */ /* 0x000fe20000010000 */
[----:B------:R-:W-:-:S05]  /*0130*/  SHF.R.U32.HI R21, RZ, 0x5, R37 ;  /* 0x00000005ff157819 */ /* 0x000fca0000011625 */
[----:B------:R-:W1:Y:S01]  /*0140*/  LDCU UR4, c[0x0][0x3c0] ;  /* 0x00007800ff0477ac */ /* 0x000e620008000800 */
[----:B------:R-:W2:Y:S01]  /*0150*/  S2R R26, SR_LANEID ;  /* 0x00000000001a7919 */ /* 0x000ea20000000000 */
[----:B0-----:R-:W0:Y:S02]  /*0160*/  LDS R2, [R0+0x6600] ;  /* 0x0066000000027984 */ /* 0x001e240000000800 */
[----:B0-----:R-:W-:-:S04]  /*0170*/  IMAD R4, R2, 0x1980, RZ ;  /* 0x0000198002047824 */ /* 0x001fc800078e02ff */
[----:B------:R-:W-:Y:S01]  /*0180*/  VIADD R63, R4, 0x1980 ;  /* 0x00001980043f7836 */ /* 0x000fe20000000000 */
[----:B------:R-:W-:-:S04]  /*0190*/  SHF.R.S32.HI R64, RZ, 0x1f, R4 ;  /* 0x0000001fff407819 */ /* 0x000fc80000011404 */
[----:B-1----:R-:W-:-:S13]  /*01a0*/  ISETP.GT.AND P0, PT, R63, UR4, PT ;  /* 0x000000043f007c0c */ /* 0x002fda000bf04270 */
[----:B--2---:R-:W-:Y:S05]  /*01b0*/  @P0 BRA `(.L_x_360) ;  /* 0x0000000000680947 */ /* 0x004fea0003800000 */
[----:B------:R-:W0:Y:S01]  /*01c0*/  LDCU.64 UR4, c[0x0][0x3a8] ;  /* 0x00007500ff0477ac */ /* 0x000e220008000a00 */
[C---:B------:R-:W-:Y:S02]  /*01d0*/  LOP3.LUT R3, R37.reuse, 0x1f, RZ, 0xc0, !PT ;  /* 0x0000001f25037812 */ /* 0x040fe400078ec0ff */
[----:B------:R-:W-:-:S05]  /*01e0*/  LOP3.LUT R6, R37, 0x3e0, RZ, 0xc0, !PT ;  /* 0x000003e025067812 */ /* 0x000fca00078ec0ff */
[----:B------:R-:W-:-:S05]  /*01f0*/  IMAD R3, R6, 0x11, R3 ;  /* 0x0000001106037824 */ /* 0x000fca00078e0203 */
[----:B------:R-:W-:-:S05]  /*0200*/  IADD3 R41, P0, PT, R4, R3, RZ ;  /* 0x0000000304297210 */ /* 0x000fca0007f1e0ff */
[----:B------:R-:W-:Y:S01]  /*0210*/  IMAD.X R64, RZ, RZ, R64, P0 ;  /* 0x000000ffff407224 */ /* 0x000fe200000e0640 */
[----:B0-----:R-:W-:-:S04]  /*0220*/  LEA R22, P0, R41, UR4, 0x2 ;  /* 0x0000000429167c11 */ /* 0x001fc8000f8010ff */
[----:B------:R-:W-:-:S05]  /*0230*/  LEA.HI.X R23, R41, UR5, R64, 0x2, P0 ;  /* 0x0000000529177c11 */ /* 0x000fca00080f1440 */
[----:B------:R0:W5:Y:S04]  /*0240*/  LDG.E R4, desc[UR8][R22.64] ;  /* 0x0000000816047981 */ /* 0x000168000c1e1900 */
        /* <DEDUP_REMOVED lines=15> */
[----:B------:R0:W5:Y:S01]  /*0340*/  LDG.E R20, desc[UR8][R22.64+0x800] ;  /* 0x0008000816147981 */ /* 0x000162000c1e1900 */
[----:B------:R-:W-:Y:S05]  /*0350*/  BRA `(.L_x_361) ;  /* 0x0000000400307947 */ /* 0x000fea0003800000 */
.L_x_360:
[C---:B------:R-:W-:Y:S01]  /*0360*/  LOP3.LUT R3, R37.reuse, 0x1f, RZ, 0xc0, !PT ;  /* 0x0000001f25037812 */ /* 0x040fe200078ec0ff */
[----:B------:R-:W0:Y:S01]  /*0370*/  LDCU.64 UR6, c[0x0][0x3a8] ;  /* 0x00007500ff0677ac */ /* 0x000e220008000a00 */
[----:B------:R-:W-:Y:S02]  /*0380*/  LOP3.LUT R6, R37, 0x3e0, RZ, 0xc0, !PT ;  /* 0x000003e025067812 */ /* 0x000fe400078ec0ff */
[----:B------:R-:W-:-:S03]  /*0390*/  IADD3 R14, PT, PT, -R4, UR4, RZ ;  /* 0x00000004040e7c10 */ /* 0x000fc6000fffe1ff */
[----:B------:R-:W-:-:S04]  /*03a0*/  IMAD R3, R6, 0x11, R3 ;  /* 0x0000001106037824 */ /* 0x000fc800078e0203 */
[C---:B------:R-:W-:Y:S01]  /*03b0*/  VIADD R5, R3.reuse, 0x20 ;  /* 0x0000002003057836 */ /* 0x040fe20000000000 */
[----:B------:R-:W-:Y:S01]  /*03c0*/  IADD3 R41, P0, PT, R4, R3, RZ ;  /* 0x0000000304297210 */ /* 0x000fe20007f1e0ff */
[C---:B------:R-:W-:Y:S01]  /*03d0*/  VIADD R7, R3.reuse, 0x40 ;  /* 0x0000004003077836 */ /* 0x040fe20000000000 */
[-C--:B------:R-:W-:Y:S01]  /*03e0*/  ISETP.GE.AND P2, PT, R3, R14.reuse, PT ;  /* 0x0000000e0300720c */ /* 0x080fe20003f46270 */
[----:B------:R-:W-:Y:S01]  /*03f0*/  IMAD.MOV.U32 R4, RZ, RZ, -0x1 ;  /* 0xffffffffff047424 */ /* 0x000fe200078e00ff */
[-C--:B------:R-:W-:Y:S01]  /*0400*/  ISETP.GE.AND P3, PT, R5, R14.reuse, PT ;  /* 0x0000000e0500720c */ /* 0x080fe20003f66270 */
[----:B------:R-:W-:Y:S01]  /*0410*/  VIADD R5, R3, 0x60 ;  /* 0x0000006003057836 */ /* 0x000fe20000000000 */
[-C--:B------:R-:W-:Y:S01]  /*0420*/  ISETP.GE.AND P4, PT, R7, R14.reuse, PT ;  /* 0x0000000e0700720c */ /* 0x080fe20003f86270 */
[----:B------:R-:W-:Y:S01]  /*0430*/  IMAD.X R64, RZ, RZ, R64, P0 ;  /* 0x000000ffff407224 */ /* 0x000fe200000e0640 */
[----:B0-----:R-:W-:Y:S01]  /*0440*/  LEA R22, P0, R41, UR6, 0x2 ;  /* 0x0000000629167c11 */ /* 0x001fe2000f8010ff */
[----:B------:R-:W-:Y:S01]  /*0450*/  VIADD R7, R3, 0x80 ;  /* 0x0000008003077836 */ /* 0x000fe20000000000 */
[-C--:B------:R-:W-:Y:S01]  /*0460*/  ISETP.GE.AND P5, PT, R5, R14.reuse, PT ;  /* 0x0000000e0500720c */ /* 0x080fe20003fa6270 */
[----:B------:R-:W-:Y:S01]  /*0470*/  VIADD R5, R3, 0xa0 ;  /* 0x000000a003057836 */ /* 0x000fe20000000000 */
[----:B------:R-:W-:Y:S01]  /*0480*/  LEA.HI.X R23, R41, UR7, R64, 0x2, P0 ;  /* 0x0000000729177c11 */ /* 0x000fe200080f1440 */
[----:B------:R-:W-:Y:S01]  /*0490*/  IMAD.MOV.U32 R6, RZ, RZ, -0x1 ;  /* 0xffffffffff067424 */ /* 0x000fe200078e00ff */
[-C--:B------:R-:W-:Y:S01]  /*04a0*/  ISETP.GE.AND P6, PT, R7, R14.reuse, PT ;  /* 0x0000000e0700720c */ /* 0x080fe20003fc6270 */
[----:B------:R-:W-:Y:S01]  /*04b0*/  VIADD R7, R3, 0xc0 ;  /* 0x000000c003077836 */ /* 0x000fe20000000000 */
[-C--:B------:R-:W-:Y:S01]  /*04c0*/  ISETP.GE.AND P0, PT, R5, R14.reuse, PT ;  /* 0x0000000e0500720c */ /* 0x080fe20003f06270 */
[C---:B------:R-:W-:Y:S01]  /*04d0*/  VIADD R5, R3.reuse, 0xe0 ;  /* 0x000000e003057836 */ /* 0x040fe20000000000 */
[----:B------:R1:W5:Y:S01]  /*04e0*/  @!P2 LDG.E R4, desc[UR8][R22.64] ;  /* 0x000000081604a981 */ /* 0x000362000c1e1900 */
[----:B------:R-:W-:Y:S01]  /*04f0*/  VIADD R11, R3, 0x120 ;  /* 0x00000120030b7836 */ /* 0x000fe20000000000 */
[----:B------:R-:W-:-:S02]  /*0500*/  ISETP.GE.AND P1, PT, R7, R14, PT ;  /* 0x0000000e0700720c */ /* 0x000fc40003f26270 */
[-C--:B------:R-:W-:Y:S01]  /*0510*/  ISETP.GE.AND P2, PT, R5, R14.reuse, PT ;  /* 0x0000000e0500720c */ /* 0x080fe20003f46270 */
[----:B------:R-:W-:Y:S01]  /*0520*/  IMAD.MOV.U32 R5, RZ, RZ, -0x1 ;  /* 0xffffffffff057424 */ /* 0x000fe200078e00ff */
[----:B------:R1:W5:Y:S01]  /*0530*/  @!P4 LDG.E R6, desc[UR8][R22.64+0x100] ;  /* 0x000100081606c981 */ /* 0x000362000c1e1900 */
[----:B------:R-:W-:Y:S01]  /*0540*/  VIADD R9, R3, 0x100 ;  /* 0x0000010003097836 */ /* 0x000fe20000000000 */
[-C--:B------:R-:W-:Y:S01]  /*0550*/  ISETP.GE.AND P4, PT, R11, R14.reuse, PT ;  /* 0x0000000e0b00720c */ /* 0x080fe20003f86270 */
[----:B------:R-:W-:Y:S02]  /*0560*/  IMAD.MOV.U32 R8, RZ, RZ, -0x1 ;  /* 0xffffffffff087424 */ /* 0x000fe400078e00ff */
[----:B------:R-:W-:Y:S01]  /*0570*/  VIADD R11, R3, 0x160 ;  /* 0x00000160030b7836 */ /* 0x000fe20000000000 */
[----:B------:R1:W5:Y:S01]  /*0580*/  @!P3 LDG.E R5, desc[UR8][R22.64+0x80] ;  /* 0x000080081605b981 */ /* 0x000362000c1e1900 */
[----:B------:R-:W-:Y:S01]  /*0590*/  IMAD.MOV.U32 R7, RZ, RZ, -0x1 ;  /* 0xffffffffff077424 */ /* 0x000fe200078e00ff */
[-C--:B------:R-:W-:Y:S01]  /*05a0*/  ISETP.GE.AND P3, PT, R9, R14.reuse, PT ;  /* 0x0000000e0900720c */ /* 0x080fe20003f66270 */
[----:B------:R-:W-:Y:S01]  /*05b0*/  VIADD R9, R3, 0x140 ;  /* 0x0000014003097836 */ /* 0x000fe20000000000 */
[----:B------:R1:W5:Y:S01]  /*05c0*/  @!P6 LDG.E R8, desc[UR8][R22.64+0x200] ;  /* 0x000200081608e981 */ /* 0x000362000c1e1900 */
[----:B------:R-:W-:Y:S01]  /*05d0*/  IMAD.MOV.U32 R10, RZ, RZ, -0x1 ;  /* 0xffffffffff0a7424 */ /* 0x000fe200078e00ff */
[-C--:B------:R-:W-:Y:S01]  /*05e0*/  ISETP.GE.AND P6, PT, R11, R14.reuse, PT ;  /* 0x0000000e0b00720c */ /* 0x080fe20003fc6270 */
[----:B------:R-:W-:Y:S01]  /*05f0*/  VIADD R11, R3, 0x1a0 ;  /* 0x000001a0030b7836 */ /* 0x000fe20000000000 */
[----:B------:R1:W5:Y:S01]  /*0600*/  @!P5 LDG.E R7, desc[UR8][R22.64+0x180] ;  /* 0x000180081607d981 */ /* 0x000362000c1e1900 */
[----:B------:R-:W-:Y:S01]  /*0610*/  ISETP.GE.AND P5, PT, R9, R14, PT ;  /* 0x0000000e0900720c */ /* 0x000fe20003fa6270 */
[----:B------:R-:W-:-:S02]  /*0620*/  IMAD.MOV.U32 R9, RZ, RZ, -0x1 ;  /* 0xffffffffff097424 */ /* 0x000fc400078e00ff */
[----:B------:R1:W5:Y:S01]  /*0630*/  @!P1 LDG.E R10, desc[UR8][R22.64+0x300] ;  /* 0x00030008160a9981 */ /* 0x000362000c1e1900 */
[-C--:B------:R-:W-:Y:S01]  /*0640*/  ISETP.GE.AND P1, PT, R11, R14.reuse, PT ;  /* 0x0000000e0b00720c */ /* 0x080fe20003f26270 */
[C---:B------:R-:W-:Y:S02]  /*0650*/  VIADD R13, R3.reuse, 0x180 ;  /* 0x00000180030d7836 */ /* 0x040fe40000000000 */
[----:B------:R-:W-:Y:S01]  /*0660*/  IMAD.MOV.U32 R11, RZ, RZ, -0x1 ;  /* 0xffffffffff0b7424 */ /* 0x000fe200078e00ff */
[----:B------:R1:W5:Y:S01]  /*0670*/  @!P0 LDG.E R9, desc[UR8][R22.64+0x280] ;  /* 0x0002800816098981 */ /* 0x000362000c1e1900 */
[----:B------:R-:W-:Y:S01]  /*0680*/  VIADD R15, R3, 0x1c0 ;  /* 0x000001c0030f7836 */ /* 0x000fe20000000000 */
[-C--:B------:R-:W-:Y:S01]  /*0690*/  ISETP.GE.AND P0, PT, R13, R14.reuse, PT ;  /* 0x0000000e0d00720c */ /* 0x080fe20003f06270 */
[----:B------:R-:W-:Y:S02]  /*06a0*/  IMAD.MOV.U32 R12, RZ, RZ, -0x1 ;  /* 0xffffffffff0c7424 */ /* 0x000fe400078e00ff */
[----:B------:R-:W-:Y:S01]  /*06b0*/  IMAD.MOV.U32 R13, RZ, RZ, -0x1 ;  /* 0xffffffffff0d7424 */ /* 0x000fe200078e00ff */
[----:B------:R1:W5:Y:S01]  /*06c0*/  @!P2 LDG.E R11, desc[UR8][R22.64+0x380] ;  /* 0x00038008160ba981 */ /* 0x000362000c1e1900 */
[----:B------:R-:W-:Y:S01]  /*06d0*/  ISETP.GE.AND P2, PT, R15, R14, PT ;  /* 0x0000000e0f00720c */ /* 0x000fe20003f46270 */
[----:B------:R-:W-:-:S02]  /*06e0*/  VIADD R17, R3, 0x1e0 ;  /* 0x000001e003117836 */ /* 0x000fc40000000000 */
[----:B------:R-:W-:Y:S01]  /*06f0*/  VIADD R15, R3, 0x200 ;  /* 0x00000200030f7836 */ /* 0x000fe20000000000 */
[----:B------:R1:W5:Y:S02]  /*0700*/  @!P3 LDG.E R12, desc[UR8][R22.64+0x400] ;  /* 0x00040008160cb981 */ /* 0x000364000c1e1900 */
[-C--:B------:R-:W-:Y:S02]  /*0710*/  ISETP.GE.AND P3, PT, R17, R14.reuse, PT ;  /* 0x0000000e1100720c */ /* 0x080fe40003f66270 */
[----:B------:R1:W5:Y:S01]  /*0720*/  @!P4 LDG.E R13, desc[UR8][R22.64+0x480] ;  /* 0x00048008160dc981 */ /* 0x000362000c1e1900 */
[----:B------:R-:W-:Y:S01]  /*0730*/  ISETP.GE.AND P4, PT, R15, R14, PT ;  /* 0x0000000e0f00720c */ /* 0x000fe20003f86270 */
[----:B------:R-:W-:Y:S02]  /*0740*/  IMAD.MOV.U32 R14, RZ, RZ, -0x1 ;  /* 0xffffffffff0e7424 */ /* 0x000fe400078e00ff */
[----:B------:R-:W-:Y:S02]  /*0750*/  IMAD.MOV.U32 R15, RZ, RZ, -0x1 ;  /* 0xffffffffff0f7424 */ /* 0x000fe400078e00ff */
[----:B------:R-:W-:-:S02]  /*0760*/  IMAD.MOV.U32 R16, RZ, RZ, -0x1 ;  /* 0xffffffffff107424 */ /* 0x000fc400078e00ff */
[----:B------:R-:W-:Y:S01]  /*0770*/  IMAD.MOV.U32 R17, RZ, RZ, -0x1 ;  /* 0xffffffffff117424 */ /* 0x000fe200078e00ff */
[----:B------:R1:W5:Y:S01]  /*0780*/  @!P5 LDG.E R14, desc[UR8][R22.64+0x500] ;  /* 0x00050008160ed981 */ /* 0x000362000c1e1900 */
[----:B------:R-:W-:Y:S02]  /*0790*/  IMAD.MOV.U32 R18, RZ, RZ, -0x1 ;  /* 0xffffffffff127424 */ /* 0x000fe400078e00ff */
[----:B------:R-:W-:Y:S01]  /*07a0*/  IMAD.MOV.U32 R19, RZ, RZ, -0x1 ;  /* 0xffffffffff137424 */ /* 0x000fe200078e00ff */
[----:B------:R1:W5:Y:S01]  /*07b0*/  @!P6 LDG.E R15, desc[UR8][R22.64+0x580] ;  /* 0x00058008160fe981 */ /* 0x000362000c1e1900 */
[----:B------:R-:W-:-:S03]  /*07c0*/  IMAD.MOV.U32 R20, RZ, RZ, -0x1 ;  /* 0xffffffffff147424 */ /* 0x000fc600078e00ff */
[----:B------:R1:W5:Y:S04]  /*07d0*/  @!P0 LDG.E R16, desc[UR8][R22.64+0x600] ;  /* 0x0006000816108981 */ /* 0x000368000c1e1900 */
[----:B------:R1:W5:Y:S04]  /*07e0*/  @!P1 LDG.E R17, desc[UR8][R22.64+0x680] ;  /* 0x0006800816119981 */ /* 0x000368000c1e1900 */
[----:B------:R1:W5:Y:S04]  /*07f0*/  @!P2 LDG.E R18, desc[UR8][R22.64+0x700] ;  /* 0x000700081612a981 */ /* 0x000368000c1e1900 */
[----:B------:R1:W5:Y:S04]  /*0800*/  @!P3 LDG.E R19, desc[UR8][R22.64+0x780] ;  /* 0x000780081613b981 */ /* 0x000368000c1e1900 */
[----:B------:R1:W5:Y:S02]  /*0810*/  @!P4 LDG.E R20, desc[UR8][R22.64+0x800] ;  /* 0x000800081614c981 */ /* 0x000364000c1e1900 */
.L_x_361:
[----:B01----:R-:W-:Y:S01]  /*0820*/  VIMNMX R22, PT, PT, R26, 0xe0, !PT ;  /* 0x000000e01a167848 */ /* 0x003fe20007fe0100 */
[----:B------:R-:W0:Y:S01]  /*0830*/  LDCU UR4, c[0x0][0x3c8] ;  /* 0x00007900ff0477ac */ /* 0x000e220008000800 */
[----:B------:R-:W-:Y:S01]  /*0840*/  BSSY.RECONVERGENT B0, `(.L_x_362) ;  /* 0x0000025000007945 */ /* 0x000fe20003800200 */
[----:B------:R-:W-:Y:S01]  /*0850*/  IMAD.SHL.U32 R21, R21, 0x400, RZ ;  /* 0x0000040015157824 */ /* 0x000fe200078e00ff */
[--C-:B------:R-:W-:Y:S01]  /*0860*/  IADD3 R22, PT, PT, R22, 0x1f, -R26.reuse ;  /* 0x0000001f16167810 */ /* 0x100fe20007ffe81a */
[----:B------:R-:W-:Y:S01]  /*0870*/  UMOV UR5, 0xffffffff ;  /* 0xffffffff00057882 */ /* 0x000fe20000000000 */
[----:B------:R-:W-:Y:S02]  /*0880*/  IMAD.MOV.U32 R25, RZ, RZ, R26 ;  /* 0x000000ffff197224 */ /* 0x000fe400078e001a */
[C---:B------:R-:W-:Y:S02]  /*0890*/  ISETP.GE.U32.AND P0, PT, R22.reuse, 0x1e0, PT ;  /* 0x000001e01600780c */ /* 0x040fe40003f06070 */
[----:B------:R-:W-:-:S04]  /*08a0*/  LEA.HI R23, R22, 0x1, RZ, 0x1b ;  /* 0x0000000116177811 */ /* 0x000fc800078fd8ff */
[----:B------:R-:W-:-:S04]  /*08b0*/  LOP3.LUT R24, R23, 0xf, RZ, 0xc0, !PT ;  /* 0x0000000f17187812 */ /* 0x000fc800078ec0ff */
[----:B------:R-:W-:Y:S01]  /*08c0*/  ISETP.NE.AND P1, PT, R24, RZ, PT ;  /* 0x000000ff1800720c */ /* 0x000fe20003f25270 */
[----:B0-----:R-:W-:Y:S02]  /*08d0*/  USHF.L.U32 UR4, UR5, UR4, URZ ;  /* 0x0000000405047299 */ /* 0x001fe400080006ff */
[----:B------:R-:W-:Y:S10]  /*08e0*/  @!P0 BRA `(.L_x_363) ;  /* 0x0000000000688947 */ /* 0x000ff40003800000 */
[----:B------:R-:W-:Y:S01]  /*08f0*/  IMAD R27, R26, 0x4, R21 ;  /* 0x000000041a1b7824 */ /* 0x000fe200078e0215 */
[----:B------:R-:W-:Y:S01]  /*0900*/  LOP3.LUT R22, R23, 0xffffff0, RZ, 0xc0, !PT ;  /* 0x0ffffff017167812 */ /* 0x000fe200078ec0ff */
[----:B------:R-:W-:-:S03]  /*0910*/  IMAD.MOV.U32 R25, RZ, RZ, R26 ;  /* 0x000000ffff197224 */ /* 0x000fc600078e001a */
[----:B------:R-:W-:Y:S01]  /*0920*/  IADD3 R27, PT, PT, R27, 0x400, R0 ;  /* 0x000004001b1b7810 */ /* 0x000fe20007ffe000 */
[----:B------:R-:W-:-:S07]  /*0930*/  IMAD.MOV R22, RZ, RZ, -R22 ;  /* 0x000000ffff167224 */ /* 0x000fce00078e0a16 */
.L_x_364:
[----:B------:R-:W-:Y:S01]  /*0940*/  VIADD R22, R22, 0x10 ;  /* 0x0000001016167836 */ /* 0x000fe20000000000 */
[----:B------:R-:W-:Y:S01]  /*0950*/  STS [R27+-0x400], RZ ;  /* 0xfffc00ff1b007388 */ /* 0x000fe20000000800 */
[----:B------:R-:W-:-:S03]  /*0960*/  VIADD R25, R25, 0x200 ;  /* 0x0000020019197836 */ /* 0x000fc60000000000 */
[----:B------:R-:W-:Y:S01]  /*0970*/  ISETP.NE.AND P0, PT, R22, RZ, PT ;  /* 0x000000ff1600720c */ /* 0x000fe20003f05270 */
[----:B------:R-:W-:Y:S04]  /*0980*/  STS [R27+-0x380], RZ ;  /* 0xfffc80ff1b007388 */ /* 0x000fe80000000800 */
[----:B------:R-:W-:Y:S04]  /*0990*/  STS [R27+-0x300], RZ ;  /* 0xfffd00ff1b007388 */ /* 0x000fe80000000800 */
[----:B------:R-:W-:Y:S04]  /*09a0*/  STS [R27+-0x280], RZ ;  /* 0xfffd80ff1b007388 */ /* 0x000fe80000000800 */
[----:B------:R-:W-:Y:S04]  /*09b0*/  STS [R27+-0x200], RZ ;  /* 0xfffe00ff1b007388 */ /* 0x000fe80000000800 */
[----:B------:R-:W-:Y:S04]  /*09c0*/  STS [R27+-0x180], RZ ;  /* 0xfffe80ff1b007388 */ /* 0x000fe80000000800 */
[----:B------:R-:W-:Y:S04]  /*09d0*/  STS [R27+-0x100], RZ ;  /* 0xffff00ff1b007388 */ /* 0x000fe80000000800 */
[----:B------:R-:W-:Y:S04]  /*09e0*/  STS [R27+-0x80], RZ ;  /* 0xffff80ff1b007388 */ /* 0x000fe80000000800 */
[----:B------:R-:W-:Y:S04]  /*09f0*/  STS [R27], RZ ;  /* 0x000000ff1b007388 */ /* 0x000fe80000000800 */
[----:B------:R-:W-:Y:S04]  /*0a00*/  STS [R27+0x80], RZ ;  /* 0x000080ff1b007388 */ /* 0x000fe80000000800 */
[----:B------:R-:W-:Y:S04]  /*0a10*/  STS [R27+0x100], RZ ;  /* 0x000100ff1b007388 */ /* 0x000fe80000000800 */
[----:B------:R-:W-:Y:S04]  /*0a20*/  STS [R27+0x180], RZ ;  /* 0x000180ff1b007388 */ /* 0x000fe80000000800 */
[----:B------:R-:W-:Y:S04]  /*0a30*/  STS [R27+0x200], RZ ;  /* 0x000200ff1b007388 */ /* 0x000fe80000000800 */
[----:B------:R-:W-:Y:S04]  /*0a40*/  STS [R27+0x280], RZ ;  /* 0x000280ff1b007388 */ /* 0x000fe80000000800 */
[----:B------:R-:W-:Y:S04]  /*0a50*/  STS [R27+0x300], RZ ;  /* 0x000300ff1b007388 */ /* 0x000fe80000000800 */
[----:B------:R0:W-:Y:S02]  /*0a60*/  STS [R27+0x380], RZ ;  /* 0x000380ff1b007388 */ /* 0x0001e40000000800 */
[----:B0-----:R-:W-:Y:S01]  /*0a70*/  VIADD R27, R27, 0x800 ;  /* 0x000008001b1b7836 */ /* 0x001fe20000000000 */
[----:B------:R-:W-:Y:S06]  /*0a80*/  @P0 BRA `(.L_x_364) ;  /* 0xfffffffc00ac0947 */ /* 0x000fec000383ffff */
.L_x_363:
[----:B------:R-:W-:Y:S05]  /*0a90*/  BSYNC.RECONVERGENT B0 ;  /* 0x0000000000007941 */ /* 0x000fea0003800200 */
.L_x_362:
[----:B------:R-:W-:Y:S01]  /*0aa0*/  BSSY.RECONVERGENT B0, `(.L_x_365) ;  /* 0x0000026000007945 */ /* 0x000fe20003800200 */
[----:B------:R-:W-:-:S03]  /*0ab0*/  IMAD.IADD R22, R0, 0x1, R21 ;  /* 0x0000000100167824 */ /* 0x000fc600078e0215 */
[----:B------:R-:W-:Y:S05]  /*0ac0*/  @!P1 BRA `(.L_x_366) ;  /* 0x00000000008c9947 */ /* 0x000fea0003800000 */
[----:B------:R-:W-:Y:S01]  /*0ad0*/  ISETP.GE.U32.AND P0, PT, R24, 0x8, PT ;  /* 0x000000081800780c */ /* 0x000fe20003f06070 */
[----:B------:R-:W-:Y:S01]  /*0ae0*/  BSSY.RECONVERGENT B1, `(.L_x_367) ;  /* 0x000000e000017945 */ /* 0x000fe20003800200 */
[----:B------:R-:W-:-:S04]  /*0af0*/  LOP3.LUT R26, R23, 0x7, RZ, 0xc0, !PT ;  /* 0x00000007171a7812 */ /* 0x000fc800078ec0ff */
[----:B------:R-:W-:-:S07]  /*0b00*/  ISETP.NE.AND P1, PT, R26, RZ, PT ;  /* 0x000000ff1a00720c */ /* 0x000fce0003f25270 */
[----:B------:R-:W-:Y:S06]  /*0b10*/  @!P0 BRA `(.L_x_368) ;  /* 0x0000000000288947 */ /* 0x000fec0003800000 */
[C---:B------:R-:W-:Y:S02]  /*0b20*/  IMAD R24, R25.reuse, 0x4, R22 ;  /* 0x0000000419187824 */ /* 0x040fe400078e0216 */
[----:B------:R-:W-:-:S03]  /*0b30*/  VIADD R25, R25, 0x100 ;  /* 0x0000010019197836 */ /* 0x000fc60000000000 */
[----:B------:R0:W-:Y:S04]  /*0b40*/  STS [R24], RZ ;  /* 0x000000ff18007388 */ /* 0x0001e80000000800 */
[----:B------:R0:W-:Y:S04]  /*0b50*/  STS [R24+0x80], RZ ;  /* 0x000080ff18007388 */ /* 0x0001e80000000800 */
[----:B------:R0:W-:Y:S04]  /*0b60*/  STS [R24+0x100], RZ ;  /* 0x000100ff18007388 */ /* 0x0001e80000000800 */
[----:B------:R0:W-:Y:S04]  /*0b70*/  STS [R24+0x180], RZ ;  /* 0x000180ff18007388 */ /* 0x0001e80000000800 */
[----:B------:R0:W-:Y:S04]  /*0b80*/  STS [R24+0x200], RZ ;  /* 0x000200ff18007388 */ /* 0x0001e80000000800 */
[----:B------:R0:W-:Y:S04]  /*0b90*/  STS [R24+0x280], RZ ;  /* 0x000280ff18007388 */ /* 0x0001e80000000800 */
[----:B------:R0:W-:Y:S04]  /*0ba0*/  STS [R24+0x300], RZ ;  /* 0x000300ff18007388 */ /* 0x0001e80000000800 */
[----:B------:R0:W-:Y:S02]  /*0bb0*/  STS [R24+0x380], RZ ;  /* 0x000380ff18007388 */ /* 0x0001e40000000800 */
.L_x_368:
[----:B------:R-:W-:Y:S05]  /*0bc0*/  BSYNC.RECONVERGENT B1 ;  /* 0x0000000000017941 */ /* 0x000fea0003800200 */
.L_x_367:
[----:B------:R-:W-:Y:S05]  /*0bd0*/  @!P1 BRA `(.L_x_366) ;  /* 0x0000000000489947 */ /* 0x000fea0003800000 */
[----:B------:R-:W-:Y:S02]  /*0be0*/  ISETP.GE.U32.AND P0, PT, R26, 0x4, PT ;  /* 0x000000041a00780c */ /* 0x000fe40003f06070 */
[----:B------:R-:W-:-:S04]  /*0bf0*/  LOP3.LUT R23, R23, 0x3, RZ, 0xc0, !PT ;  /* 0x0000000317177812 */ /* 0x000fc800078ec0ff */
[----:B------:R-:W-:-:S07]  /*0c00*/  ISETP.NE.AND P1, PT, R23, RZ, PT ;  /* 0x000000ff1700720c */ /* 0x000fce0003f25270 */
[C---:B------:R-:W-:Y:S02]  /*0c10*/  @P0 IMAD R22, R25.reuse, 0x4, R22 ;  /* 0x0000000419160824 */ /* 0x040fe400078e0216 */
[----:B------:R-:W-:-:S03]  /*0c20*/  @P0 VIADD R25, R25, 0x80 ;  /* 0x0000008019190836 */ /* 0x000fc60000000000 */
[----:B------:R1:W-:Y:S04]  /*0c30*/  @P0 STS [R22], RZ ;  /* 0x000000ff16000388 */ /* 0x0003e80000000800 */
[----:B------:R1:W-:Y:S04]  /*0c40*/  @P0 STS [R22+0x80], RZ ;  /* 0x000080ff16000388 */ /* 0x0003e80000000800 */
[----:B------:R1:W-:Y:S04]  /*0c50*/  @P0 STS [R22+0x100], RZ ;  /* 0x000100ff16000388 */ /* 0x0003e80000000800 */
[----:B------:R1:W-:Y:S01]  /*0c60*/  @P0 STS [R22+0x180], RZ ;  /* 0x000180ff16000388 */ /* 0x0003e20000000800 */
[----:B------:R-:W-:Y:S05]  /*0c70*/  @!P1 BRA `(.L_x_366) ;  /* 0x0000000000209947 */ /* 0x000fea0003800000 */
[----:B------:R-:W-:Y:S02]  /*0c80*/  IMAD R21, R25, 0x4, R21 ;  /* 0x0000000419157824 */ /* 0x000fe400078e0215 */
[----:B------:R-:W-:Y:S02]  /*0c90*/  IMAD.MOV R23, RZ, RZ, -R23 ;  /* 0x000000ffff177224 */ /* 0x000fe400078e0a17 */
[----:B------:R-:W-:-:S07]  /*0ca0*/  IMAD.IADD R21, R0, 0x1, R21 ;  /* 0x0000000100157824 */ /* 0x000fce00078e0215 */
.L_x_369:
[----:B------:R-:W-:Y:S01]  /*0cb0*/  VIADD R23, R23, 0x1 ;  /* 0x0000000117177836 */ /* 0x000fe20000000000 */
[----:B------:R2:W-:Y:S04]  /*0cc0*/  STS [R21], RZ ;  /* 0x000000ff15007388 */ /* 0x0005e80000000800 */
[----:B------:R-:W-:Y:S01]  /*0cd0*/  ISETP.NE.AND P0, PT, R23, RZ, PT ;  /* 0x000000ff1700720c */ /* 0x000fe20003f05270 */
[----:B--2---:R-:W-:-:S12]  /*0ce0*/  VIADD R21, R21, 0x80 ;  /* 0x0000008015157836 */ /* 0x004fd80000000000 */
[----:B------:R-:W-:Y:S05]  /*0cf0*/  @P0 BRA `(.L_x_369) ;  /* 0xfffffffc00ec0947 */ /* 0x000fea000383ffff */
.L_x_366:
[----:B------:R-:W-:Y:S05]  /*0d00*/  BSYNC.RECONVERGENT B0 ;  /* 0x0000000000007941 */ /* 0x000fea0003800200 */
.L_x_365:
[----:B------:R-:W2:Y:S01]  /*0d10*/  LDCU UR5, c[0x0][0x3c4] ;  /* 0x00007880ff0577ac */ /* 0x000ea20008000800 */
[C---:B------:R-:W-:Y:S01]  /*0d20*/  ISETP.GT.U32.AND P2, PT, R37.reuse, 0xff, PT ;  /* 0x000000ff2500780c */ /* 0x040fe20003f44070 */
[C---:B------:R-:W-:Y:S01]  /*0d30*/  IMAD.SHL.U32 R23, R37.reuse, 0x20, RZ ;  /* 0x0000002025177824 */ /* 0x040fe200078e00ff */
[----:B------:R-:W3:Y:S01]  /*0d40*/  LDC.64 R38, c[0x0][0x380] ;  /* 0x0000e000ff267b82 */ /* 0x000ee20000000a00 */
[----:B------:R-:W-:Y:S01]  /*0d50*/  BSSY.RECONVERGENT B0, `(.L_x_370) ;  /* 0x0000071000007945 */ /* 0x000fe20003800200 */
[----:B0-----:R-:W-:Y:S01]  /*0d60*/  P2R R24, PR, RZ, 0x4 ;  /* 0x00000004ff187803 */ /* 0x001fe20000000000 */
[----:B------:R-:W-:Y:S01]  /*0d70*/  IMAD R21, R37, 0x4, R0 ;  /* 0x0000000425157824 */ /* 0x000fe200078e0200 */
[----:B------:R-:W-:Y:S01]  /*0d80*/  LOP3.LUT R25, R23, 0x7c00, RZ, 0xc0, !PT ;  /* 0x00007c0017197812 */ /* 0x000fe200078ec0ff */
[----:B-1----:R-:W-:Y:S02]  /*0d90*/  IMAD.MOV.U32 R22, RZ, RZ, RZ ;  /* 0x000000ffff167224 */ /* 0x002fe400078e00ff */
[----:B------:R0:W-:Y:S02]  /*0da0*/  STL [R1], R24 ;  /* 0x0000001801007387 */ /* 0x0001e40000100800 */
[----:B------:R-:W-:Y:S01]  /*0db0*/  IMAD.IADD R62, R0, 0x1, R25 ;  /* 0x00000001003e7824 */ /* 0x000fe200078e0219 */
[----:B--2--5:R-:W-:-:S02]  /*0dc0*/  SHF.R.U32.HI R23, RZ, UR5, R4 ;  /* 0x00000005ff177c19 */ /* 0x024fc40008011604 */
[----:B0-----:R-:W-:Y:S02]  /*0dd0*/  SHF.R.U32.HI R24, RZ, UR5, R5 ;  /* 0x00000005ff187c19 */ /* 0x001fe40008011605 */
[----:B------:R-:W-:Y:S02]  /*0de0*/  SHF.R.U32.HI R26, RZ, UR5, R6 ;  /* 0x00000005ff1a7c19 */ /* 0x000fe40008011606 */
[----:B------:R-:W-:Y:S02]  /*0df0*/  SHF.R.U32.HI R27, RZ, UR5, R7 ;  /* 0x00000005ff1b7c19 */ /* 0x000fe40008011607 */
[----:B------:R-:W-:Y:S02]  /*0e00*/  SHF.R.U32.HI R28, RZ, UR5, R8 ;  /* 0x00000005ff1c7c19 */ /* 0x000fe40008011608 */
[----:B------:R-:W-:Y:S02]  /*0e10*/  LOP3.LUT R23, R23, UR4, RZ, 0x30, !PT ;  /* 0x0000000417177c12 */ /* 0x000fe4000f8e30ff */
[----:B------:R-:W-:-:S02]  /*0e20*/  SHF.R.U32.HI R29, RZ, UR5, R9 ;  /* 0x00000005ff1d7c19 */ /* 0x000fc40008011609 */
[----:B------:R-:W-:Y:S01]  /*0e30*/  LOP3.LUT R24, R24, UR4, RZ, 0x30, !PT ;  /* 0x0000000418187c12 */ /* 0x000fe2000f8e30ff */
[----:B------:R-:W-:Y:S01]  /*0e40*/  IMAD R46, R23, 0x4, R62 ;  /* 0x00000004172e7824 */ /* 0x000fe200078e023e */
[----:B------:R-:W-:Y:S01]  /*0e50*/  SHF.R.U32.HI R30, RZ, UR5, R10 ;  /* 0x00000005ff1e7c19 */ /* 0x000fe2000801160a */
[----:B------:R-:W-:Y:S01]  /*0e60*/  NOP ;  /* 0x0000000000007918 */ /* 0x000fe20000000000 */
[----:B------:R-:W-:Y:S01]  /*0e70*/  LOP3.LUT R25, R26, UR4, RZ, 0x30, !PT ;  /* 0x000000041a197c12 */ /* 0x000fe2000f8e30ff */
[--C-:B------:R-:W-:Y:S01]  /*0e80*/  IMAD R47, R24, 0x4, R62.reuse ;  /* 0x00000004182f7824 */ /* 0x100fe200078e023e */
[----:B------:R-:W-:Y:S01]  /*0e90*/  SHF.R.U32.HI R31, RZ, UR5, R11 ;  /* 0x00000005ff1f7c19 */ /* 0x000fe2000801160b */
[----:B------:R0:W-:Y:S01]  /*0ea0*/  ATOMS.POPC.INC.32 RZ, [R46+URZ] ;  /* 0x000000002eff7f8c */ /* 0x0001e2000d8000ff */
[----:B------:R-:W-:Y:S01]  /*0eb0*/  LOP3.LUT R26, R27, UR4, RZ, 0x30, !PT ;  /* 0x000000041b1a7c12 */ /* 0x000fe2000f8e30ff */
[----:B------:R-:W-:Y:S01]  /*0ec0*/  IMAD R48, R25, 0x4, R62 ;  /* 0x0000000419307824 */ /* 0x000fe200078e023e */
[----:B------:R-:W-:Y:S01]  /*0ed0*/  SHF.R.U32.HI R32, RZ, UR5, R12 ;  /* 0x00000005ff207c19 */ /* 0x000fe2000801160c */
[----:B------:R0:W-:Y:S01]  /*0ee0*/  ATOMS.POPC.INC.32 RZ, [R47+URZ] ;  /* 0x000000002fff7f8c */ /* 0x0001e2000d8000ff */
        /* <DEDUP_REMOVED lines=34> */
[----:B------:R-:W-:Y:S01]  /*1110*/  LOP3.LUT R42, R42, UR4, RZ, 0x30, !PT ;  /* 0x000000042a2a7c12 */ /* 0x000fe2000f8e30ff */
[----:B------:R0:W-:Y:S01]  /*1120*/  ATOMS.POPC.INC.32 RZ, [R56+URZ] ;  /* 0x0000000038ff7f8c */ /* 0x0001e2000d8000ff */
[----:B------:R-:W-:Y:S01]  /*1130*/  LOP3.LUT R43, R43, UR4, RZ, 0x30, !PT ;  /* 0x000000042b2b7c12 */ /* 0x000fe2000f8e30ff */
[--C-:B------:R-:W-:Y:S01]  /*1140*/  IMAD R58, R35, 0x4, R62.reuse ;  /* 0x00000004233a7824 */ /* 0x100fe200078e023e */
[----:B------:R-:W-:Y:S01]  /*1150*/  LOP3.LUT R44, R44, UR4, RZ, 0x30, !PT ;  /* 0x000000042c2c7c12 */ /* 0x000fe2000f8e30ff */
[--C-:B------:R-:W-:Y:S01]  /*1160*/  IMAD R59, R42, 0x4, R62.reuse ;  /* 0x000000042a3b7824 */ /* 0x100fe200078e023e */
[----:B------:R-:W-:Y:S01]  /*1170*/  LOP3.LUT R45, R45, UR4, RZ, 0x30, !PT ;  /* 0x000000042d2d7c12 */ /* 0x000fe2000f8e30ff */
[--C-:B------:R-:W-:Y:S01]  /*1180*/  IMAD R60, R43, 0x4, R62.reuse ;  /* 0x000000042b3c7824 */ /* 0x100fe200078e023e */
[----:B------:R0:W-:Y:S01]  /*1190*/  ATOMS.POPC.INC.32 RZ, [R57+URZ] ;  /* 0x0000000039ff7f8c */ /* 0x0001e2000d8000ff */
[----:B------:R-:W-:-:S02]  /*11a0*/  IMAD R61, R44, 0x4, R62 ;  /* 0x000000042c3d7824 */ /* 0x000fc400078e023e */
[----:B------:R-:W-:Y:S01]  /*11b0*/  IMAD R62, R45, 0x4, R62 ;  /* 0x000000042d3e7824 */ /* 0x000fe200078e023e */
[----:B------:R0:W-:Y:S04]  /*11c0*/  ATOMS.POPC.INC.32 RZ, [R58+URZ] ;  /* 0x000000003aff7f8c */ /* 0x0001e8000d8000ff */
[----:B------:R0:W-:Y:S04]  /*11d0*/  ATOMS.POPC.INC.32 RZ, [R59+URZ] ;  /* 0x000000003bff7f8c */ /* 0x0001e8000d8000ff */
[----:B------:R0:W-:Y:S04]  /*11e0*/  ATOMS.POPC.INC.32 RZ, [R60+URZ] ;  /* 0x000000003cff7f8c */ /* 0x0001e8000d8000ff */
[----:B------:R0:W-:Y:S04]  /*11f0*/  ATOMS.POPC.INC.32 RZ, [R61+URZ] ;  /* 0x000000003dff7f8c */ /* 0x0001e8000d8000ff */
[----:B------:R0:W-:Y:S01]  /*1200*/  ATOMS.POPC.INC.32 RZ, [R62+URZ] ;  /* 0x000000003eff7f8c */ /* 0x0001e2000d8000ff */
[----:B------:R-:W-:Y:S06]  /*1210*/  BAR.SYNC.DEFER_BLOCKING 0x0 ;  /* 0x0000000000007b1d */ /* 0x000fec0000010000 */
[----:B---3--:R-:W-:Y:S05]  /*1220*/  @P2 BRA `(.L_x_371) ;  /* 0x00000000008c2947 */ /* 0x008fea0003800000 */
[----:B------:R-:W-:Y:S04]  /*1230*/  LDS R72, [R21] ;  /* 0x0000000015487984 */ /* 0x000fe80000000800 */
[----:B------:R-:W1:Y:S04]  /*1240*/  LDS R73, [R21+0x400] ;  /* 0x0004000015497984 */ /* 0x000e680000000800 */
[----:B------:R-:W2:Y:S04]  /*1250*/  LDS R75, [R21+0x800] ;  /* 0x00080000154b7984 */ /* 0x000ea80000000800 */
[----:B------:R-:W3:Y:S04]  /*1260*/  LDS R77, [R21+0xc00] ;  /* 0x000c0000154d7984 */ /* 0x000ee80000000800 */
[----:B------:R-:W4:Y:S04]  /*1270*/  LDS R71, [R21+0x1000] ;  /* 0x0010000015477984 */ /* 0x000f280000000800 */
[----:B------:R-:W5:Y:S04]  /*1280*/  LDS R70, [R21+0x1400] ;  /* 0x0014000015467984 */ /* 0x000f680000000800 */
[----:B------:R-:W0:Y:S04]  /*1290*/  LDS R40, [R21+0x1800] ;  /* 0x0018000015287984 */ /* 0x000e280000000800 */
[----:B------:R-:W0:Y:S04]  /*12a0*/  LDS R69, [R21+0x1c00] ;  /* 0x001c000015457984 */ /* 0x000e280000000800 */
[----:B------:R-:W0:Y:S04]  /*12b0*/  LDS R68, [R21+0x2000] ;  /* 0x0020000015447984 */ /* 0x000e280000000800 */
[----:B------:R-:W0:Y:S04]  /*12c0*/  LDS R67, [R21+0x2400] ;  /* 0x0024000015437984 */ /* 0x000e280000000800 */
[----:B------:R-:W0:Y:S01]  /*12d0*/  LDS R65, [R21+0x2800] ;  /* 0x0028000015417984 */ /* 0x000e220000000800 */
[----:B-1----:R-:W-:-:S03]  /*12e0*/  IMAD.IADD R74, R72, 0x1, R73 ;  /* 0x00000001484a7824 */ /* 0x002fc600078e0249 */
[----:B------:R1:W-:Y:S01]  /*12f0*/  STS [R21+0x400], R72 ;  /* 0x0004004815007388 */ /* 0x0003e20000000800 */
[----:B--2---:R-:W-:-:S03]  /*1300*/  IMAD.IADD R66, R74, 0x1, R75 ;  /* 0x000000014a427824 */ /* 0x004fc600078e024b */
[----:B------:R-:W-:Y:S01]  /*1310*/  STS [R21+0x800], R74 ;  /* 0x0008004a15007388 */ /* 0x000fe20000000800 */
[----:B---3--:R-:W-:-:S03]  /*1320*/  IMAD.IADD R22, R66, 0x1, R77 ;  /* 0x0000000142167824 */ /* 0x008fc600078e024d */
[----:B------:R-:W-:Y:S01]  /*1330*/  STS [R21+0xc00], R66 ;  /* 0x000c004215007388 */ /* 0x000fe20000000800 */
[----:B----4-:R-:W-:-:S03]  /*1340*/  IMAD.IADD R71, R22, 0x1, R71 ;  /* 0x0000000116477824 */ /* 0x010fc600078e0247 */
[----:B------:R-:W-:Y:S01]  /*1350*/  STS [R21], RZ ;  /* 0x000000ff15007388 */ /* 0x000fe20000000800 */
[----:B-----5:R-:W-:-:S03]  /*1360*/  IMAD.IADD R73, R71, 0x1, R70 ;  /* 0x0000000147497824 */ /* 0x020fc600078e0246 */
[----:B------:R-:W-:Y:S01]  /*1370*/  STS [R21+0x1400], R71 ;  /* 0x0014004715007388 */ /* 0x000fe20000000800 */
[----:B0-----:R-:W-:-:S03]  /*1380*/  IMAD.IADD R40, R73, 0x1, R40 ;  /* 0x0000000149287824 */ /* 0x001fc600078e0228 */
[----:B------:R-:W0:Y:S01]  /*1390*/  LDS R70, [R21+0x2c00] ;  /* 0x002c000015467984 */ /* 0x000e220000000800 */
[----:B------:R-:W-:-:S03]  /*13a0*/  IMAD.IADD R69, R40, 0x1, R69 ;  /* 0x0000000128457824 */ /* 0x000fc600078e0245 */
[----:B------:R-:W-:Y:S01]  /*13b0*/  STS [R21+0x1800], R73 ;  /* 0x0018004915007388 */ /* 0x000fe20000000800 */
[----:B------:R-:W-:-:S03]  /*13c0*/  IMAD.IADD R68, R69, 0x1, R68 ;  /* 0x0000000145447824 */ /* 0x000fc600078e0244 */
[----:B------:R-:W-:Y:S01]  /*13d0*/  STS [R21+0x1c00], R40 ;  /* 0x001c002815007388 */ /* 0x000fe20000000800 */
[----:B-1----:R-:W-:-:S03]  /*13e0*/  IMAD.IADD R72, R68, 0x1, R67 ;  /* 0x0000000144487824 */ /* 0x002fc600078e0243 */
[----:B------:R-:W-:Y:S01]  /*13f0*/  STS [R21+0x2000], R69 ;  /* 0x0020004515007388 */ /* 0x000fe20000000800 */
[----:B------:R-:W-:-:S03]  /*1400*/  IMAD.IADD R65, R72, 0x1, R65 ;  /* 0x0000000148417824 */ /* 0x000fc600078e0241 */
[----:B------:R-:W-:Y:S04]  /*1410*/  STS [R21+0x2400], R68 ;  /* 0x0024004415007388 */ /* 0x000fe80000000800 */
[----:B------:R-:W-:Y:S04]  /*1420*/  STS [R21+0x2800], R72 ;  /* 0x0028004815007388 */ /* 0x000fe80000000800 */
[----:B------:R-:W-:Y:S04]  /*1430*/  STS [R21+0x2c00], R65 ;  /* 0x002c004115007388 */ /* 0x000fe80000000800 */
[----:B------:R0:W-:Y:S02]  /*1440*/  STS [R21+0x1000], R22 ;  /* 0x0010001615007388 */ /* 0x0001e40000000800 */
[----:B0-----:R-:W-:-:S07]  /*1450*/  IMAD.IADD R22, R65, 0x1, R70 ;  /* 0x0000000141167824 */ /* 0x001fce00078e0246 */
.L_x_371:
[----:B------:R-:W-:Y:S05]  /*1460*/  BSYNC.RECONVERGENT B0 ;  /* 0x0000000000007941 */ /* 0x000fea0003800200 */
.L_x_370:
[----:B------:R-:W-:Y:S01]  /*1470*/  ISETP.NE.AND P0, PT, R22, 0x1980, PT ;  /* 0x000019801600780c */ /* 0x000fe20003f05270 */
[----:B------:R-:W-:Y:S01]  /*1480*/  IMAD R65, R2, 0x100, R37 ;  /* 0x0000010002417824 */ /* 0x000fe200078e0225 */
[----:B------:R-:W1:Y:S02]  /*1490*/  LDCU.64 UR6, c[0x0][0x3b8] ;  /* 0x00007700ff0677ac */ /* 0x000e640008000a00 */
[----:B------:R-:W-:Y:S01]  /*14a0*/  ISETP.LT.U32.AND P0, PT, R37, 0x100, !P0 ;  /* 0x000001002500780c */ /* 0x000fe20004701070 */
[----:B------:R-:W-:Y:S01]  /*14b0*/  IMAD.WIDE R38, R65, 0x4, R38 ;  /* 0x0000000441267825 */ /* 0x000fe200078e0226 */
[----:B------:R-:W-:-:S05]  /*14c0*/  @!P2 LOP3.LUT R65, R22, 0x40000000, RZ, 0xfc, !PT ;  /* 0x400000001641a812 */ /* 0x000fca00078efcff */
[----:B------:R2:W-:Y:S06]  /*14d0*/  @!P2 STG.E.STRONG.SYS desc[UR8][R38.64], R65 ;  /* 0x000000412600a986 */ /* 0x0005ec000c115908 */
[----:B------:R-:W-:Y:S06]  /*14e0*/  BAR.RED.OR.DEFER_BLOCKING 0x0, P0 ;  /* 0x0000000000007b1d */ /* 0x000fec0000014800 */
[----:B------:R-:W3:Y:S01]  /*14f0*/  B2R.RESULT RZ, P0 ;  /* 0x0000000000ff731c */ /* 0x000ee20000004000 */
[----:B-1----:R-:W-:-:S04]  /*1500*/  LEA R40, P1, R41, UR6, 0x2 ;  /* 0x0000000629287c11 */ /* 0x002fc8000f8210ff */
[----:B------:R-:W-:Y:S01]  /*1510*/  LEA.HI.X R41, R41, UR7, R64, 0x2, P1 ;  /* 0x0000000729297c11 */ /* 0x000fe200088f1440 */
[----:B--23--:R-:W-:Y:S08]  /*1520*/  @!P0 BRA `(.L_x_372) ;  /* 0x0000001000ac8947 */ /* 0x00cff00003800000 */
[----:B------:R-:W1:Y:S01]  /*1530*/  LDC.64 R24, c[0x0][0x390] ;  /* 0x0000e400ff187b82 */ /* 0x000e620000000a00 */
[----:B------:R-:W-:Y:S01]  /*1540*/  BSSY B1, `(.L_x_373) ;  /* 0x0000030000017945 */ /* 0x000fe20003800000 */
[----:B------:R-:W-:-:S06]  /*1550*/  IMAD R31, R37, 0x8, R0 ;  /* 0x00000008251f7824 */ /* 0x000fcc00078e0200 */
[----:B------:R-:W2:Y:S01]  /*1560*/  LDC.64 R26, c[0x0][0x398] ;  /* 0x0000e600ff1a7b82 */ /* 0x000ea20000000a00 */
[----:B-1----:R-:W-:Y:S01]  /*1570*/  IMAD.WIDE.U32 R24, R37, 0x8, R24 ;  /* 0x0000000825187825 */ /* 0x002fe200078e0018 */
[----:B------:R-:W-:Y:S06]  /*1580*/  @P2 BRA `(.L_x_374) ;  /* 0x0000000000ac2947 */ /* 0x000fec0003800000 */
[----:B--2---:R-:W-:-:S06]  /*1590*/  IMAD.WIDE.U32 R26, R37, 0x8, R26 ;  /* 0x00000008251a7825 */ /* 0x004fcc00078e001a */
[----:B------:R-:W2:Y:S01]  /*15a0*/  LDG.E.64 R26, desc[UR8][R26.64] ;  /* 0x000000081a1a7981 */ /* 0x000ea2000c1e1b00 */
[----:B------:R-:W-:Y:S01]  /*15b0*/  ISETP.GT.U32.AND P0, PT, R37, R23, PT ;  /* 0x000000172500720c */ /* 0x000fe20003f04070 */
[----:B------:R-:W-:-:S03]  /*15c0*/  IMAD.MOV.U32 R21, RZ, RZ, R22 ;  /* 0x000000ffff157224 */ /* 0x000fc600078e0016 */
[----:B------:R-:W-:-:S04]  /*15d0*/  SEL R29, RZ, 0x1980, !P0 ;  /* 0x00001980ff1d7807 */ /* 0x000fc80004000000 */
[----:B--2---:R-:W-:-:S04]  /*15e0*/  IADD3 R28, P0, PT, R26, -R29, RZ ;  /* 0x8000001d1a1c7210 */ /* 0x004fc80007f1e0ff */
[----:B------:R-:W-:Y:S02]  /*15f0*/  IADD3.X R29, PT, PT, R27, -0x1, RZ, P0, !PT ;  /* 0xffffffff1b1d7810 */ /* 0x000fe400007fe4ff */
[----:B------:R-:W-:-:S03]  /*1600*/  ISETP.GE.AND P0, PT, R2, 0x1, PT ;  /* 0x000000010200780c */ /* 0x000fc60003f06270 */
[----:B------:R1:W-:Y:S10]  /*1610*/  STS.64 [R31+0x6600], R28 ;  /* 0x0066001c1f007388 */ /* 0x0003f40000000a00 */
[----:B------:R-:W-:Y:S05]  /*1620*/  @!P0 BRA `(.L_x_375) ;  /* 0x00000000006c8947 */ /* 0x000fea0003800000 */
[----:B------:R-:W-:Y:S01]  /*1630*/  BSSY B0, `(.L_x_376) ;  /* 0x0000019000007945 */ /* 0x000fe20003800000 */
[----:B------:R-:W-:Y:S02]  /*1640*/  IMAD.MOV.U32 R0, RZ, RZ, -0x1 ;  /* 0xffffffffff007424 */ /* 0x000fe400078e00ff */
[----:B-1----:R-:W-:Y:S02]  /*1650*/  IMAD.MOV.U32 R28, RZ, RZ, R2 ;  /* 0x000000ffff1c7224 */ /* 0x002fe400078e0002 */
[----:B------:R-:W-:-:S07]  /*1660*/  IMAD.MOV.U32 R21, RZ, RZ, R22 ;  /* 0x000000ffff157224 */ /* 0x000fce00078e0016 */
.L_x_380:
[----:B------:R-:W1:Y:S01]  /*1670*/  LDC.64 R26, c[0x0][0x380] ;  /* 0x0000e000ff1a7b82 */ /* 0x000e620000000a00 */
[----:B------:R-:W-:Y:S01]  /*1680*/  VIADD R33, R28, 0xffffffff ;  /* 0xffffffff1c217836 */ /* 0x000fe20000000000 */
[----:B------:R-:W-:Y:S03]  /*1690*/  BSSY B2, `(.L_x_377) ;  /* 0x0000008000027945 */ /* 0x000fe60003800000 */
[----:B------:R-:W-:-:S04]  /*16a0*/  IMAD R29, R33, 0x100, R37 ;  /* 0x00000100211d7824 */ /* 0x000fc800078e0225 */
[----:B-1----:R-:W-:-:S07]  /*16b0*/  IMAD.WIDE R26, R29, 0x4, R26 ;  /* 0x000000041d1a7825 */ /* 0x002fce00078e021a */
.L_x_378:
[----:B------:R-:W-:Y:S05]  /*16c0*/  YIELD ;  /* 0x0000000000007946 */ /* 0x000fea0003800000 */
[----:B------:R1:W-:Y:S06]  /*16d0*/  MEMBAR.SC.CTA ;  /* 0x0000000000007992 */ /* 0x0003ec0000000000 */
[----:B-1----:R-:W2:Y:S02]  /*16e0*/  LDG.E.STRONG.SYS R29, desc[UR8][R26.64] ;  /* 0x000000081a1d7981 */ /* 0x002ea4000c1f5900 */
[----:B--2---:R-:W-:-:S13]  /*16f0*/  ISETP.NE.AND P0, PT, R29, RZ, PT ;  /* 0x000000ff1d00720c */ /* 0x004fda0003f05270 */
[----:B------:R-:W-:Y:S05]  /*1700*/  @!P0 BRA `(.L_x_378) ;  /* 0xfffffffc00ec8947 */ /* 0x000fea000383ffff */
[----:B------:R-:W-:Y:S05]  /*1710*/  BSYNC B2 ;  /* 0x0000000000027941 */ /* 0x000fea0003800000 */
.L_x_377:
[----:B------:R-:W-:Y:S01]  /*1720*/  BSSY.RECONVERGENT B2, `(.L_x_379) ;  /* 0x0000006000027945 */ /* 0x000fe20003800200 */
[C---:B------:R-:W-:Y:S02]  /*1730*/  ISETP.GT.AND P0, PT, R29.reuse, -0x1, PT ;  /* 0xffffffff1d00780c */ /* 0x040fe40003f04270 */
[----:B------:R-:W-:Y:S01]  /*1740*/  LOP3.LUT R26, R29, 0x3fffffff, RZ, 0xc0, !PT ;  /* 0x3fffffff1d1a7812 */ /* 0x000fe200078ec0ff */
[----:B------:R-:W-:Y:S05]  /*1750*/  WARPSYNC.EXCLUSIVE R0 ;  /* 0x0000000000007348 */ /* 0x000fea0003a00000 */
[----:B------:R-:W-:-:S05]  /*1760*/  IMAD.IADD R21, R26, 0x1, R21 ;  /* 0x000000011a157824 */ /* 0x000fca00078e0215 */
[----:B------:R-:W-:-:S07]  /*1770*/  VOTE.ANY R0, PT, P0 ;  /* 0x0000000000007806 */ /* 0x000fce00000e0100 */
[----:B------:R-:W-:Y:S05]  /*1780*/  BSYNC.RECONVERGENT B2 ;  /* 0x0000000000027941 */ /* 0x000fea0003800200 */
.L_x_379:
[----:B------:R-:W-:Y:S01]  /*1790*/  ISETP.GT.U32.AND P1, PT, R28, 0x1, PT ;  /* 0x000000011c00780c */ /* 0x000fe20003f24070 */
[----:B------:R-:W-:-:S12]  /*17a0*/  IMAD.MOV.U32 R28, RZ, RZ, R33 ;  /* 0x000000ffff1c7224 */ /* 0x000fd800078e0021 */
[----:B------:R-:W-:Y:S05]  /*17b0*/  @P0 BRA P1, `(.L_x_380) ;  /* 0xfffffffc00ac0947 */ /* 0x000fea000083ffff */
[----:B------:R-:W-:Y:S05]  /*17c0*/  BSYNC B0 ;  /* 0x0000000000007941 */ /* 0x000fea0003800000 */
.L_x_376:
[----:B------:R2:W3:Y:S02]  /*17d0*/  LDS.64 R28, [R31+0x6600] ;  /* 0x006600001f1c7984 */ /* 0x0004e40000000a00 */
.L_x_375:
[C---:B------:R-:W-:Y:S01]  /*17e0*/  IMAD.IADD R27, R21.reuse, 0x1, -R22 ;  /* 0x00000001151b7824 */ /* 0x040fe200078e0a16 */
[----:B------:R-:W-:-:S04]  /*17f0*/  LOP3.LUT R21, R21, 0x80000000, RZ, 0xfc, !PT ;  /* 0x8000000015157812 */ /* 0x000fc800078efcff */
[C---:B---3--:R-:W-:Y:S01]  /*1800*/  IADD3 R26, P0, PT, R27.reuse, R28, RZ ;  /* 0x0000001c1b1a7210 */ /* 0x048fe20007f1e0ff */
[----:B------:R3:W-:Y:S03]  /*1810*/  STG.E.STRONG.SYS desc[UR8][R38.64], R21 ;  /* 0x0000001526007986 */ /* 0x0007e6000c115908 */
[----:B------:R-:W-:-:S05]  /*1820*/  LEA.HI.X.SX32 R27, R27, R29, 0x1, P0 ;  /* 0x0000001d1b1b7211 */ /* 0x000fca00000f0eff */
[----:B------:R3:W-:Y:S04]  /*1830*/  STS.64 [R31+0x6600], R26 ;  /* 0x0066001a1f007388 */ /* 0x0007e80000000a00 */
.L_x_374:
[----:B------:R-:W-:Y:S05]  /*1840*/  BSYNC B1 ;  /* 0x0000000000017941 */ /* 0x000fea0003800000 */
.L_x_373:
[----:B--23--:R-:W2:Y:S01]  /*1850*/  LDC.64 R26, c[0x0][0x390] ;  /* 0x0000e400ff1a7b82 */ /* 0x00cea20000000a00 */
[----:B------:R-:W-:Y:S05]  /*1860*/  WARPSYNC.ALL ;  /* 0x0000000000007948 */ /* 0x000fea0003800000 */
[----:B------:R-:W-:Y:S02]  /*1870*/  UMOV UR5, 0x400 ;  /* 0x0000040000057882 */ /* 0x000fe40000000000 */
[----:B------:R-:W3:Y:S08]  /*1880*/  LDC R21, c[0x0][0x3c0] ;  /* 0x0000f000ff157b82 */ /* 0x000ef00000000800 */
[----:B------:R-:W4:Y:S01]  /*1890*/  S2UR UR6, SR_CgaCtaId ;  /* 0x00000000000679c3 */ /* 0x000f220000008800 */
[----:B--2---:R-:W-:-:S02]  /*18a0*/  ISETP.EQ.U32.AND P1, PT, R26, RZ, PT ;  /* 0x000000ff1a00720c */ /* 0x004fc40003f22070 */
[----:B---3--:R-:W-:-:S04]  /*18b0*/  ISETP.GE.AND P0, PT, R63, R21, PT ;  /* 0x000000153f00720c */ /* 0x008fc80003f06270 */
[----:B------:R-:W-:-:S04]  /*18c0*/  ISETP.EQ.OR.EX P0, PT, R27, RZ, !P0, P1 ;  /* 0x000000ff1b00720c */ /* 0x000fc80004702710 */
[----:B------:R-:W-:Y:S01]  /*18d0*/  ISETP.GT.U32.OR P0, PT, R37, 0xff, P0 ;  /* 0x000000ff2500780c */ /* 0x000fe20000704470 */
[----:B----4-:R-:W-:-:S12]  /*18e0*/  ULEA UR5, UR6, UR5, 0x18 ;  /* 0x0000000506057291 */ /* 0x010fd8000f8ec0ff */
[----:B------:R-:W2:Y:S01]  /*18f0*/  @!P0 LDS.64 R26, [R31+0x6600] ;  /* 0x006600001f1a8984 */ /* 0x000ea20000000a00 */
[----:B------:R-:W-:Y:S02]  /*1900*/  @!P0 ISETP.GT.U32.AND P1, PT, R37, R23, PT ;  /* 0x000000172500820c */ /* 0x000fe40003f24070 */
[----:B------:R-:W-:Y:S02]  /*1910*/  LEA R23, R23, UR5, 0x3 ;  /* 0x0000000517177c11 */ /* 0x000fe4000f8e18ff */
[----:B-1----:R-:W-:-:S04]  /*1920*/  @!P0 SEL R29, RZ, 0x1980, !P1 ;  /* 0x00001980ff1d8807 */ /* 0x002fc80004800000 */
[--C-:B--2---:R-:W-:Y:S02]  /*1930*/  @!P0 IADD3 R26, P1, P2, R26, R29, R22.reuse ;  /* 0x0000001d1a1a8210 */ /* 0x104fe40007a3e016 */
[----:B------:R-:W-:-:S04]  /*1940*/  @!P0 SHF.R.S32.HI R29, RZ, 0x1f, R22 ;  /* 0x0000001fff1d8819 */ /* 0x000fc80000011416 */
[----:B------:R-:W-:-:S05]  /*1950*/  @!P0 IADD3.X R27, PT, PT, R27, RZ, R29, P1, P2 ;  /* 0x000000ff1b1b8210 */ /* 0x000fca0000fe441d */
[----:B------:R1:W-:Y:S01]  /*1960*/  @!P0 STG.E.64 desc[UR8][R24.64], R26 ;  /* 0x0000001a18008986 */ /* 0x0003e2000c101b08 */
[----:B------:R-:W-:Y:S01]  /*1970*/  BAR.SYNC.DEFER_BLOCKING 0x0 ;  /* 0x0000000000007b1d */ /* 0x000fe20000010000 */
[----:B------:R-:W-:-:S05]  /*1980*/  ISETP.GT.AND P0, PT, R63, R21, PT ;  /* 0x000000153f00720c */ /* 0x000fca0003f04270 */
[----:B------:R-:W2:Y:S08]  /*1990*/  LDS.64 R22, [R23+0x6600] ;  /* 0x0066000017167984 */ /* 0x000eb00000000a00 */
[----:B-1----:R-:W-:Y:S05]  /*19a0*/  @P0 BRA `(.L_x_381) ;  /* 0x00000000005c0947 */ /* 0x002fea0003800000 */
[----:B------:R-:W1:Y:S01]  /*19b0*/  LDCU.64 UR4, c[0x0][0x3a0] ;  /* 0x00007400ff0477ac */ /* 0x000e620008000a00 */
[----:B--2---:R-:W-:-:S05]  /*19c0*/  IADD3 R0, P1, PT, R3, R22, RZ ;  /* 0x0000001603007210 */ /* 0x004fca0007f3e0ff */
[----:B------:R-:W-:Y:S01]  /*19d0*/  IMAD.X R25, RZ, RZ, R23, P1 ;  /* 0x000000ffff197224 */ /* 0x000fe200008e0617 */
[----:B-1----:R-:W-:-:S04]  /*19e0*/  LEA R22, P1, R0, UR4, 0x2 ;  /* 0x0000000400167c11 */ /* 0x002fc8000f8210ff */
[----:B------:R-:W-:-:S05]  /*19f0*/  LEA.HI.X R23, R0, UR5, R25, 0x2, P1 ;  /* 0x0000000500177c11 */ /* 0x000fca00088f1419 */
        /* <DEDUP_REMOVED lines=17> */
[----:B------:R-:W-:Y:S05]  /*1b10*/  BRA `(.L_x_382) ;  /* 0x0000000000e07947 */ /* 0x000fea0003800000 */
.L_x_381:
[----:B------:R-:W1:Y:S01]  /*1b20*/  LDCU.64 UR4, c[0x0][0x3a0] ;  /* 0x00007400ff0477ac */ /* 0x000e620008000a00 */
[----:B------:R-:W-:Y:S01]  /*1b30*/  IMAD R24, R2, -0x1980, R21 ;  /* 0xffffe68002187824 */ /* 0x000fe200078e0215 */
[C---:B--2---:R-:W-:Y:S01]  /*1b40*/  IADD3 R0, P1, PT, R3.reuse, R22, RZ ;  /* 0x0000001603007210 */ /* 0x044fe20007f3e0ff */
[C---:B------:R-:W-:Y:S02]  /*1b50*/  VIADD R27, R3.reuse, 0x20 ;  /* 0x00000020031b7836 */ /* 0x040fe40000000000 */
[C---:B------:R-:W-:Y:S01]  /*1b60*/  VIADD R29, R3.reuse, 0x40 ;  /* 0x00000040031d7836 */ /* 0x040fe20000000000 */
[-C--:B------:R-:W-:Y:S01]  /*1b70*/  ISETP.GE.AND P5, PT, R3, R24.reuse, PT ;  /* 0x000000180300720c */ /* 0x080fe20003fa6270 */
[----:B------:R-:W-:Y:S01]  /*1b80*/  IMAD.X R25, RZ, RZ, R23, P1 ;  /* 0x000000ffff197224 */ /* 0x000fe200008e0617 */
[-C--:B------:R-:W-:Y:S01]  /*1b90*/  ISETP.GE.AND P4, PT, R27, R24.reuse, PT ;  /* 0x000000181b00720c */ /* 0x080fe20003f86270 */
[----:B------:R-:W-:Y:S01]  /*1ba0*/  VIADD R27, R3, 0x60 ;  /* 0x00000060031b7836 */ /* 0x000fe20000000000 */
[----:B------:R-:W-:Y:S01]  /*1bb0*/  ISETP.GE.AND P3, PT, R29, R24, PT ;  /* 0x000000181d00720c */ /* 0x000fe20003f66270 */
[----:B------:R-:W-:-:S02]  /*1bc0*/  VIADD R29, R3, 0x80 ;  /* 0x00000080031d7836 */ /* 0x000fc40000000000 */
[----:B------:R-:W-:Y:S01]  /*1bd0*/  VIADD R31, R3, 0xa0 ;  /* 0x000000a0031f7836 */ /* 0x000fe20000000000 */
[-C--:B------:R-:W-:Y:S01]  /*1be0*/  ISETP.GE.AND P2, PT, R27, R24.reuse, PT ;  /* 0x000000181b00720c */ /* 0x080fe20003f46270 */
[----:B------:R-:W-:Y:S01]  /*1bf0*/  VIADD R27, R3, 0xc0 ;  /* 0x000000c0031b7836 */ /* 0x000fe20000000000 */
[C---:B-1----:R-:W-:Y:S02]  /*1c00*/  LEA R22, P1, R0.reuse, UR4, 0x2 ;  /* 0x0000000400167c11 */ /* 0x042fe4000f8210ff */
[-C--:B------:R-:W-:Y:S02]  /*1c10*/  ISETP.GE.AND P6, PT, R31, R24.reuse, PT ;  /* 0x000000181f00720c */ /* 0x080fe40003fc6270 */
[----:B------:R-:W-:Y:S02]  /*1c20*/  LEA.HI.X R23, R0, UR5, R25, 0x2, P1 ;  /* 0x0000000500177c11 */ /* 0x000fe400088f1419 */
[----:B------:R-:W-:Y:S01]  /*1c30*/  ISETP.GE.AND P1, PT, R29, R24, PT ;  /* 0x000000181d00720c */ /* 0x000fe20003f26270 */
[----:B------:R-:W-:-:S02]  /*1c40*/  VIADD R29, R3, 0xe0 ;  /* 0x000000e0031d7836 */ /* 0x000fc40000000000 */
[----:B------:R-:W-:Y:S01]  /*1c50*/  @!P5 STG.E desc[UR8][R22.64], R4 ;  /* 0x000000041600d986 */ /* 0x000fe2000c101908 */
[-C--:B------:R-:W-:Y:S01]  /*1c60*/  ISETP.GE.AND P5, PT, R27, R24.reuse, PT ;  /* 0x000000181b00720c */ /* 0x080fe20003fa6270 */
[----:B------:R-:W-:Y:S02]  /*1c70*/  VIADD R27, R3, 0x100 ;  /* 0x00000100031b7836 */ /* 0x000fe40000000000 */
[----:B------:R1:W-:Y:S01]  /*1c80*/  @!P4 STG.E desc[UR8][R22.64+0x80], R5 ;  /* 0x000080051600c986 */ /* 0x0003e2000c101908 */
[-C--:B------:R-:W-:Y:S01]  /*1c90*/  ISETP.GE.AND P4, PT, R29, R24.reuse, PT ;  /* 0x000000181d00720c */ /* 0x080fe20003f86270 */
[----:B------:R-:W-:Y:S02]  /*1ca0*/  VIADD R29, R3, 0x120 ;  /* 0x00000120031d7836 */ /* 0x000fe40000000000 */
[----:B------:R-:W-:Y:S01]  /*1cb0*/  @!P3 STG.E desc[UR8][R22.64+0x100], R6 ;  /* 0x000100061600b986 */ /* 0x000fe2000c101908 */
[----:B------:R-:W-:Y:S01]  /*1cc0*/  ISETP.GE.AND P3, PT, R27, R24, PT ;  /* 0x000000181b00720c */ /* 0x000fe20003f66270 */
[----:B------:R-:W-:-:S02]  /*1cd0*/  VIADD R27, R3, 0x140 ;  /* 0x00000140031b7836 */ /* 0x000fc40000000000 */
[----:B------:R2:W-:Y:S01]  /*1ce0*/  @!P2 STG.E desc[UR8][R22.64+0x180], R7 ;  /* 0x000180071600a986 */ /* 0x0005e2000c101908 */
[-C--:B------:R-:W-:Y:S01]  /*1cf0*/  ISETP.GE.AND P2, PT, R29, R24.reuse, PT ;  /* 0x000000181d00720c */ /* 0x080fe20003f46270 */
[C---:B------:R-:W-:Y:S02]  /*1d00*/  VIADD R29, R3.reuse, 0x160 ;  /* 0x00000160031d7836 */ /* 0x040fe40000000000 */
[----:B-1----:R-:W-:Y:S01]  /*1d10*/  VIADD R5, R3, 0x180 ;  /* 0x0000018003057836 */ /* 0x002fe20000000000 */
[----:B------:R1:W-:Y:S01]  /*1d20*/  @!P1 STG.E desc[UR8][R22.64+0x200], R8 ;  /* 0x0002000816009986 */ /* 0x0003e2000c101908 */
[-C--:B------:R-:W-:Y:S01]  /*1d30*/  ISETP.GE.AND P1, PT, R27, R24.reuse, PT ;  /* 0x000000181b00720c */ /* 0x080fe20003f26270 */
[----:B------:R-:W-:Y:S02]  /*1d40*/  VIADD R27, R3, 0x1a0 ;  /* 0x000001a0031b7836 */ /* 0x000fe40000000000 */
[----:B------:R1:W-:Y:S01]  /*1d50*/  @!P5 STG.E desc[UR8][R22.64+0x300], R10 ;  /* 0x0003000a1600d986 */ /* 0x0003e2000c101908 */
[----:B------:R-:W-:Y:S01]  /*1d60*/  ISETP.GE.AND P5, PT, R5, R24, PT ;  /* 0x000000180500720c */ /* 0x000fe20003fa6270 */
[----:B------:R-:W-:-:S02]  /*1d70*/  VIADD R5, R3, 0x1c0 ;  /* 0x000001c003057836 */ /* 0x000fc40000000000 */
[----:B------:R1:W-:Y:S01]  /*1d80*/  @!P3 STG.E desc[UR8][R22.64+0x400], R12 ;  /* 0x0004000c1600b986 */ /* 0x0003e2000c101908 */
[----:B--2---:R-:W-:Y:S02]  /*1d90*/  VIADD R7, R3, 0x1e0 ;  /* 0x000001e003077836 */ /* 0x004fe40000000000 */
[-C--:B------:R-:W-:Y:S01]  /*1da0*/  ISETP.GE.AND P3, PT, R5, R24.reuse, PT ;  /* 0x000000180500720c */ /* 0x080fe20003f66270 */
[----:B------:R-:W-:Y:S01]  /*1db0*/  VIADD R5, R3, 0x200 ;  /* 0x0000020003057836 */ /* 0x000fe20000000000 */
[----:B------:R1:W-:Y:S01]  /*1dc0*/  @!P6 STG.E desc[UR8][R22.64+0x280], R9 ;  /* 0x000280091600e986 */ /* 0x0003e2000c101908 */
[----:B------:R-:W-:-:S03]  /*1dd0*/  ISETP.GE.AND P6, PT, R29, R24, PT ;  /* 0x000000181d00720c */ /* 0x000fc60003fc6270 */
[----:B------:R1:W-:Y:S01]  /*1de0*/  @!P4 STG.E desc[UR8][R22.64+0x380], R11 ;  /* 0x0003800b1600c986 */ /* 0x0003e2000c101908 */
[----:B------:R-:W-:-:S03]  /*1df0*/  ISETP.GE.AND P4, PT, R27, R24, PT ;  /* 0x000000181b00720c */ /* 0x000fc60003f86270 */
[----:B------:R1:W-:Y:S01]  /*1e00*/  @!P2 STG.E desc[UR8][R22.64+0x480], R13 ;  /* 0x0004800d1600a986 */ /* 0x0003e2000c101908 */
[----:B------:R-:W-:-:S03]  /*1e10*/  ISETP.GE.AND P2, PT, R7, R24, PT ;  /* 0x000000180700720c */ /* 0x000fc60003f46270 */
[----:B------:R1:W-:Y:S01]  /*1e20*/  @!P1 STG.E desc[UR8][R22.64+0x500], R14 ;  /* 0x0005000e16009986 */ /* 0x0003e2000c101908 */
[----:B------:R-:W-:-:S03]  /*1e30*/  ISETP.GE.AND P1, PT, R5, R24, PT ;  /* 0x000000180500720c */ /* 0x000fc60003f26270 */
[----:B------:R1:W-:Y:S04]  /*1e40*/  @!P6 STG.E desc[UR8][R22.64+0x580], R15 ;  /* 0x0005800f1600e986 */ /* 0x0003e8000c101908 */
[----:B------:R1:W-:Y:S04]  /*1e50*/  @!P5 STG.E desc[UR8][R22.64+0x600], R16 ;  /* 0x000600101600d986 */ /* 0x0003e8000c101908 */
[----:B------:R1:W-:Y:S04]  /*1e60*/  @!P4 STG.E desc[UR8][R22.64+0x680], R17 ;  /* 0x000680111600c986 */ /* 0x0003e8000c101908 */
[----:B------:R1:W-:Y:S04]  /*1e70*/  @!P3 STG.E desc[UR8][R22.64+0x700], R18 ;  /* 0x000700121600b986 */ /* 0x0003e8000c101908 */
[----:B------:R1:W-:Y:S04]  /*1e80*/  @!P2 STG.E desc[UR8][R22.64+0x780], R19 ;  /* 0x000780131600a986 */ /* 0x0003e8000c101908 */
[----:B------:R1:W-:Y:S02]  /*1e90*/  @!P1 STG.E desc[UR8][R22.64+0x800], R20 ;  /* 0x0008001416009986 */ /* 0x0003e4000c101908 */
.L_x_382:
[----:B------:R-:W-:Y:S05]  /*1ea0*/  @P0 BRA `(.L_x_383) ;  /* 0x0000000000480947 */ /* 0x000fea0003800000 */
[----:B------:R3:W5:Y:S04]  /*1eb0*/  LDG.E R45, desc[UR8][R40.64+0x800] ;  /* 0x00080008282d7981 */ /* 0x000768000c1e1900 */
[----:B--2---:R3:W5:Y:S04]  /*1ec0*/  LDG.E R7, desc[UR8][R40.64] ;  /* 0x0000000828077981 */ /* 0x004768000c1e1900 */
[----:B-1----:R3:W5:Y:S04]  /*1ed0*/  LDG.E R9, desc[UR8][R40.64+0x80] ;  /* 0x0000800828097981 */ /* 0x002768000c1e1900 */
        /* <DEDUP_REMOVED lines=15> */
.L_x_383:
[----:B--2---:R-:W-:Y:S02]  /*1fd0*/  IMAD R4, R2, -0x1980, R21 ;  /* 0xffffe68002047824 */ /* 0x004fe400078e0215 */
[C---:B------:R-:W-:Y:S02]  /*1fe0*/  VIADD R5, R3.reuse, 0x20 ;  /* 0x0000002003057836 */ /* 0x040fe40000000000 */
[C---:B0-----:R-:W-:Y:S01]  /*1ff0*/  VIADD R47, R3.reuse, 0x40 ;  /* 0x00000040032f7836 */ /* 0x041fe20000000000 */
[CC--:B------:R-:W-:Y:S01]  /*2000*/  ISETP.GE.AND P5, PT, R3.reuse, R4.reuse, PT ;  /* 0x000000040300720c */ /* 0x0c0fe20003fa6270 */
[----:B------:R-:W-:Y:S01]  /*2010*/  VIADD R49, R3, 0x80 ;  /* 0x0000008003317836 */ /* 0x000fe20000000000 */
[-C--:B------:R-:W-:Y:S01]  /*2020*/  ISETP.GE.AND P4, PT, R5, R4.reuse, PT ;  /* 0x000000040500720c */ /* 0x080fe20003f86270 */
[----:B------:R-:W-:Y:S01]  /*2030*/  VIADD R5, R3, 0x60 ;  /* 0x0000006003057836 */ /* 0x000fe20000000000 */
[-C--:B------:R-:W-:Y:S01]  /*2040*/  ISETP.GE.AND P3, PT, R47, R4.reuse, PT ;  /* 0x000000042f00720c */ /* 0x080fe20003f66270 */
[----:B------:R-:W-:Y:S01]  /*2050*/  VIADD R47, R3, 0xa0 ;  /* 0x000000a0032f7836 */ /* 0x000fe20000000000 */
[----:B------:R-:W-:-:S02]  /*2060*/  ISETP.GE.AND P1, PT, R49, R4, PT ;  /* 0x000000043100720c */ /* 0x000fc40003f26270 */
[-C--:B------:R-:W-:Y:S01]  /*2070*/  ISETP.GE.AND P2, PT, R5, R4.reuse, PT ;  /* 0x000000040500720c */ /* 0x080fe20003f46270 */
[----:B------:R-:W-:Y:S01]  /*2080*/  VIADD R5, R3, 0xc0 ;  /* 0x000000c003057836 */ /* 0x000fe20000000000 */
[-C--:B------:R-:W-:Y:S01]  /*2090*/  ISETP.GE.AND P6, PT, R47, R4.reuse, PT ;  /* 0x000000042f00720c */ /* 0x080fe20003fc6270 */
[----:B------:R-:W-:Y:S02]  /*20a0*/  VIADD R47, R3, 0xe0 ;  /* 0x000000e0032f7836 */ /* 0x000fe40000000000 */
[----:B------:R2:W5:Y:S01]  /*20b0*/  @!P5 LDG.E R7, desc[UR8][R40.64] ;  /* 0x000000082807d981 */ /* 0x000562000c1e1900 */
[-C--:B------:R-:W-:Y:S01]  /*20c0*/  ISETP.GE.AND P5, PT, R5, R4.reuse, PT ;  /* 0x000000040500720c */ /* 0x080fe20003fa6270 */
[----:B------:R-:W-:Y:S02]  /*20d0*/  VIADD R5, R3, 0x100 ;  /* 0x0000010003057836 */ /* 0x000fe40000000000 */
[----:B-1----:R2:W5:Y:S01]  /*20e0*/  @!P4 LDG.E R9, desc[UR8][R40.64+0x80] ;  /* 0x000080082809c981 */ /* 0x002562000c1e1900 */
[----:B------:R-:W-:Y:S01]  /*20f0*/  ISETP.GE.AND P4, PT, R47, R4, PT ;  /* 0x000000042f00720c */ /* 0x000fe20003f86270 */
[----:B------:R-:W-:-:S02]  /*2100*/  VIADD R47, R3, 0x120 ;  /* 0x00000120032f7836 */ /* 0x000fc40000000000 */
[----:B------:R2:W5:Y:S01]  /*2110*/  @!P3 LDG.E R11, desc[UR8][R40.64+0x100] ;  /* 0x00010008280bb981 */ /* 0x000562000c1e1900 */
[-C--:B------:R-:W-:Y:S01]  /*2120*/  ISETP.GE.AND P3, PT, R5, R4.reuse, PT ;  /* 0x000000040500720c */ /* 0x080fe20003f66270 */
[----:B------:R-:W-:Y:S02]  /*2130*/  VIADD R5, R3, 0x140 ;  /* 0x0000014003057836 */ /* 0x000fe40000000000 */
[----:B------:R2:W5:Y:S01]  /*2140*/  @!P2 LDG.E R13, desc[UR8][R40.64+0x180] ;  /* 0x00018008280da981 */ /* 0x000562000c1e1900 */
[-C--:B------:R-:W-:Y:S01]  /*2150*/  ISETP.GE.AND P2, PT, R47, R4.reuse, PT ;  /* 0x000000042f00720c */ /* 0x080fe20003f46270 */
[----:B------:R-:W-:Y:S02]  /*2160*/  VIADD R47, R3, 0x160 ;  /* 0x00000160032f7836 */ /* 0x000fe40000000000 */
[----:B------:R2:W5:Y:S01]  /*2170*/  @!P1 LDG.E R15, desc[UR8][R40.64+0x200] ;  /* 0x00020008280f9981 */ /* 0x000562000c1e1900 */
        /* <DEDUP_REMOVED lines=15> */
[----:B------:R-:W-:-:S03]  /*2270*/  ISETP.GE.AND P2, PT, R47, R4, PT ;  /* 0x000000042f00720c */ /* 0x000fc60003f46270 */
[----:B------:R2:W5:Y:S01]  /*2280*/  @!P1 LDG.E R31, desc[UR8][R40.64+0x500] ;  /* 0x00050008281f9981 */ /* 0x000562000c1e1900 */
[----:B------:R-:W-:-:S03]  /*2290*/  ISETP.GE.AND P1, PT, R5, R4, PT ;  /* 0x000000040500720c */ /* 0x000fc60003f26270 */
[----:B------:R2:W5:Y:S04]  /*22a0*/  @!P6 LDG.E R33, desc[UR8][R40.64+0x580] ;  /* 0x000580082821e981 */ /* 0x000568000c1e1900 */
[----:B------:R2:W5:Y:S04]  /*22b0*/  @!P5 LDG.E R35, desc[UR8][R40.64+0x600] ;  /* 0x000600082823d981 */ /* 0x000568000c1e1900 */
[----:B------:R2:W5:Y:S04]  /*22c0*/  @!P4 LDG.E R37, desc[UR8][R40.64+0x680] ;  /* 0x000680082825c981 */ /* 0x000568000c1e1900 */
[----:B------:R2:W5:Y:S04]  /*22d0*/  @!P3 LDG.E R39, desc[UR8][R40.64+0x700] ;  /* 0x000700082827b981 */ /* 0x000568000c1e1900 */
[----:B------:R2:W5:Y:S04]  /*22e0*/  @!P2 LDG.E R43, desc[UR8][R40.64+0x780] ;  /* 0x00078008282ba981 */ /* 0x000568000c1e1900 */
[----:B------:R2:W5:Y:S02]  /*22f0*/  @!P1 LDG.E R45, desc[UR8][R40.64+0x800] ;  /* 0x00080008282d9981 */ /* 0x000564000c1e1900 */
.L_x_384:
[----:B------:R-:W-:Y:S05]  /*2300*/  @P0 BRA `(.L_x_385) ;  /* 0x0000000000540947 */ /* 0x000fea0003800000 */
[----:B------:R-:W1:Y:S02]  /*2310*/  LDCU.64 UR4, c[0x0][0x3b0] ;  /* 0x00007600ff0477ac */ /* 0x000e640008000a00 */
[----:B-1----:R-:W-:-:S04]  /*2320*/  LEA R2, P0, R0, UR4, 0x2 ;  /* 0x0000000400027c11 */ /* 0x002fc8000f8010ff */
[----:B------:R-:W-:-:S05]  /*2330*/  LEA.HI.X R3, R0, UR5, R25, 0x2, P0 ;  /* 0x0000000500037c11 */ /* 0x000fca00080f1419 */
[----:B-----5:R-:W-:Y:S04]  /*2340*/  STG.E desc[UR8][R2.64], R7 ;  /* 0x0000000702007986 */ /* 0x020fe8000c101908 */
[----:B------:R-:W-:Y:S04]  /*2350*/  STG.E desc[UR8][R2.64+0x80], R9 ;  /* 0x0000800902007986 */ /* 0x000fe8000c101908 */
        /* <DEDUP_REMOVED lines=14> */
[----:B------:R-:W-:Y:S01]  /*2440*/  STG.E desc[UR8][R2.64+0x800], R45 ;  /* 0x0008002d02007986 */ /* 0x000fe2000c101908 */
[----:B------:R-:W-:Y:S05]  /*2450*/  EXIT ;  /* 0x000000000000794d */ /* 0x000fea0003800000 */
.L_x_385:
[----:B------:R-:W1:Y:S01]  /*2460*/  LDCU.64 UR4, c[0x0][0x3b0] ;  /* 0x00007600ff0477ac */ /* 0x000e620008000a00 */
[----:B------:R-:W-:Y:S02]  /*2470*/  IMAD R2, R2, -0x1980, R21 ;  /* 0xffffe68002027824 */ /* 0x000fe400078e0215 */
[C---:B------:R-:W-:Y:S02]  /*2480*/  VIADD R21, R3.reuse, 0x40 ;  /* 0x0000004003157836 */ /* 0x040fe40000000000 */
[C---:B------:R-:W-:Y:S01]  /*2490*/  VIADD R5, R3.reuse, 0x20 ;  /* 0x0000002003057836 */ /* 0x040fe20000000000 */
[CC--:B------:R-:W-:Y:S01]  /*24a0*/  ISETP.GE.AND P3, PT, R3.reuse, R2.reuse, PT ;  /* 0x000000020300720c */ /* 0x0c0fe20003f66270 */
[----:B--23--:R-:W-:Y:S01]  /*24b0*/  VIADD R41, R3, 0x60 ;  /* 0x0000006003297836 */ /* 0x00cfe20000000000 */
[-C--:B------:R-:W-:Y:S01]  /*24c0*/  ISETP.GE.AND P1, PT, R21, R2.reuse, PT ;  /* 0x000000021500720c */ /* 0x080fe20003f26270 */
[----:B------:R-:W-:Y:S01]  /*24d0*/  VIADD R21, R3, 0x80 ;  /* 0x0000008003157836 */ /* 0x000fe20000000000 */
[-C--:B------:R-:W-:Y:S01]  /*24e0*/  ISETP.GE.AND P2, PT, R5, R2.reuse, PT ;  /* 0x000000020500720c */ /* 0x080fe20003f46270 */
[----:B0-----:R-:W-:Y:S01]  /*24f0*/  VIADD R47, R3, 0xc0 ;  /* 0x000000c0032f7836 */ /* 0x001fe20000000000 */
[-C--:B------:R-:W-:Y:S01]  /*2500*/  ISETP.GE.AND P0, PT, R41, R2.reuse, PT ;  /* 0x000000022900720c */ /* 0x080fe20003f06270 */
[----:B------:R-:W-:Y:S01]  /*2510*/  VIADD R41, R3, 0xa0 ;  /* 0x000000a003297836 */ /* 0x000fe20000000000 */
[----:B------:R-:W-:Y:S01]  /*2520*/  ISETP.GE.AND P6, PT, R21, R2, PT ;  /* 0x000000021500720c */ /* 0x000fe20003fc6270 */
[----:B------:R-:W-:Y:S01]  /*2530*/  VIADD R21, R3, 0xe0 ;  /* 0x000000e003157836 */ /* 0x000fe20000000000 */
[----:B-1----:R-:W-:-:S02]  /*2540*/  LEA R4, P4, R0, UR4, 0x2 ;  /* 0x0000000400047c11 */ /* 0x002fc4000f8810ff */
[-C--:B------:R-:W-:Y:S02]  /*2550*/  ISETP.GE.AND P5, PT, R41, R2.reuse, PT ;  /* 0x000000022900720c */ /* 0x080fe40003fa6270 */
[----:B------:R-:W-:Y:S01]  /*2560*/  LEA.HI.X R5, R0, UR5, R25, 0x2, P4 ;  /* 0x0000000500057c11 */ /* 0x000fe2000a0f1419 */
[----:B------:R-:W-:Y:S01]  /*2570*/  VIADD R25, R3, 0x100 ;  /* 0x0000010003197836 */ /* 0x000fe20000000000 */
[----:B------:R-:W-:-:S03]  /*2580*/  ISETP.GE.AND P4, PT, R47, R2, PT ;  /* 0x000000022f00720c */ /* 0x000fc60003f86270 */
[----:B-----5:R0:W-:Y:S01]  /*2590*/  @!P3 STG.E desc[UR8][R4.64], R7 ;  /* 0x000000070400b986 */ /* 0x0201e2000c101908 */
[-C--:B------:R-:W-:Y:S01]  /*25a0*/  ISETP.GE.AND P3, PT, R21, R2.reuse, PT ;  /* 0x000000021500720c */ /* 0x080fe20003f66270 */
[----:B------:R-:W-:Y:S02]  /*25b0*/  VIADD R21, R3, 0x120 ;  /* 0x0000012003157836 */ /* 0x000fe40000000000 */
[----:B------:R1:W-:Y:S01]  /*25c0*/  @!P2 STG.E desc[UR8][R4.64+0x80], R9 ;  /* 0x000080090400a986 */ /* 0x0003e2000c101908 */
[-C--:B------:R-:W-:Y:S01]  /*25d0*/  ISETP.GE.AND P2, PT, R25, R2.reuse, PT ;  /* 0x000000021900720c */ /* 0x080fe20003f46270 */
[----:B------:R-:W-:Y:S02]  /*25e0*/  VIADD R25, R3, 0x140 ;  /* 0x0000014003197836 */ /* 0x000fe40000000000 */
[----:B------:R2:W-:Y:S01]  /*25f0*/  @!P1 STG.E desc[UR8][R4.64+0x100], R11 ;  /* 0x0001000b04009986 */ /* 0x0005e2000c101908 */
[----:B------:R-:W-:Y:S01]  /*2600*/  ISETP.GE.AND P1, PT, R21, R2, PT ;  /* 0x000000021500720c */ /* 0x000fe20003f26270 */
[----:B------:R-:W-:-:S02]  /*2610*/  VIADD R21, R3, 0x160 ;  /* 0x0000016003157836 */ /* 0x000fc40000000000 */
[C---:B0-----:R-:W-:Y:S01]  /*2620*/  VIADD R7, R3.reuse, 0x180 ;  /* 0x0000018003077836 */ /* 0x041fe20000000000 */
[----:B------:R2:W-:Y:S01]  /*2630*/  @!P5 STG.E desc[UR8][R4.64+0x280], R17 ;  /* 0x000280110400d986 */ /* 0x0005e2000c101908 */
[----:B-1----:R-:W-:-:S03]  /*2640*/  VIADD R9, R3, 0x1a0 ;  /* 0x000001a003097836 */ /* 0x002fc60000000000 */
[----:B------:R2:W-:Y:S01]  /*2650*/  @!P4 STG.E desc[UR8][R4.64+0x300], R19 ;  /* 0x000300130400c986 */ /* 0x0005e2000c101908 */
[-C--:B------:R-:W-:Y:S01]  /*2660*/  ISETP.GE.AND P5, PT, R7, R2.reuse, PT ;  /* 0x000000020700720c */ /* 0x080fe20003fa6270 */
[----:B------:R-:W-:Y:S01]  /*2670*/  VIADD R7, R3, 0x1c0 ;  /* 0x000001c003077836 */ /* 0x000fe20000000000 */
[-C--:B------:R-:W-:Y:S01]  /*2680*/  ISETP.GE.AND P4, PT, R9, R2.reuse, PT ;  /* 0x000000020900720c */ /* 0x080fe20003f86270 */
[C---:B------:R-:W-:Y:S01]  /*2690*/  VIADD R9, R3.reuse, 0x1e0 ;  /* 0x000001e003097836 */ /* 0x040fe20000000000 */
[----:B------:R2:W-:Y:S01]  /*26a0*/  @!P0 STG.E desc[UR8][R4.64+0x180], R13 ;  /* 0x0001800d04008986 */ /* 0x0005e2000c101908 */
[----:B------:R-:W-:Y:S01]  /*26b0*/  VIADD R3, R3, 0x200 ;  /* 0x0000020003037836 */ /* 0x000fe20000000000 */
[-C--:B------:R-:W-:Y:S02]  /*26c0*/  ISETP.GE.AND P0, PT, R25, R2.reuse, PT ;  /* 0x000000021900720c */ /* 0x080fe40003f06270 */
        /* <DEDUP_REMOVED lines=13> */
[----:B------:R2:W-:Y:S01]  /*27a0*/  @!P2 STG.E desc[UR8][R4.64+0x780], R43 ;  /* 0x0007802b0400a986 */ /* 0x0005e2000c101908 */
[----:B------:R-:W-:Y:S05]  /*27b0*/  @P1 EXIT ;  /* 0x000000000000194d */ /* 0x000fea0003800000 */
[----:B------:R-:W-:Y:S01]  /*27c0*/  STG.E desc[UR8][R4.64+0x800], R45 ;  /* 0x0008002d04007986 */ /* 0x000fe2000c101908 */
[----:B------:R-:W-:Y:S05]  /*27d0*/  EXIT ;  /* 0x000000000000794d */ /* 0x000fea0003800000 */
.L_x_372:
[----:B------:R-:W-:Y:S01]  /*27e0*/  IMAD.MOV.U32 R36, RZ, RZ, RZ ;  /* 0x000000ffff247224 */ /* 0x000fe200078e00ff */
[C---:B------:R-:W-:Y:S01]  /*27f0*/  ISETP.GT.U32.AND P0, PT, R37.reuse, 0x1f, PT ;  /* 0x0000001f2500780c */ /* 0x040fe20003f04070 */
[----:B------:R-:W-:Y:S05]  /*2800*/  WARPSYNC.ALL ;  /* 0x0000000000007948 */ /* 0x000fea0003800000 */
[----:B------:R-:W-:-:S04]  /*2810*/  IMAD.HI.U32 R39, R37, 0x15555556, R36 ;  /* 0x1555555625277827 */ /* 0x000fc800078e0024 */
[----:B------:R-:W-:-:S05]  /*2820*/  IMAD R39, R39, 0x4, R0 ;  /* 0x0000000427277824 */ /* 0x000fca00078e0200 */
[----:B------:R1:W-:Y:S01]  /*2830*/  STS [R39+0x3410], R22 ;  /* 0x0034101627007388 */ /* 0x0003e20000000800 */
[----:B------:R-:W-:Y:S06]  /*2840*/  BAR.SYNC.DEFER_BLOCKING 0x0 ;  /* 0x0000000000007b1d */ /* 0x000fec0000010000 */
[----:B------:R-:W-:Y:S05]  /*2850*/  @P0 BRA `(.L_x_386) ;  /* 0x0000000000e00947 */ /* 0x000fea0003800000 */
[----:B------:R-:W-:Y:S01]  /*2860*/  IMAD R38, R37, 0x34, R0 ;  /* 0x0000003425267824 */ /* 0x000fe200078e0200 */
[----:B------:R-:W-:-:S04]  /*2870*/  UMOV UR5, 0xffffffff ;  /* 0xffffffff00057882 */ /* 0x000fc80000000000 */
[----:B------:R-:W-:Y:S04]  /*2880*/  LDS R73, [R38+0x3410] ;  /* 0x0034100026497984 */ /* 0x000fe80000000800 */
[----:B------:R-:W-:Y:S04]  /*2890*/  LDS R72, [R38+0x3414] ;  /* 0x0034140026487984 */ /* 0x000fe80000000800 */
[----:B------:R-:W2:Y:S04]  /*28a0*/  LDS R71, [R38+0x3418] ;  /* 0x0034180026477984 */ /* 0x000ea80000000800 */
[----:B------:R-:W-:Y:S04]  /*28b0*/  LDS R70, [R38+0x341c] ;  /* 0x00341c0026467984 */ /* 0x000fe80000000800 */
[----:B------:R-:W3:Y:S04]  /*28c0*/  LDS R69, [R38+0x3420] ;  /* 0x0034200026457984 */ /* 0x000ee80000000800 */
[----:B------:R-:W-:Y:S04]  /*28d0*/  LDS R68, [R38+0x3424] ;  /* 0x0034240026447984 */ /* 0x000fe80000000800 */
[----:B------:R-:W4:Y:S04]  /*28e0*/  LDS R67, [R38+0x3428] ;  /* 0x0034280026437984 */ /* 0x000f280000000800 */
[----:B------:R-:W-:Y:S04]  /*28f0*/  LDS R66, [R38+0x342c] ;  /* 0x00342c0026427984 */ /* 0x000fe80000000800 */
[----:B------:R-:W5:Y:S04]  /*2900*/  LDS R65, [R38+0x3430] ;  /* 0x0034300026417984 */ /* 0x000f680000000800 */
[----:B------:R-:W-:Y:S04]  /*2910*/  LDS R64, [R38+0x3434] ;  /* 0x0034340026407984 */ /* 0x000fe80000000800 */
[----:B------:R-:W0:Y:S04]  /*2920*/  LDS R63, [R38+0x3438] ;  /* 0x00343800263f7984 */ /* 0x000e280000000800 */
[----:B-1----:R-:W1:Y:S01]  /*2930*/  LDS R39, [R38+0x343c] ;  /* 0x00343c0026277984 */ /* 0x002e620000000800 */
[----:B--2---:R-:W-:-:S04]  /*2940*/  IADD3 R74, PT, PT, R71, R72, R73 ;  /* 0x00000048474a7210 */ /* 0x004fc80007ffe049 */
[----:B---3--:R-:W-:-:S04]  /*2950*/  IADD3 R74, PT, PT, R69, R74, R70 ;  /* 0x0000004a454a7210 */ /* 0x008fc80007ffe046 */
[----:B----4-:R-:W-:-:S04]  /*2960*/  IADD3 R74, PT, PT, R67, R74, R68 ;  /* 0x0000004a434a7210 */ /* 0x010fc80007ffe044 */
[----:B-----5:R-:W-:-:S04]  /*2970*/  IADD3 R74, PT, PT, R65, R74, R66 ;  /* 0x0000004a414a7210 */ /* 0x020fc80007ffe042 */
[----:B0-----:R-:W-:-:S05]  /*2980*/  IADD3 R74, PT, PT, R63, R74, R64 ;  /* 0x0000004a3f4a7210 */ /* 0x001fca0007ffe040 */
[----:B-1----:R-:W-:Y:S01]  /*2990*/  IMAD.IADD R39, R39, 0x1, R74 ;  /* 0x0000000127277824 */ /* 0x002fe200078e024a */
[----:B------:R-:W-:Y:S06]  /*29a0*/  BRA.DIV UR5, `(.L_x_387) ;  /* 0x0000007205447947 */ /* 0x000fec000b800000 */
[----:B------:R-:W0:Y:S02]  /*29b0*/  SHFL.UP P0, R77, R39, 0x1, RZ ;  /* 0x04200000274d7989 */ /* 0x000e2400000000ff */
[----:B0-----:R-:W-:-:S05]  /*29c0*/  @P0 IMAD.IADD R77, R39, 0x1, R77 ;  /* 0x00000001274d0824 */ /* 0x001fca00078e024d */
[----:B------:R-:W0:Y:S02]  /*29d0*/  SHFL.UP P0, R74, R77, 0x2, RZ ;  /* 0x044000004d4a7989 */ /* 0x000e2400000000ff */
[----:B0-----:R-:W-:-:S05]  /*29e0*/  @P0 IMAD.IADD R74, R77, 0x1, R74 ;  /* 0x000000014d4a0824 */ /* 0x001fca00078e024a */
[----:B------:R-:W0:Y:S02]  /*29f0*/  SHFL.UP P0, R77, R74, 0x4, RZ ;  /* 0x048000004a4d7989 */ /* 0x000e2400000000ff */
[----:B0-----:R-:W-:-:S05]  /*2a00*/  @P0 IMAD.IADD R77, R74, 0x1, R77 ;  /* 0x000000014a4d0824 */ /* 0x001fca00078e024d */
[----:B------:R-:W0:Y:S02]  /*2a10*/  SHFL.UP P0, R74, R77, 0x8, RZ ;  /* 0x050000004d4a7989 */ /* 0x000e2400000000ff */
[----:B0-----:R-:W-:-:S05]  /*2a20*/  @P0 IMAD.IADD R74, R77, 0x1, R74 ;  /* 0x000000014d4a0824 */ /* 0x001fca00078e024a */
[----:B------:R0:W1:Y:S02]  /*2a30*/  SHFL.UP P0, R38, R74, 0x10, RZ ;  /* 0x060000004a267989 */ /* 0x00006400000000ff */
.L_x_476:
[----:B-1----:R-:W-:-:S04]  /*2a40*/  @P0 IMAD.IADD R38, R74, 0x1, R38 ;  /* 0x000000014a260824 */ /* 0x002fc800078e0226 */
[----:B------:R-:W-:Y:S02]  /*2a50*/  IMAD.IADD R38, R38, 0x1, -R39 ;  /* 0x0000000126267824 */ /* 0x000fe400078e0a27 */
[----:B------:R-:W-:Y:S02]  /*2a60*/  IMAD R39, R37, 0x34, R0 ;  /* 0x0000003425277824 */ /* 0x000fe400078e0200 */
[----:B------:R-:W-:-:S03]  /*2a70*/  IMAD.IADD R73, R73, 0x1, R38 ;  /* 0x0000000149497824 */ /* 0x000fc600078e0226 */
[----:B------:R1:W-:Y:S01]  /*2a80*/  STS [R39+0x3410], R38 ;  /* 0x0034102627007388 */ /* 0x0003e20000000800 */
        /* <DEDUP_REMOVED lines=18> */
[----:B-1----:R-:W-:-:S03]  /*2bb0*/  IMAD.IADD R38, R63, 0x1, R64 ;  /* 0x000000013f267824 */ /* 0x002fc600078e0240 */
[----:B------:R2:W-:Y:S04]  /*2bc0*/  STS [R39+0x3438], R64 ;  /* 0x0034384027007388 */ /* 0x0005e80000000800 */
[----:B------:R2:W-:Y:S02]  /*2bd0*/  STS [R39+0x343c], R38 ;  /* 0x00343c2627007388 */ /* 0x0005e40000000800 */
.L_x_386:
[----:B--2---:R-:W2:Y:S01]  /*2be0*/  LDL R71, [R1] ;  /* 0x0000000001477983 */ /* 0x004ea20000100800 */
[----:B------:R-:W-:Y:S05]  /*2bf0*/  WARPSYNC.ALL ;  /* 0x0000000000007948 */ /* 0x000fea0003800000 */
[----:B------:R-:W-:Y:S01]  /*2c00*/  IMAD.MOV.U32 R38, RZ, RZ, RZ ;  /* 0x000000ffff267224 */ /* 0x000fe200078e00ff */
[----:B------:R-:W-:Y:S01]  /*2c10*/  BSSY.RECONVERGENT B0, `(.L_x_388) ;  /* 0x000002c000007945 */ /* 0x000fe20003800200 */
[----:B-1----:R-:W-:Y:S02]  /*2c20*/  IMAD.MOV.U32 R39, RZ, RZ, R37 ;  /* 0x000000ffff277224 */ /* 0x002fe400078e0025 */
[----:B------:R-:W-:-:S04]  /*2c30*/  IMAD.HI.U32 R39, R37, 0x15555556, R38 ;  /* 0x1555555625277827 */ /* 0x000fc800078e0026 */
[----:B------:R-:W-:Y:S01]  /*2c40*/  IMAD R39, R39, 0x4, R0 ;  /* 0x0000000427277824 */ /* 0x000fe200078e0200 */
[----:B------:R-:W-:Y:S06]  /*2c50*/  BAR.SYNC.DEFER_BLOCKING 0x0 ;  /* 0x0000000000007b1d */ /* 0x000fec0000010000 */
[----:B------:R-:W1:Y:S01]  /*2c60*/  LDS R39, [R39+0x3410] ;  /* 0x0034100027277984 */ /* 0x000e620000000800 */
[----:B--2---:R-:W-:-:S13]  /*2c70*/  ISETP.NE.AND P0, PT, R71, RZ, PT ;  /* 0x000000ff4700720c */ /* 0x004fda0003f05270 */
[----:B-1----:R-:W-:Y:S05]  /*2c80*/  @P0 BRA `(.L_x_389) ;  /* 0x0000000000900947 */ /* 0x002fea0003800000 */
[----:B------:R-:W1:Y:S04]  /*2c90*/  LDS R65, [R21] ;  /* 0x0000000015417984 */ /* 0x000e680000000800 */
[----:B------:R-:W2:Y:S04]  /*2ca0*/  LDS R67, [R21+0x400] ;  /* 0x0004000015437984 */ /* 0x000ea80000000800 */
[----:B------:R-:W3:Y:S04]  /*2cb0*/  LDS R69, [R21+0x800] ;  /* 0x0008000015457984 */ /* 0x000ee80000000800 */
[----:B------:R-:W4:Y:S04]  /*2cc0*/  LDS R63, [R21+0xc00] ;  /* 0x000c0000153f7984 */ /* 0x000f280000000800 */
[----:B------:R-:W5:Y:S04]  /*2cd0*/  LDS R76, [R21+0x1000] ;  /* 0x00100000154c7984 */ /* 0x000f680000000800 */
[----:B------:R-:W5:Y:S04]  /*2ce0*/  LDS R72, [R21+0x1400] ;  /* 0x0014000015487984 */ /* 0x000f680000000800 */
[----:B0-----:R-:W0:Y:S04]  /*2cf0*/  LDS R74, [R21+0x1800] ;  /* 0x00180000154a7984 */ /* 0x001e280000000800 */
[----:B------:R-:W0:Y:S04]  /*2d00*/  LDS R70, [R21+0x1c00] ;  /* 0x001c000015467984 */ /* 0x000e280000000800 */
[----:B------:R-:W0:Y:S04]  /*2d10*/  LDS R38, [R21+0x2000] ;  /* 0x0020000015267984 */ /* 0x000e280000000800 */
[----:B------:R-:W0:Y:S04]  /*2d20*/  LDS R68, [R21+0x2400] ;  /* 0x0024000015447984 */ /* 0x000e280000000800 */
[----:B------:R-:W0:Y:S01]  /*2d30*/  LDS R66, [R21+0x2800] ;  /* 0x0028000015427984 */ /* 0x000e220000000800 */
[----:B-1----:R-:W-:-:S03]  /*2d40*/  IMAD.IADD R65, R39, 0x1, R65 ;  /* 0x0000000127417824 */ /* 0x002fc600078e0241 */
[----:B------:R-:W1:Y:S01]  /*2d50*/  LDS R64, [R21+0x2c00] ;  /* 0x002c000015407984 */ /* 0x000e620000000800 */
[C---:B--2---:R-:W-:Y:S02]  /*2d60*/  IMAD.IADD R67, R39.reuse, 0x1, R67 ;  /* 0x0000000127437824 */ /* 0x044fe400078e0243 */
[C---:B---3--:R-:W-:Y:S01]  /*2d70*/  IMAD.IADD R69, R39.reuse, 0x1, R69 ;  /* 0x0000000127457824 */ /* 0x048fe200078e0245 */
[----:B------:R2:W-:Y:S01]  /*2d80*/  STS [R21], R65 ;  /* 0x0000004115007388 */ /* 0x0005e20000000800 */
[----:B----4-:R-:W-:-:S03]  /*2d90*/  IMAD.IADD R63, R39, 0x1, R63 ;  /* 0x00000001273f7824 */ /* 0x010fc600078e023f */
[----:B------:R2:W-:Y:S01]  /*2da0*/  STS [R21+0x400], R67 ;  /* 0x0004004315007388 */ /* 0x0005e20000000800 */
[----:B-----5:R-:W-:-:S03]  /*2db0*/  IMAD.IADD R76, R39, 0x1, R76 ;  /* 0x00000001274c7824 */ /* 0x020fc600078e024c */
[----:B------:R2:W-:Y:S01]  /*2dc0*/  STS [R21+0x800], R69 ;  /* 0x0008004515007388 */ /* 0x0005e20000000800 */
[----:B------:R-:W-:-:S03]  /*2dd0*/  IMAD.IADD R72, R39, 0x1, R72 ;  /* 0x0000000127487824 */ /* 0x000fc600078e0248 */
[----:B------:R2:W-:Y:S01]  /*2de0*/  STS [R21+0xc00], R63 ;  /* 0x000c003f15007388 */ /* 0x0005e20000000800 */
[----:B0-----:R-:W-:-:S03]  /*2df0*/  IMAD.IADD R74, R39, 0x1, R74 ;  /* 0x00000001274a7824 */ /* 0x001fc600078e024a */
        /* <DEDUP_REMOVED lines=11> */
[----:B------:R2:W-:Y:S04]  /*2eb0*/  STS [R21+0x2800], R66 ;  /* 0x0028004215007388 */ /* 0x0005e80000000800 */
[----:B------:R2:W-:Y:S02]  /*2ec0*/  STS [R21+0x2c00], R64 ;  /* 0x002c004015007388 */ /* 0x0005e40000000800 */
.L_x_389:
[----:B------:R-:W-:Y:S05]  /*2ed0*/  BSYNC.RECONVERGENT B0 ;  /* 0x0000000000007941 */ /* 0x000fea0003800200 */
.L_x_388:
[----:B------:R-:W-:Y:S01]  /*2ee0*/  BAR.SYNC.DEFER_BLOCKING 0x0 ;  /* 0x0000000000007b1d */ /* 0x000fe20000010000 */
[----:B------:R-:W-:-:S05]  /*2ef0*/  R2P PR, R23, 0x7f ;  /* 0x0000007f17007804 */ /* 0x000fca0000000000 */
[----:B------:R-:W-:Y:S01]  /*2f00*/  BSSY.RECONVERGENT B0, `(.L_x_390) ;  /* 0x0000022000007945 */ /* 0x000fe20003800200 */
[----:B--2---:R-:W1:Y:S07]  /*2f10*/  S2R R72, SR_LANEID ;  /* 0x0000000000487919 */ /* 0x004e6e0000000000 */
[----:B------:R-:W-:Y:S02]  /*2f20*/  VOTE.ANY R38, PT, P0 ;  /* 0x0000000000267806 */ /* 0x000fe400000e0100 */
[----:B------:R-:W-:-:S02]  /*2f30*/  VOTE.ANY R63, PT, P1 ;  /* 0x00000000003f7806 */ /* 0x000fc400008e0100 */
[----:B------:R-:W-:Y:S02]  /*2f40*/  @!P0 LOP3.LUT R38, RZ, R38, RZ, 0x33, !PT ;  /* 0x00000026ff268212 */ /* 0x000fe400078e33ff */
[----:B------:R-:W-:Y:S02]  /*2f50*/  VOTE.ANY R65, PT, P2 ;  /* 0x0000000000417806 */ /* 0x000fe400010e0100 */
[----:B------:R-:W-:Y:S02]  /*2f60*/  @!P1 LOP3.LUT R63, RZ, R63, RZ, 0x33, !PT ;  /* 0x0000003fff3f9212 */ /* 0x000fe400078e33ff */
[----:B------:R-:W-:Y:S02]  /*2f70*/  VOTE.ANY R67, PT, P3 ;  /* 0x0000000000437806 */ /* 0x000fe400018e0100 */
[----:B------:R-:W-:Y:S02]  /*2f80*/  @!P2 LOP3.LUT R65, RZ, R65, RZ, 0x33, !PT ;  /* 0x00000041ff41a212 */ /* 0x000fe400078e33ff */
[----:B------:R-:W-:-:S02]  /*2f90*/  LOP3.LUT R38, R63, R38, RZ, 0xc0, !PT ;  /* 0x000000263f267212 */ /* 0x000fc400078ec0ff */
[----:B------:R-:W-:Y:S02]  /*2fa0*/  @!P3 LOP3.LUT R67, RZ, R67, RZ, 0x33, !PT ;  /* 0x00000043ff43b212 */ /* 0x000fe400078e33ff */
[----:B------:R-:W-:Y:S02]  /*2fb0*/  LOP3.LUT R38, R65, R38, RZ, 0xc0, !PT ;  /* 0x0000002641267212 */ /* 0x000fe400078ec0ff */
[----:B------:R-:W-:Y:S02]  /*2fc0*/  VOTE.ANY R63, PT, P4 ;  /* 0x00000000003f7806 */ /* 0x000fe400020e0100 */
[----:B------:R-:W-:Y:S02]  /*2fd0*/  LOP3.LUT P0, RZ, R23, 0x80, RZ, 0xc0, !PT ;  /* 0x0000008017ff7812 */ /* 0x000fe4000780c0ff */
[----:B------:R-:W-:Y:S02]  /*2fe0*/  LOP3.LUT R38, R67, R38, RZ, 0xc0, !PT ;  /* 0x0000002643267212 */ /* 0x000fe400078ec0ff */
[----:B------:R-:W-:-:S02]  /*2ff0*/  @!P4 LOP3.LUT R63, RZ, R63, RZ, 0x33, !PT ;  /* 0x0000003fff3fc212 */ /* 0x000fc400078e33ff */
[----:B------:R-:W-:Y:S02]  /*3000*/  VOTE.ANY R23, PT, P5 ;  /* 0x0000000000177806 */ /* 0x000fe400028e0100 */
[----:B------:R-:W-:Y:S02]  /*3010*/  LOP3.LUT R38, R63, R38, RZ, 0xc0, !PT ;  /* 0x000000263f267212 */ /* 0x000fe400078ec0ff */
[----:B------:R-:W-:Y:S02]  /*3020*/  @!P5 LOP3.LUT R23, RZ, R23, RZ, 0x33, !PT ;  /* 0x00000017ff17d212 */ /* 0x000fe400078e33ff */
[----:B------:R-:W-:Y:S02]  /*3030*/  VOTE.ANY R64, PT, P6 ;  /* 0x0000000000407806 */ /* 0x000fe400030e0100 */
[----:B------:R-:W-:Y:S02]  /*3040*/  LOP3.LUT R23, R23, R38, RZ, 0xc0, !PT ;  /* 0x0000002617177212 */ /* 0x000fe400078ec0ff */
[----:B------:R-:W2:Y:S01]  /*3050*/  S2R R38, SR_LEMASK ;  /* 0x0000000000267919 */ /* 0x000ea20000003a00 */
[----:B------:R-:W-:-:S02]  /*3060*/  VOTE.ANY R66, PT, P0 ;  /* 0x0000000000427806 */ /* 0x000fc400000e0100 */
[----:B------:R-:W-:Y:S02]  /*3070*/  @!P6 LOP3.LUT R64, RZ, R64, RZ, 0x33, !PT ;  /* 0x00000040ff40e212 */ /* 0x000fe400078e33ff */
[----:B------:R-:W-:Y:S02]  /*3080*/  @!P0 LOP3.LUT R66, RZ, R66, RZ, 0x33, !PT ;  /* 0x00000042ff428212 */ /* 0x000fe400078e33ff */
[----:B------:R-:W-:Y:S01]  /*3090*/  LOP3.LUT R23, R64, R23, RZ, 0xc0, !PT ;  /* 0x0000001740177212 */ /* 0x000fe200078ec0ff */
[----:B------:R-:W-:-:S03]  /*30a0*/  IMAD.MOV.U32 R64, RZ, RZ, RZ ;  /* 0x000000ffff407224 */ /* 0x000fc600078e00ff */
[----:B------:R-:W-:-:S04]  /*30b0*/  LOP3.LUT R65, R66, R23, RZ, 0xc0, !PT ;  /* 0x0000001742417212 */ /* 0x000fc800078ec0ff */
[----:B------:R-:W1:Y:S02]  /*30c0*/  FLO.U32 R63, R65 ;  /* 0x00000041003f7300 */ /* 0x000e6400000e0000 */
[----:B-1----:R-:W-:Y:S02]  /*30d0*/  ISETP.NE.AND P0, PT, R72, R63, PT ;  /* 0x0000003f4800720c */ /* 0x002fe40003f05270 */
[----:B--2---:R-:W-:-:S06]  /*30e0*/  LOP3.LUT R23, R38, R65, RZ, 0xc0, !PT ;  /* 0x0000004126177212 */ /* 0x004fcc00078ec0ff */
[----:B------:R-:W1:Y:S05]  /*30f0*/  POPC R23, R23 ;  /* 0x0000001700177309 */ /* 0x000e6a0000000000 */
[----:B------:R-:W-:Y:S05]  /*3100*/  @P0 BRA `(.L_x_391) ;  /* 0x0000000000040947 */ /* 0x000fea0003800000 */
[----:B-1----:R2:W3:Y:S02]  /*3110*/  ATOMS.ADD R64, [R46], R23 ;  /* 0x000000172e40738c */ /* 0x0024e40000000000 */
.L_x_391:
[----:B------:R-:W-:Y:S05]  /*3120*/  BSYNC.RECONVERGENT B0 ;  /* 0x0000000000007941 */ /* 0x000fea0003800200 */
.L_x_390:
[----:B------:R-:W-:Y:S01]  /*3130*/  R2P PR, R24, 0x7f ;  /* 0x0000007f18007804 */ /* 0x000fe20000000000 */
[----:B------:R-:W-:Y:S01]  /*3140*/  BSSY.RECONVERGENT B0, `(.L_x_392) ;  /* 0x0000021000007945 */ /* 0x000fe20003800200 */
[----:B------:R-:W-:-:S11]  /*3150*/  IMAD.MOV.U32 R66, RZ, RZ, RZ ;  /* 0x000000ffff427224 */ /* 0x000fd600078e00ff */
[----:B0-2---:R-:W-:Y:S02]  /*3160*/  VOTE.ANY R46, PT, P0 ;  /* 0x00000000002e7806 */ /* 0x005fe400000e0100 */
[----:B------:R-:W-:Y:S02]  /*3170*/  VOTE.ANY R65, PT, P1 ;  /* 0x0000000000417806 */ /* 0x000fe400008e0100 */
[----:B------:R-:W-:Y:S02]  /*3180*/  @!P0 LOP3.LUT R46, RZ, R46, RZ, 0x33, !PT ;  /* 0x0000002eff2e8212 */ /* 0x000fe400078e33ff */
[----:B------:R-:W-:Y:S02]  /*3190*/  VOTE.ANY R67, PT, P2 ;  /* 0x0000000000437806 */ /* 0x000fe400010e0100 */
[----:B------:R-:W-:Y:S02]  /*31a0*/  @!P1 LOP3.LUT R65, RZ, R65, RZ, 0x33, !PT ;  /* 0x00000041ff419212 */ /* 0x000fe400078e33ff */
[----:B------:R-:W-:-:S02]  /*31b0*/  @!P2 LOP3.LUT R67, RZ, R67, RZ, 0x33, !PT ;  /* 0x00000043ff43a212 */ /* 0x000fc400078e33ff */
[----:B------:R-:W-:Y:S02]  /*31c0*/  LOP3.LUT R46, R65, R46, RZ, 0xc0, !PT ;  /* 0x0000002e412e7212 */ /* 0x000fe400078ec0ff */
[----:B------:R-:W-:Y:S02]  /*31d0*/  VOTE.ANY R65, PT, P3 ;  /* 0x0000000000417806 */ /* 0x000fe400018e0100 */
[----:B------:R-:W-:Y:S02]  /*31e0*/  LOP3.LUT R46, R67, R46, RZ, 0xc0, !PT ;  /* 0x0000002e432e7212 */ /* 0x000fe400078ec0ff */
[----:B------:R-:W-:Y:S02]  /*31f0*/  LOP3.LUT P0, RZ, R24, 0x80, RZ, 0xc0, !PT ;  /* 0x0000008018ff7812 */ /* 0x000fe4000780c0ff */
[----:B------:R-:W-:Y:S02]  /*3200*/  VOTE.ANY R67, PT, P4 ;  /* 0x0000000000437806 */ /* 0x000fe400020e0100 */
[----:B------:R-:W-:-:S02]  /*3210*/  @!P3 LOP3.LUT R65, RZ, R65, RZ, 0x33, !PT ;  /* 0x00000041ff41b212 */ /* 0x000fc400078e33ff */
[----:B------:R-:W-:Y:S02]  /*3220*/  @!P4 LOP3.LUT R67, RZ, R67, RZ, 0x33, !PT ;  /* 0x00000043ff43c212 */ /* 0x000fe400078e33ff */
[----:B------:R-:W-:Y:S02]  /*3230*/  LOP3.LUT R46, R65, R46, RZ, 0xc0, !PT ;  /* 0x0000002e412e7212 */ /* 0x000fe400078ec0ff */
[----:B------:R-:W-:Y:S02]  /*3240*/  VOTE.ANY R65, PT, P5 ;  /* 0x0000000000417806 */ /* 0x000fe400028e0100 */
[----:B------:R-:W-:Y:S02]  /*3250*/  LOP3.LUT R46, R67, R46, RZ, 0xc0, !PT ;  /* 0x0000002e432e7212 */ /* 0x000fe400078ec0ff */
[----:B------:R-:W-:Y:S02]  /*3260*/  VOTE.ANY R67, PT, P6 ;  /* 0x0000000000437806 */ /* 0x000fe400030e0100 */
[----:B------:R-:W-:-:S02]  /*3270*/  @!P5 LOP3.LUT R65, RZ, R65, RZ, 0x33, !PT ;  /* 0x00000041ff41d212 */ /* 0x000fc400078e33ff */
[----:B------:R-:W-:Y:S02]  /*3280*/  VOTE.ANY R69, PT, P0 ;  /* 0x0000000000457806 */ /* 0x000fe400000e0100 */
[----:B------:R-:W-:Y:S02]  /*3290*/  @!P6 LOP3.LUT R67, RZ, R67, RZ, 0x33, !PT ;  /* 0x00000043ff43e212 */ /* 0x000fe400078e33ff */
[----:B------:R-:W-:Y:S02]  /*32a0*/  LOP3.LUT R46, R65, R46, RZ, 0xc0, !PT ;  /* 0x0000002e412e7212 */ /* 0x000fe400078ec0ff */
[----:B------:R-:W-:Y:S02]  /*32b0*/  @!P0 LOP3.LUT R69, RZ, R69, RZ, 0x33, !PT ;  /* 0x00000045ff458212 */ /* 0x000fe400078e33ff */
[----:B------:R-:W-:-:S04]  /*32c0*/  LOP3.LUT R46, R67, R46, RZ, 0xc0, !PT ;  /* 0x0000002e432e7212 */ /* 0x000fc800078ec0ff */
[----:B------:R-:W-:Y:S02]  /*32d0*/  LOP3.LUT R69, R69, R46, RZ, 0xc0, !PT ;  /* 0x0000002e45457212 */ /* 0x000fe400078ec0ff */
[----:B---3--:R0:W2:Y:S02]  /*32e0*/  SHFL.IDX PT, R46, R64, R63, 0x1f ;  /* 0x00001f3f402e7589 */ /* 0x0080a400000e0000 */
[----:B------:R-:W3:Y:S01]  /*32f0*/  FLO.U32 R65, R69 ;  /* 0x0000004500417300 */ /* 0x000ee200000e0000 */
[----:B------:R-:W-:-:S07]  /*3300*/  LOP3.LUT R24, R38, R69, RZ, 0xc0, !PT ;  /* 0x0000004526187212 */ /* 0x000fce00078ec0ff */
[----:B------:R-:W4:Y:S01]  /*3310*/  POPC R24, R24 ;  /* 0x0000001800187309 */ /* 0x000f220000000000 */
[----:B---3--:R-:W-:-:S13]  /*3320*/  ISETP.NE.AND P0, PT, R72, R65, PT ;  /* 0x000000414800720c */ /* 0x008fda0003f05270 */
[----:B0-2-4-:R-:W-:Y:S05]  /*3330*/  @P0 BRA `(.L_x_393) ;  /* 0x0000000000040947 */ /* 0x015fea0003800000 */
[----:B------:R0:W2:Y:S02]  /*3340*/  ATOMS.ADD R66, [R47], R24 ;  /* 0x000000182f42738c */ /* 0x0000a40000000000 */
.L_x_393:
[----:B------:R-:W-:Y:S05]  /*3350*/  BSYNC.RECONVERGENT B0 ;  /* 0x0000000000007941 */ /* 0x000fea0003800200 */
.L_x_392:
[----:B------:R-:W-:Y:S01]  /*3360*/  R2P PR, R25, 0x7f ;  /* 0x0000007f19007804 */ /* 0x000fe20000000000 */
[----:B------:R-:W-:-:S12]  /*3370*/  BSSY.RECONVERGENT B0, `(.L_x_394) ;  /* 0x0000021000007945 */ /* 0x000fd80003800200 */
[----:B0-----:R-:W-:Y:S02]  /*3380*/  VOTE.ANY R47, PT, P0 ;  /* 0x00000000002f7806 */ /* 0x001fe400000e0100 */
        /* <DEDUP_REMOVED lines=19> */
[----:B------:R-:W-:Y:S01]  /*34c0*/  LOP3.LUT R47, R64, R47, RZ, 0xc0, !PT ;  /* 0x0000002f402f7212 */ /* 0x000fe200078ec0ff */
[----:B------:R-:W-:Y:S01]  /*34d0*/  IMAD.MOV.U32 R64, RZ, RZ, RZ ;  /* 0x000000ffff407224 */ /* 0x000fe200078e00ff */
[----:B------:R-:W-:Y:S02]  /*34e0*/  @!P0 LOP3.LUT R70, RZ, R70, RZ, 0x33, !PT ;  /* 0x00000046ff468212 */ /* 0x000fe400078e33ff */
[----:B------:R-:W-:-:S04]  /*34f0*/  LOP3.LUT R47, R68, R47, RZ, 0xc0, !PT ;  /* 0x0000002f442f7212 */ /* 0x000fc800078ec0ff */
[----:B------:R-:W-:Y:S02]  /*3500*/  LOP3.LUT R67, R70, R47, RZ, 0xc0, !PT ;  /* 0x0000002f46437212 */ /* 0x000fe400078ec0ff */
[----:B--2---:R0:W2:Y:S02]  /*3510*/  SHFL.IDX PT, R47, R66, R65, 0x1f ;  /* 0x00001f41422f7589 */ /* 0x0040a400000e0000 */
[----:B------:R-:W3:Y:S01]  /*3520*/  FLO.U32 R63, R67 ;  /* 0x00000043003f7300 */ /* 0x000ee200000e0000 */
[----:B------:R-:W-:-:S07]  /*3530*/  LOP3.LUT R25, R38, R67, RZ, 0xc0, !PT ;  /* 0x0000004326197212 */ /* 0x000fce00078ec0ff */
[----:B------:R-:W4:Y:S01]  /*3540*/  POPC R25, R25 ;  /* 0x0000001900197309 */ /* 0x000f220000000000 */
[----:B---3--:R-:W-:-:S13]  /*3550*/  ISETP.NE.AND P0, PT, R72, R63, PT ;  /* 0x0000003f4800720c */ /* 0x008fda0003f05270 */
[----:B0-2-4-:R-:W-:Y:S05]  /*3560*/  @P0 BRA `(.L_x_395) ;  /* 0x0000000000040947 */ /* 0x015fea0003800000 */
[----:B------:R0:W2:Y:S02]  /*3570*/  ATOMS.ADD R64, [R48], R25 ;  /* 0x000000193040738c */ /* 0x0000a40000000000 */
.L_x_395:
[----:B------:R-:W-:Y:S05]  /*3580*/  BSYNC.RECONVERGENT B0 ;  /* 0x0000000000007941 */ /* 0x000fea0003800200 */
.L_x_394:
[----:B------:R-:W-:Y:S01]  /*3590*/  R2P PR, R26, 0x7f ;  /* 0x0000007f1a007804 */ /* 0x000fe20000000000 */
[----:B------:R-:W-:Y:S01]  /*35a0*/  BSSY.RECONVERGENT B0, `(.L_x_396) ;  /* 0x0000021000007945 */ /* 0x000fe20003800200 */
[----:B------:R-:W-:-:S11]  /*35b0*/  IMAD.MOV.U32 R66, RZ, RZ, RZ ;  /* 0x000000ffff427224 */ /* 0x000fd600078e00ff */
        /* <DEDUP_REMOVED lines=31> */
.L_x_397:
[----:B------:R-:W-:Y:S05]  /*37b0*/  BSYNC.RECONVERGENT B0 ;  /* 0x0000000000007941 */ /* 0x000fea0003800200 */
.L_x_396:
        /* <DEDUP_REMOVED lines=34> */
.L_x_399:
[----:B------:R-:W-:Y:S05]  /*39e0*/  BSYNC.RECONVERGENT B0 ;  /* 0x0000000000007941 */ /* 0x000fea0003800200 */
.L_x_398:
        /* <DEDUP_REMOVED lines=34> */
.L_x_401:
[----:B------:R-:W-:Y:S05]  /*3c10*/  BSYNC.RECONVERGENT B0 ;  /* 0x0000000000007941 */ /* 0x000fea0003800200 */
.L_x_400:
        /* <DEDUP_REMOVED lines=12> */
[----:B------:R-:W-:Y:S01]  /*3ce0*/  VOTE.ANY R68, PT, P4 ;  /* 0x0000000000447806 */ /* 0x000fe200020e0100 */
[----:B--2---:R0:W2:Y:S01]  /*3cf0*/  SHFL.IDX PT, R29, R66, R65, 0x1f ;  /* 0x00001f41421d7589 */ /* 0x0040a200000e0000 */
        /* <DEDUP_REMOVED lines=13> */
[----:B------:R-:W-:-:S04]  /*3dd0*/  LOP3.LUT R67, R70, R51, RZ, 0xc0, !PT ;  /* 0x0000003346437212 */ /* 0x000fc800078ec0ff */
[----:B------:R-:W3:Y:S01]  /*3de0*/  FLO.U32 R63, R67 ;  /* 0x00000043003f7300 */ /* 0x000ee200000e0000 */
[----:B------:R-:W-:-:S07]  /*3df0*/  LOP3.LUT R51, R38, R67, RZ, 0xc0, !PT ;  /* 0x0000004326337212 */ /* 0x000fce00078ec0ff */
[----:B------:R-:W4:Y:S01]  /*3e00*/  POPC R51, R51 ;  /* 0x0000003300337309 */ /* 0x000f220000000000 */
[----:B---3--:R-:W-:-:S13]  /*3e10*/  ISETP.NE.AND P0, PT, R72, R63, PT ;  /* 0x0000003f4800720c */ /* 0x008fda0003f05270 */
[----:B0-2-4-:R-:W-:Y:S05]  /*3e20*/  @P0 BRA `(.L_x_403) ;  /* 0x0000000000040947 */ /* 0x015fea0003800000 */
[----:B------:R0:W2:Y:S02]  /*3e30*/  ATOMS.ADD R64, [R52], R51 ;  /* 0x000000333440738c */ /* 0x0000a40000000000 */
.L_x_403:
[----:B------:R-:W-:Y:S05]  /*3e40*/  BSYNC.RECONVERGENT B0 ;  /* 0x0000000000007941 */ /* 0x000fea0003800200 */
.L_x_402:
        /* <DEDUP_REMOVED lines=34> */
.L_x_405:
[----:B------:R-:W-:Y:S05]  /*4070*/  BSYNC.RECONVERGENT B0 ;  /* 0x0000000000007941 */ /* 0x000fea0003800200 */
.L_x_404:
        /* <DEDUP_REMOVED lines=34> */
.L_x_407:
[----:B------:R-:W-:Y:S05]  /*42a0*/  BSYNC.RECONVERGENT B0 ;  /* 0x0000000000007941 */ /* 0x000fea0003800200 */
.L_x_406:
        /* <DEDUP_REMOVED lines=34> */
.L_x_409:
[----:B------:R-:W-:Y:S05]  /*44d0*/  BSYNC.RECONVERGENT B0 ;  /* 0x0000000000007941 */ /* 0x000fea0003800200 */
.L_x_408:
        /* <DEDUP_REMOVED lines=34> */
.L_x_411:
[----:B------:R-:W-:Y:S05]  /*4700*/  BSYNC.RECONVERGENT B0 ;  /* 0x0000000000007941 */ /* 0x000fea0003800200 */
.L_x_410:
        /* <DEDUP_REMOVED lines=34> */
.L_x_413:
[----:B------:R-:W-:Y:S05]  /*4930*/  BSYNC.RECONVERGENT B0 ;  /* 0x0000000000007941 */ /* 0x000fea0003800200 */
.L_x_412:
        /* <DEDUP_REMOVED lines=34> */
.L_x_415:
[----:B------:R-:W-:Y:S05]  /*4b60*/  BSYNC.RECONVERGENT B0 ;  /* 0x0000000000007941 */ /* 0x000fea0003800200 */
.L_x_414:
[----:B------:R-:W-:Y:S01]  /*4b70*/  R2P PR, R42, 0x7f ;  /* 0x0000007f2a007804 */ /* 0x000fe20000000000 */
[----:B--2---:R2:W3:Y:S01]  /*4b80*/  SHFL.IDX PT, R64, R64, R63, 0x1f ;  /* 0x00001f3f40407589 */ /* 0x0044e200000e0000 */
[----:B------:R-:W-:Y:S11]  /*4b90*/  BSSY.RECONVERGENT B0, `(.L_x_416) ;  /* 0x0000020000007945 */ /* 0x000ff60003800200 */
[----:B0-----:R-:W-:-:S02]  /*4ba0*/  VOTE.ANY R58, PT, P0 ;  /* 0x00000000003a7806 */ /* 0x001fc400000e0100 */
[----:B------:R-:W-:Y:S02]  /*4bb0*/  VOTE.ANY R65, PT, P1 ;  /* 0x0000000000417806 */ /* 0x000fe400008e0100 */
[----:B------:R-:W-:Y:S02]  /*4bc0*/  @!P0 LOP3.LUT R58, RZ, R58, RZ, 0x33, !PT ;  /* 0x0000003aff3a8212 */ /* 0x000fe400078e33ff */
[----:B------:R-:W-:Y:S02]  /*4bd0*/  VOTE.ANY R67, PT, P2 ;  /* 0x0000000000437806 */ /* 0x000fe400010e0100 */
[----:B------:R-:W-:Y:S02]  /*4be0*/  @!P1 LOP3.LUT R65, RZ, R65, RZ, 0x33, !PT ;  /* 0x00000041ff419212 */ /* 0x000fe400078e33ff */
[----:B------:R-:W-:Y:S02]  /*4bf0*/  @!P2 LOP3.LUT R67, RZ, R67, RZ, 0x33, !PT ;  /* 0x00000043ff43a212 */ /* 0x000fe400078e33ff */
[----:B------:R-:W-:-:S02]  /*4c00*/  LOP3.LUT R58, R65, R58, RZ, 0xc0, !PT ;  /* 0x0000003a413a7212 */ /* 0x000fc400078ec0ff */
[----:B------:R-:W-:Y:S02]  /*4c10*/  VOTE.ANY R65, PT, P3 ;  /* 0x0000000000417806 */ /* 0x000fe400018e0100 */
[----:B------:R-:W-:Y:S02]  /*4c20*/  LOP3.LUT R58, R67, R58, RZ, 0xc0, !PT ;  /* 0x0000003a433a7212 */ /* 0x000fe400078ec0ff */
[----:B------:R-:W-:Y:S02]  /*4c30*/  LOP3.LUT P0, RZ, R42, 0x80, RZ, 0xc0, !PT ;  /* 0x000000802aff7812 */ /* 0x000fe4000780c0ff */
[----:B------:R-:W-:Y:S02]  /*4c40*/  VOTE.ANY R67, PT, P4 ;  /* 0x0000000000437806 */ /* 0x000fe400020e0100 */
[----:B------:R-:W-:Y:S02]  /*4c50*/  @!P3 LOP3.LUT R65, RZ, R65, RZ, 0x33, !PT ;  /* 0x00000041ff41b212 */ /* 0x000fe400078e33ff */
[----:B------:R-:W-:-:S02]  /*4c60*/  @!P4 LOP3.LUT R67, RZ, R67, RZ, 0x33, !PT ;  /* 0x00000043ff43c212 */ /* 0x000fc400078e33ff */
[----:B------:R-:W-:Y:S02]  /*4c70*/  LOP3.LUT R58, R65, R58, RZ, 0xc0, !PT ;  /* 0x0000003a413a7212 */ /* 0x000fe400078ec0ff */
[----:B------:R-:W-:Y:S02]  /*4c80*/  VOTE.ANY R65, PT, P5 ;  /* 0x0000000000417806 */ /* 0x000fe400028e0100 */
[----:B------:R-:W-:Y:S02]  /*4c90*/  LOP3.LUT R58, R67, R58, RZ, 0xc0, !PT ;  /* 0x0000003a433a7212 */ /* 0x000fe400078ec0ff */
[----:B------:R-:W-:Y:S02]  /*4ca0*/  VOTE.ANY R67, PT, P6 ;  /* 0x0000000000437806 */ /* 0x000fe400030e0100 */
[----:B------:R-:W-:Y:S02]  /*4cb0*/  @!P5 LOP3.LUT R65, RZ, R65, RZ, 0x33, !PT ;  /* 0x00000041ff41d212 */ /* 0x000fe400078e33ff */
[----:B------:R-:W-:-:S02]  /*4cc0*/  VOTE.ANY R69, PT, P0 ;  /* 0x0000000000457806 */ /* 0x000fc400000e0100 */
[----:B------:R-:W-:Y:S02]  /*4cd0*/  @!P6 LOP3.LUT R67, RZ, R67, RZ, 0x33, !PT ;  /* 0x00000043ff43e212 */ /* 0x000fe400078e33ff */
[----:B------:R-:W-:Y:S01]  /*4ce0*/  LOP3.LUT R58, R65, R58, RZ, 0xc0, !PT ;  /* 0x0000003a413a7212 */ /* 0x000fe200078ec0ff */
[----:B------:R-:W-:Y:S01]  /*4cf0*/  IMAD.MOV.U32 R65, RZ, RZ, RZ ;  /* 0x000000ffff417224 */ /* 0x000fe200078e00ff */
[----:B------:R-:W-:Y:S02]  /*4d00*/  @!P0 LOP3.LUT R69, RZ, R69, RZ, 0x33, !PT ;  /* 0x00000045ff458212 */ /* 0x000fe400078e33ff */
[----:B------:R-:W-:-:S04]  /*4d10*/  LOP3.LUT R58, R67, R58, RZ, 0xc0, !PT ;  /* 0x0000003a433a7212 */ /* 0x000fc800078ec0ff */
[----:B------:R-:W-:-:S04]  /*4d20*/  LOP3.LUT R69, R69, R58, RZ, 0xc0, !PT ;  /* 0x0000003a45457212 */ /* 0x000fc800078ec0ff */
[----:B------:R-:W0:Y:S01]  /*4d30*/  FLO.U32 R58, R69 ;  /* 0x00000045003a7300 */ /* 0x000e2200000e0000 */
[----:B------:R-:W-:-:S07]  /*4d40*/  LOP3.LUT R42, R38, R69, RZ, 0xc0, !PT ;  /* 0x00000045262a7212 */ /* 0x000fce00078ec0ff */
[----:B------:R-:W4:Y:S01]  /*4d50*/  POPC R42, R42 ;  /* 0x0000002a002a7309 */ /* 0x000f220000000000 */
[----:B0-----:R-:W-:-:S13]  /*4d60*/  ISETP.NE.AND P0, PT, R72, R58, PT ;  /* 0x0000003a4800720c */ /* 0x001fda0003f05270 */
[----:B--234-:R-:W-:Y:S05]  /*4d70*/  @P0 BRA `(.L_x_417) ;  /* 0x0000000000040947 */ /* 0x01cfea0003800000 */
[----:B------:R0:W2:Y:S02]  /*4d80*/  ATOMS.ADD R65, [R59], R42 ;  /* 0x0000002a3b41738c */ /* 0x0000a40000000000 */
.L_x_417:
[----:B------:R-:W-:Y:S05]  /*4d90*/  BSYNC.RECONVERGENT B0 ;  /* 0x0000000000007941 */ /* 0x000fea0003800200 */
.L_x_416:
        /* <DEDUP_REMOVED lines=34> */
.L_x_419:
[----:B------:R-:W-:Y:S05]  /*4fc0*/  BSYNC.RECONVERGENT B0 ;  /* 0x0000000000007941 */ /* 0x000fea0003800200 */
.L_x_418:
[----:B------:R-:W-:Y:S01]  /*4fd0*/  R2P PR, R44, 0x7f ;  /* 0x0000007f2c007804 */ /* 0x000fe20000000000 */
[----:B--2---:R2:W3:Y:S01]  /*4fe0*/  SHFL.IDX PT, R66, R66, R59, 0x1f ;  /* 0x00001f3b42427589 */ /* 0x0044e200000e0000 */
[----:B------:R-:W-:Y:S11]  /*4ff0*/  BSSY.RECONVERGENT B0, `(.L_x_420) ;  /* 0x0000020000007945 */ /* 0x000ff60003800200 */
[----:B------:R-:W-:-:S02]  /*5000*/  VOTE.ANY R58, PT, P0 ;  /* 0x00000000003a7806 */ /* 0x000fc400000e0100 */
        /* <DEDUP_REMOVED lines=24> */
[----:B------:R-:W4:Y:S01]  /*5190*/  FLO.U32 R58, R69 ;  /* 0x00000045003a7300 */ /* 0x000f2200000e0000 */
[----:B------:R-:W-:-:S07]  /*51a0*/  LOP3.LUT R44, R38, R69, RZ, 0xc0, !PT ;  /* 0x00000045262c7212 */ /* 0x000fce00078ec0ff */
[----:B------:R-:W0:Y:S01]  /*51b0*/  POPC R44, R44 ;  /* 0x0000002c002c7309 */ /* 0x000e220000000000 */
[----:B----4-:R-:W-:-:S13]  /*51c0*/  ISETP.NE.AND P0, PT, R72, R58, PT ;  /* 0x0000003a4800720c */ /* 0x010fda0003f05270 */
[----:B0-23--:R-:W-:Y:S05]  /*51d0*/  @P0 BRA `(.L_x_421) ;  /* 0x0000000000040947 */ /* 0x00dfea0003800000 */
[----:B------:R0:W2:Y:S02]  /*51e0*/  ATOMS.ADD R63, [R61], R44 ;  /* 0x0000002c3d3f738c */ /* 0x0000a40000000000 */
.L_x_421:
[----:B------:R-:W-:Y:S05]  /*51f0*/  BSYNC.RECONVERGENT B0 ;  /* 0x0000000000007941 */ /* 0x000fea0003800200 */
.L_x_420:
        /* <DEDUP_REMOVED lines=28> */
[----:B0-----:R-:W0:Y:S01]  /*53c0*/  FLO.U32 R61, R59 ;  /* 0x0000003b003d7300 */ /* 0x001e2200000e0000 */
[----:B------:R-:W-:-:S07]  /*53d0*/  LOP3.LUT R38, R38, R59, RZ, 0xc0, !PT ;  /* 0x0000003b26267212 */ /* 0x000fce00078ec0ff */
[----:B------:R2:W4:Y:S01]  /*53e0*/  POPC R45, R38 ;  /* 0x00000026002d7309 */ /* 0x0005220000000000 */
[----:B0-----:R-:W-:-:S13]  /*53f0*/  ISETP.NE.AND P0, PT, R72, R61, PT ;  /* 0x0000003d4800720c */ /* 0x001fda0003f05270 */
[----:B--234-:R-:W-:Y:S05]  /*5400*/  @P0 BRA `(.L_x_423) ;  /* 0x0000000000040947 */ /* 0x01cfea0003800000 */
[----:B------:R0:W2:Y:S02]  /*5410*/  ATOMS.ADD R60, [R62], R45 ;  /* 0x0000002d3e3c738c */ /* 0x0000a40000000000 */
.L_x_423:
[----:B------:R-:W-:Y:S05]  /*5420*/  BSYNC.RECONVERGENT B0 ;  /* 0x0000000000007941 */ /* 0x000fea0003800200 */
.L_x_422:
[----:B------:R-:W-:Y:S01]  /*5430*/  BAR.SYNC.DEFER_BLOCKING 0x0 ;  /* 0x0000000000007b1d */ /* 0x000fe20000010000 */
[----:B-1----:R-:W-:Y:S01]  /*5440*/  IMAD.IADD R23, R23, 0x1, R46 ;  /* 0x0000000117177824 */ /* 0x002fe200078e022e */
[----:B------:R-:W-:Y:S01]  /*5450*/  ISETP.NE.AND P0, PT, R71, RZ, PT ;  /* 0x000000ff4700720c */ /* 0x000fe20003f05270 */
[----:B------:R-:W-:Y:S02]  /*5460*/  IMAD.IADD R47, R24, 0x1, R47 ;  /* 0x00000001182f7824 */ /* 0x000fe400078e022f */
[----:B------:R-:W-:Y:S01]  /*5470*/  IMAD.IADD R25, R25, 0x1, R48 ;  /* 0x0000000119197824 */ /* 0x000fe200078e0230 */
[----:B------:R-:W-:Y:S01]  /*5480*/  BSSY B1, `(.L_x_424) ;  /* 0x0000063000017945 */ /* 0x000fe20003800000 */
[----:B------:R-:W-:Y:S01]  /*5490*/  IMAD.IADD R49, R26, 0x1, R49 ;  /* 0x000000011a317824 */ /* 0x000fe200078e0231 */
[----:B--2---:R1:W2:Y:S01]  /*54a0*/  SHFL.IDX PT, R38, R60, R61, 0x1f ;  /* 0x00001f3d3c267589 */ /* 0x0042a200000e0000 */
[----:B------:R-:W-:Y:S02]  /*54b0*/  IMAD.IADD R27, R27, 0x1, R50 ;  /* 0x000000011b1b7824 */ /* 0x000fe400078e0232 */
[----:B------:R-:W-:-:S02]  /*54c0*/  IMAD R23, R23, 0x4, R0 ;  /* 0x0000000417177824 */ /* 0x000fc400078e0200 */
[----:B------:R-:W-:Y:S02]  /*54d0*/  IMAD.IADD R59, R28, 0x1, R29 ;  /* 0x000000011c3b7824 */ /* 0x000fe400078e021d */
[----:B------:R-:W-:Y:S02]  /*54e0*/  IMAD R24, R47, 0x4, R0 ;  /* 0x000000042f187824 */ /* 0x000fe400078e0200 */
[----:B------:R-:W-:Y:S02]  /*54f0*/  IMAD.IADD R51, R51, 0x1, R52 ;  /* 0x0000000133337824 */ /* 0x000fe400078e0234 */
[--C-:B------:R-:W-:Y:S02]  /*5500*/  IMAD R29, R25, 0x4, R0.reuse ;  /* 0x00000004191d7824 */ /* 0x100fe400078e0200 */
[----:B------:R-:W-:Y:S02]  /*5510*/  IMAD.IADD R53, R30, 0x1, R53 ;  /* 0x000000011e357824 */ /* 0x000fe400078e0235 */
[----:B------:R-:W-:Y:S01]  /*5520*/  IMAD R28, R49, 0x4, R0 ;  /* 0x00000004311c7824 */ /* 0x000fe200078e0200 */
[----:B------:R3:W-:Y:S01]  /*5530*/  STS [R23+-0x4], R4 ;  /* 0xfffffc0417007388 */ /* 0x0007e20000000800 */
[----:B------:R-:W-:-:S02]  /*5540*/  IMAD.IADD R31, R31, 0x1, R54 ;  /* 0x000000011f1f7824 */ /* 0x000fc400078e0236 */
[--C-:B------:R-:W-:Y:S01]  /*5550*/  IMAD R27, R27, 0x4, R0.reuse ;  /* 0x000000041b1b7824 */ /* 0x100fe200078e0200 */
[----:B------:R4:W-:Y:S01]  /*5560*/  STS [R24+-0x4], R5 ;  /* 0xfffffc0518007388 */ /* 0x0009e20000000800 */
[----:B------:R-:W-:Y:S02]  /*5570*/  IMAD.IADD R55, R32, 0x1, R55 ;  /* 0x0000000120377824 */ /* 0x000fe400078e0237 */
[----:B------:R-:W-:Y:S01]  /*5580*/  IMAD R26, R59, 0x4, R0 ;  /* 0x000000043b1a7824 */ /* 0x000fe200078e0200 */
[----:B------:R-:W-:Y:S01]  /*5590*/  STS [R29+-0x4], R6 ;  /* 0xfffffc061d007388 */ /* 0x000fe20000000800 */
[----:B-1----:R-:W-:Y:S02]  /*55a0*/  IMAD.IADD R61, R33, 0x1, R56 ;  /* 0x00000001213d7824 */ /* 0x002fe400078e0238 */
[----:B------:R-:W-:Y:S01]  /*55b0*/  IMAD R25, R51, 0x4, R0 ;  /* 0x0000000433197824 */ /* 0x000fe200078e0200 */
[----:B------:R1:W-:Y:S01]  /*55c0*/  STS [R28+-0x4], R7 ;  /* 0xfffffc071c007388 */ /* 0x0003e20000000800 */
[----:B------:R-:W-:-:S02]  /*55d0*/  IMAD.IADD R57, R34, 0x1, R57 ;  /* 0x0000000122397824 */ /* 0x000fc400078e0239 */
[----:B---3--:R-:W-:Y:S01]  /*55e0*/  IMAD R4, R53, 0x4, R0 ;  /* 0x0000000435047824 */ /* 0x008fe200078e0200 */
[----:B------:R-:W-:Y:S01]  /*55f0*/  STS [R27+-0x4], R8 ;  /* 0xfffffc081b007388 */ /* 0x000fe20000000800 */
[----:B------:R-:W-:Y:S02]  /*5600*/  IMAD.IADD R35, R35, 0x1, R64 ;  /* 0x0000000123237824 */ /* 0x000fe400078e0240 */
[--C-:B----4-:R-:W-:Y:S01]  /*5610*/  IMAD R5, R31, 0x4, R0.reuse ;  /* 0x000000041f057824 */ /* 0x110fe200078e0200 */
[----:B------:R3:W-:Y:S01]  /*5620*/  STS [R26+-0x4], R9 ;  /* 0xfffffc091a007388 */ /* 0x0007e20000000800 */
        /* <DEDUP_REMOVED lines=8> */
[----:B------:R4:W-:Y:S01]  /*56b0*/  STS [R5+-0x4], R12 ;  /* 0xfffffc0c05007388 */ /* 0x0009e20000000800 */
[----:B--2---:R-:W-:Y:S02]  /*56c0*/  IMAD.IADD R33, R45, 0x1, R38 ;  /* 0x000000012d217824 */ /* 0x004fe400078e0226 */
[--C-:B-1----:R-:W-:Y:S01]  /*56d0*/  IMAD R7, R35, 0x4, R0.reuse ;  /* 0x0000000423077824 */ /* 0x102fe200078e0200 */
[----:B------:R4:W-:Y:S01]  /*56e0*/  STS [R30+-0x4], R13 ;  /* 0xfffffc0d1e007388 */ /* 0x0009e20000000800 */
[----:B------:R-:W-:-:S02]  /*56f0*/  IMAD R6, R65, 0x4, R0 ;  /* 0x0000000441067824 */ /* 0x000fc400078e0200 */
[--C-:B---3--:R-:W-:Y:S01]  /*5700*/  IMAD R9, R43, 0x4, R0.reuse ;  /* 0x000000042b097824 */ /* 0x108fe200078e0200 */
[----:B------:R4:W-:Y:S01]  /*5710*/  STS [R31+-0x4], R14 ;  /* 0xfffffc0e1f007388 */ /* 0x0009e20000000800 */
[--C-:B------:R-:W-:Y:S02]  /*5720*/  IMAD R8, R63, 0x4, R0.reuse ;  /* 0x000000043f087824 */ /* 0x100fe400078e0200 */
[--C-:B------:R-:W-:Y:S01]  /*5730*/  IMAD R33, R33, 0x4, R0.reuse ;  /* 0x0000000421217824 */ /* 0x100fe200078e0200 */
[----:B------:R4:W-:Y:S01]  /*5740*/  STS [R32+-0x4], R15 ;  /* 0xfffffc0f20007388 */ /* 0x0009e20000000800 */
[----:B------:R-:W-:-:S03]  /*5750*/  IMAD R35, R37, 0x8, R0 ;  /* 0x0000000825237824 */ /* 0x000fc600078e0200 */
[----:B------:R4:W-:Y:S04]  /*5760*/  STS [R7+-0x4], R16 ;  /* 0xfffffc1007007388 */ /* 0x0009e80000000800 */
[----:B------:R4:W-:Y:S04]  /*5770*/  STS [R6+-0x4], R17 ;  /* 0xfffffc1106007388 */ /* 0x0009e80000000800 */
[----:B------:R4:W-:Y:S04]  /*5780*/  STS [R9+-0x4], R18 ;  /* 0xfffffc1209007388 */ /* 0x0009e80000000800 */
[----:B------:R4:W-:Y:S04]  /*5790*/  STS [R8+-0x4], R19 ;  /* 0xfffffc1308007388 */ /* 0x0009e80000000800 */
[----:B------:R4:W-:Y:S01]  /*57a0*/  STS [R33+-0x4], R20 ;  /* 0xfffffc1421007388 */ /* 0x0009e20000000800 */
[----:B------:R-:W-:Y:S05]  /*57b0*/  @P0 BRA `(.L_x_425) ;  /* 0x0000000000bc0947 */ /* 0x000fea0003800000 */
[----:B------:R-:W4:Y:S02]  /*57c0*/  LDCU.64 UR6, c[0x0][0x398] ;  /* 0x00007300ff0677ac */ /* 0x000f240008000a00 */
[----:B----4-:R-:W-:-:S04]  /*57d0*/  LEA R12, P0, R37, UR6, 0x3 ;  /* 0x00000006250c7c11 */ /* 0x010fc8000f8018ff */
[----:B------:R-:W-:-:S05]  /*57e0*/  LEA.HI.X R13, R37, UR7, RZ, 0x3, P0 ;  /* 0x00000007250d7c11 */ /* 0x000fca00080f1cff */
[----:B------:R-:W2:Y:S01]  /*57f0*/  LDG.E.64 R10, desc[UR8][R12.64] ;  /* 0x000000080c0a7981 */ /* 0x000ea2000c1e1b00 */
[----:B------:R-:W-:Y:S02]  /*5800*/  SHF.R.S32.HI R15, RZ, 0x1f, R39 ;  /* 0x0000001fff0f7819 */ /* 0x000fe40000011427 */
[----:B--2---:R-:W-:-:S05]  /*5810*/  IADD3 R10, P0, PT, -R39, R10, RZ ;  /* 0x0000000a270a7210 */ /* 0x004fca0007f1e1ff */
[----:B------:R-:W-:Y:S01]  /*5820*/  IMAD.X R11, R11, 0x1, ~R15, P0 ;  /* 0x000000010b0b7824 */ /* 0x000fe200000e0e0f */
[----:B------:R-:W-:Y:S01]  /*5830*/  ISETP.GE.AND P0, PT, R2, 0x1, PT ;  /* 0x000000010200780c */ /* 0x000fe20003f06270 */
[----:B------:R-:W-:-:S03]  /*5840*/  IMAD.MOV.U32 R15, RZ, RZ, R22 ;  /* 0x000000ffff0f7224 */ /* 0x000fc600078e0016 */
[----:B------:R1:W-:Y:S09]  /*5850*/  STS.64 [R35+0x6600], R10 ;  /* 0x0066000a23007388 */ /* 0x0003f20000000a00 */
[----:B------:R-:W-:Y:S05]  /*5860*/  @!P0 BRA `(.L_x_426) ;  /* 0x00000000006c8947 */ /* 0x000fea0003800000 */
[----:B------:R-:W-:Y:S01]  /*5870*/  BSSY B0, `(.L_x_427) ;  /* 0x0000019000007945 */ /* 0x000fe20003800000 */
[----:B------:R-:W-:Y:S02]  /*5880*/  IMAD.MOV.U32 R12, RZ, RZ, -0x1 ;  /* 0xffffffffff0c7424 */ /* 0x000fe400078e00ff */
[----:B------:R-:W-:Y:S02]  /*5890*/  IMAD.MOV.U32 R13, RZ, RZ, R2 ;  /* 0x000000ffff0d7224 */ /* 0x000fe400078e0002 */
[----:B------:R-:W-:-:S07]  /*58a0*/  IMAD.MOV.U32 R15, RZ, RZ, R22 ;  /* 0x000000ffff0f7224 */ /* 0x000fce00078e0016 */
.L_x_431:
[----:B-1----:R-:W1:Y:S01]  /*58b0*/  LDC.64 R10, c[0x0][0x380] ;  /* 0x0000e000ff0a7b82 */ /* 0x002e620000000a00 */
[----:B------:R-:W-:Y:S01]  /*58c0*/  VIADD R19, R13, 0xffffffff ;  /* 0xffffffff0d137836 */ /* 0x000fe20000000000 */
[----:B------:R-:W-:Y:S03]  /*58d0*/  BSSY B2, `(.L_x_428) ;  /* 0x0000008000027945 */ /* 0x000fe60003800000 */
[----:B------:R-:W-:-:S04]  /*58e0*/  IMAD R17, R19, 0x100, R37 ;  /* 0x0000010013117824 */ /* 0x000fc800078e0225 */
[----:B-1----:R-:W-:-:S07]  /*58f0*/  IMAD.WIDE R10, R17, 0x4, R10 ;  /* 0x00000004110a7825 */ /* 0x002fce00078e020a */
.L_x_429:
[----:B------:R-:W-:Y:S05]  /*5900*/  YIELD ;  /* 0x0000000000007946 */ /* 0x000fea0003800000 */
[----:B------:R1:W-:Y:S06]  /*5910*/  MEMBAR.SC.CTA ;  /* 0x0000000000007992 */ /* 0x0003ec0000000000 */
[----:B-1----:R-:W2:Y:S02]  /*5920*/  LDG.E.STRONG.SYS R14, desc[UR8][R10.64] ;  /* 0x000000080a0e7981 */ /* 0x002ea4000c1f5900 */
[----:B--2---:R-:W-:-:S13]  /*5930*/  ISETP.NE.AND P0, PT, R14, RZ, PT ;  /* 0x000000ff0e00720c */ /* 0x004fda0003f05270 */
[----:B------:R-:W-:Y:S05]  /*5940*/  @!P0 BRA `(.L_x_429) ;  /* 0xfffffffc00ec8947 */ /* 0x000fea000383ffff */
[----:B------:R-:W-:Y:S05]  /*5950*/  BSYNC B2 ;  /* 0x0000000000027941 */ /* 0x000fea0003800000 */
.L_x_428:
[----:B------:R-:W-:Y:S01]  /*5960*/  BSSY.RECONVERGENT B2, `(.L_x_430) ;  /* 0x0000006000027945 */ /* 0x000fe20003800200 */
[C---:B------:R-:W-:Y:S02]  /*5970*/  ISETP.GT.AND P0, PT, R14.reuse, -0x1, PT ;  /* 0xffffffff0e00780c */ /* 0x040fe40003f04270 */
[----:B------:R-:W-:Y:S01]  /*5980*/  LOP3.LUT R14, R14, 0x3fffffff, RZ, 0xc0, !PT ;  /* 0x3fffffff0e0e7812 */ /* 0x000fe200078ec0ff */
[----:B------:R-:W-:Y:S05]  /*5990*/  WARPSYNC.EXCLUSIVE R12 ;  /* 0x000000000c007348 */ /* 0x000fea0003a00000 */
[----:B------:R-:W-:-:S05]  /*59a0*/  IMAD.IADD R15, R14, 0x1, R15 ;  /* 0x000000010e0f7824 */ /* 0x000fca00078e020f */
[----:B------:R-:W-:-:S07]  /*59b0*/  VOTE.ANY R12, PT, P0 ;  /* 0x00000000000c7806 */ /* 0x000fce00000e0100 */
[----:B------:R-:W-:Y:S05]  /*59c0*/  BSYNC.RECONVERGENT B2 ;  /* 0x0000000000027941 */ /* 0x000fea0003800200 */
.L_x_430:
[----:B------:R-:W-:Y:S01]  /*59d0*/  ISETP.GT.U32.AND P1, PT, R13, 0x1, PT ;  /* 0x000000010d00780c */ /* 0x000fe20003f24070 */
[----:B------:R-:W-:-:S12]  /*59e0*/  IMAD.MOV.U32 R13, RZ, RZ, R19 ;  /* 0x000000ffff0d7224 */ /* 0x000fd800078e0013 */
[----:B------:R-:W-:Y:S05]  /*59f0*/  @P0 BRA P1, `(.L_x_431) ;  /* 0xfffffffc00ac0947 */ /* 0x000fea000083ffff */
[----:B------:R-:W-:Y:S05]  /*5a00*/  BSYNC B0 ;  /* 0x0000000000007941 */ /* 0x000fea0003800000 */
.L_x_427:
[----:B------:R2:W3:Y:S02]  /*5a10*/  LDS.64 R10, [R35+0x6600] ;  /* 0x00660000230a7984 */ /* 0x0004e40000000a00 */
.L_x_426:
[----:B------:R-:W4:Y:S01]  /*5a20*/  LDC.64 R12, c[0x0][0x380] ;  /* 0x0000e000ff0c7b82 */ /* 0x000f220000000a00 */
[C---:B------:R-:W-:Y:S01]  /*5a30*/  IMAD.IADD R17, R15.reuse, 0x1, -R22 ;  /* 0x000000010f117824 */ /* 0x040fe200078e0a16 */
[----:B------:R-:W-:Y:S01]  /*5a40*/  LOP3.LUT R15, R15, 0x80000000, RZ, 0xfc, !PT ;  /* 0x800000000f0f7812 */ /* 0x000fe200078efcff */
[----:B------:R-:W-:-:S03]  /*5a50*/  IMAD R19, R2, 0x100, R37 ;  /* 0x0000010002137824 */ /* 0x000fc600078e0225 */
[----:B-1-3--:R-:W-:-:S04]  /*5a60*/  IADD3 R10, P0, PT, R17, R10, RZ ;  /* 0x0000000a110a7210 */ /* 0x00afc80007f1e0ff */
[----:B------:R-:W-:-:S05]  /*5a70*/  LEA.HI.X.SX32 R11, R17, R11, 0x1, P0 ;  /* 0x0000000b110b7211 */ /* 0x000fca00000f0eff */
[----:B------:R1:W-:Y:S01]  /*5a80*/  STS.64 [R35+0x6600], R10 ;  /* 0x0066000a23007388 */ /* 0x0003e20000000a00 */
[----:B----4-:R-:W-:-:S05]  /*5a90*/  IMAD.WIDE R12, R19, 0x4, R12 ;  /* 0x00000004130c7825 */ /* 0x010fca00078e020c */
[----:B------:R1:W-:Y:S02]  /*5aa0*/  STG.E.STRONG.SYS desc[UR8][R12.64], R15 ;  /* 0x0000000f0c007986 */ /* 0x0003e4000c115908 */
.L_x_425:
[----:B------:R-:W-:Y:S05]  /*5ab0*/  BSYNC B1 ;  /* 0x0000000000017941 */ /* 0x000fea0003800000 */
.L_x_424:
[----:B-1--4-:R-:W1:Y:S01]  /*5ac0*/  LDC.64 R14, c[0x0][0x390] ;  /* 0x0000e400ff0e7b82 */ /* 0x012e620000000a00 */
[----:B------:R-:W-:-:S04]  /*5ad0*/  IMAD R10, R2, 0x1980, RZ ;  /* 0x00001980020a7824 */ /* 0x000fc800078e02ff */
[----:B------:R-:W-:-:S03]  /*5ae0*/  VIADD R10, R10, 0x1980 ;  /* 0x000019800a0a7836 */ /* 0x000fc60000000000 */
[----:B------:R-:W3:Y:S01]  /*5af0*/  LDC R11, c[0x0][0x3c0] ;  /* 0x0000f000ff0b7b82 */ /* 0x000ee20000000800 */
[----:B-1----:R-:W-:Y:S02]  /*5b00*/  ISETP.EQ.U32.AND P1, PT, R14, RZ, PT ;  /* 0x000000ff0e00720c */ /* 0x002fe40003f22070 */
[----:B---3--:R-:W-:-:S04]  /*5b10*/  ISETP.GE.AND P0, PT, R10, R11, PT ;  /* 0x0000000b0a00720c */ /* 0x008fc80003f06270 */
[----:B------:R-:W-:-:S04]  /*5b20*/  ISETP.EQ.OR.EX P0, PT, R15, RZ, !P0, P1 ;  /* 0x000000ff0f00720c */ /* 0x000fc80004702710 */
[----:B------:R-:W-:-:S13]  /*5b30*/  ISETP.GT.U32.OR P0, PT, R37, 0xff, P0 ;  /* 0x000000ff2500780c */ /* 0x000fda0000704470 */
[----:B------:R-:W-:Y:S05]  /*5b40*/  @P0 BRA `(.L_x_432) ;  /* 0x0000000000200947 */ /* 0x000fea0003800000 */
[----:B------:R-:W1:Y:S01]  /*5b50*/  LDS.64 R12, [R35+0x6600] ;  /* 0x00660000230c7984 */ /* 0x000e620000000a00 */
[C---:B------:R-:W-:Y:S02]  /*5b60*/  LEA R14, P2, R37.reuse, R14, 0x3 ;  /* 0x0000000e250e7211 */ /* 0x040fe400078418ff */
[--C-:B------:R-:W-:Y:S02]  /*5b70*/  SHF.R.S32.HI R17, RZ, 0x1f, R22.reuse ;  /* 0x0000001fff117819 */ /* 0x100fe40000011416 */
[----:B------:R-:W-:Y:S02]  /*5b80*/  LEA.HI.X R15, R37, R15, RZ, 0x3, P2 ;  /* 0x0000000f250f7211 */ /* 0x000fe400010f1cff */
[----:B-1----:R-:W-:Y:S02]  /*5b90*/  IADD3 R12, P0, P1, R12, R39, R22 ;  /* 0x000000270c0c7210 */ /* 0x002fe4000791e016 */
[----:B------:R-:W-:-:S04]  /*5ba0*/  SHF.R.S32.HI R39, RZ, 0x1f, R39 ;  /* 0x0000001fff277819 */ /* 0x000fc80000011427 */
[----:B------:R-:W-:-:S05]  /*5bb0*/  IADD3.X R13, PT, PT, R13, R39, R17, P0, P1 ;  /* 0x000000270d0d7210 */ /* 0x000fca00007e2411 */
[----:B------:R1:W-:Y:S02]  /*5bc0*/  STG.E.64 desc[UR8][R14.64], R12 ;  /* 0x0000000c0e007986 */ /* 0x0003e4000c101b08 */
.L_x_432:
[----:B------:R-:W-:Y:S01]  /*5bd0*/  ISETP.GT.AND P0, PT, R10, R11, PT ;  /* 0x0000000b0a00720c */ /* 0x000fe20003f04270 */
[----:B------:R-:W-:Y:S05]  /*5be0*/  WARPSYNC.ALL ;  /* 0x0000000000007948 */ /* 0x000fea0003800000 */
[----:B------:R-:W-:Y:S07]  /*5bf0*/  BAR.SYNC.DEFER_BLOCKING 0x0 ;  /* 0x0000000000007b1d */ /* 0x000fee0000010000 */
[----:B------:R-:W-:Y:S05]  /*5c00*/  @P0 BRA `(.L_x_433) ;  /* 0x0000000800f80947 */ /* 0x000fea0003800000 */
[----:B------:R-:W3:Y:S01]  /*5c10*/  LDS R19, [R21] ;  /* 0x0000000015137984 */ /* 0x000ee20000000800 */
[----:B------:R-:W3:Y:S01]  /*5c20*/  LDCU UR5, c[0x0][0x3c4] ;  /* 0x00007880ff0577ac */ /* 0x000ee20008000800 */
[----:B------:R-:W4:Y:S01]  /*5c30*/  LDCU.64 UR6, c[0x0][0x3a0] ;  /* 0x00007400ff0677ac */ /* 0x000f220008000a00 */
[----:B---3--:R-:W-:-:S04]  /*5c40*/  SHF.R.U32.HI R10, RZ, UR5, R19 ;  /* 0x00000005ff0a7c19 */ /* 0x008fc80008011613 */
[----:B-1----:R-:W-:-:S05]  /*5c50*/  LOP3.LUT R13, R10, UR4, RZ, 0x30, !PT ;  /* 0x000000040a0d7c12 */ /* 0x002fca000f8e30ff */
[----:B------:R-:W-:-:S06]  /*5c60*/  IMAD R12, R13, 0x8, R0 ;  /* 0x000000080d0c7824 */ /* 0x000fcc00078e0200 */
[----:B------:R-:W1:Y:S02]  /*5c70*/  LDS.64 R12, [R12+0x6600] ;  /* 0x006600000c0c7984 */ /* 0x000e640000000a00 */
[----:B-1----:R-:W-:-:S05]  /*5c80*/  IADD3 R10, P1, PT, R12, R37, RZ ;  /* 0x000000250c0a7210 */ /* 0x002fca0007f3e0ff */
[----:B------:R-:W-:Y:S01]  /*5c90*/  IMAD.X R13, RZ, RZ, R13, P1 ;  /* 0x000000ffff0d7224 */ /* 0x000fe200008e060d */
[----:B----4-:R-:W-:-:S04]  /*5ca0*/  LEA R14, P1, R10, UR6, 0x2 ;  /* 0x000000060a0e7c11 */ /* 0x010fc8000f8210ff */
[----:B------:R-:W-:-:S05]  /*5cb0*/  LEA.HI.X R15, R10, UR7, R13, 0x2, P1 ;  /* 0x000000070a0f7c11 */ /* 0x000fca00088f140d */
[----:B------:R-:W-:Y:S01]  /*5cc0*/  STG.E desc[UR8][R14.64], R19 ;  /* 0x000000130e007986 */ /* 0x000fe2000c101908 */
[----:B------:R-:W-:-:S03]  /*5cd0*/  NOP ;  /* 0x0000000000007918 */ /* 0x000fc60000000000 */
[----:B--2---:R-:W1:Y:S02]  /*5ce0*/  LDS R35, [R21+0x600] ;  /* 0x0006000015237984 */ /* 0x004e640000000800 */
[----:B-1----:R-:W-:-:S04]  /*5cf0*/  SHF.R.U32.HI R10, RZ, UR5, R35 ;  /* 0x00000005ff0a7c19 */ /* 0x002fc80008011623 */
[----:B------:R-:W-:-:S05]  /*5d00*/  LOP3.LUT R13, R10, UR4, RZ, 0x30, !PT ;  /* 0x000000040a0d7c12 */ /* 0x000fca000f8e30ff */
[----:B------:R-:W-:-:S06]  /*5d10*/  IMAD R12, R13, 0x8, R0 ;  /* 0x000000080d0c7824 */ /* 0x000fcc00078e0200 */
[----:B------:R-:W1:Y:S02]  /*5d20*/  LDS.64 R12, [R12+0x6600] ;  /* 0x006600000c0c7984 */ /* 0x000e640000000a00 */
[----:B-1----:R-:W-:-:S05]  /*5d30*/  IADD3 R10, P1, PT, R12, R37, RZ ;  /* 0x000000250c0a7210 */ /* 0x002fca0007f3e0ff */
[----:B------:R-:W-:Y:S01]  /*5d40*/  IMAD.X R13, RZ, RZ, R13, P1 ;  /* 0x000000ffff0d7224 */ /* 0x000fe200008e060d */
[----:B------:R-:W-:-:S04]  /*5d50*/  LEA R16, P1, R10, UR6, 0x2 ;  /* 0x000000060a107c11 */ /* 0x000fc8000f8210ff */
[----:B------:R-:W-:-:S05]  /*5d60*/  LEA.HI.X R17, R10, UR7, R13, 0x2, P1 ;  /* 0x000000070a117c11 */ /* 0x000fca00088f140d */
[----:B------:R-:W-:Y:S01]  /*5d70*/  STG.E desc[UR8][R16.64+0x600], R35 ;  /* 0x0006002310007986 */ /* 0x000fe2000c101908 */
[----:B------:R-:W-:-:S03]  /*5d80*/  NOP ;  /* 0x0000000000007918 */ /* 0x000fc60000000000 */
[----:B------:R-:W1:Y:S02]  /*5d90*/  LDS R19, [R21+0xc00] ;  /* 0x000c000015137984 */ /* 0x000e640000000800 */
[----:B-1----:R-:W-:-:S04]  /*5da0*/  SHF.R.U32.HI R10, RZ, UR5, R19 ;  /* 0x00000005ff0a7c19 */ /* 0x002fc80008011613 */
[----:B------:R-:W-:-:S05]  /*5db0*/  LOP3.LUT R13, R10, UR4, RZ, 0x30, !PT ;  /* 0x000000040a0d7c12 */ /* 0x000fca000f8e30ff */
[----:B------:R-:W-:-:S05]  /*5dc0*/  IMAD R18, R13, 0x8, R0 ;  /* 0x000000080d127824 */ /* 0x000fca00078e0200 */
        /* <DEDUP_REMOVED lines=159> */
[----:B------:R1:W-:Y:S01]  /*67c0*/  STG.E desc[UR8][R12.64+0x6000], R15 ;  /* 0x0060000f0c007986 */ /* 0x0003e2000c101908 */
[----:B------:R-:W-:Y:S01]  /*67d0*/  NOP ;  /* 0x0000000000007918 */ /* 0x000fe20000000000 */
[----:B------:R-:W-:Y:S05]  /*67e0*/  BRA `(.L_x_434) ;  /* 0x0000001000c87947 */ /* 0x000fea0003800000 */
.L_x_433:
[----:B-1----:R-:W-:Y:S01]  /*67f0*/  IMAD R13, R2, -0x1980, R11 ;  /* 0xffffe680020d7824 */ /* 0x002fe200078e020b */
[----:B------:R-:W-:Y:S01]  /*6800*/  BSSY.RECONVERGENT B0, `(.L_x_435) ;  /* 0x000001a000007945 */ /* 0x000fe20003800200 */
[C---:B------:R-:W-:Y:S02]  /*6810*/  VIADD R12, R37.reuse, 0x300 ;  /* 0x00000300250c7836 */ /* 0x040fe40000000000 */
[C---:B------:R-:W-:Y:S01]  /*6820*/  VIADD R10, R37.reuse, 0x180 ;  /* 0x00000180250a7836 */ /* 0x040fe20000000000 */
[CC--:B------:R-:W-:Y:S01]  /*6830*/  ISETP.GE.AND P1, PT, R37.reuse, R13.reuse, PT ;  /* 0x0000000d2500720c */ /* 0x0c0fe20003f26270 */
[C---:B------:R-:W-:Y:S01]  /*6840*/  VIADD R14, R37.reuse, 0x480 ;  /* 0x00000480250e7836 */ /* 0x040fe20000000000 */
[-C--:B------:R-:W-:Y:S01]  /*6850*/  ISETP.GE.AND P3, PT, R12, R13.reuse, PT ;  /* 0x0000000d0c00720c */ /* 0x080fe20003f66270 */
[C---:B------:R-:W-:Y:S01]  /*6860*/  VIADD R12, R37.reuse, 0x780 ;  /* 0x00000780250c7836 */ /* 0x040fe20000000000 */
[-C--:B------:R-:W-:Y:S01]  /*6870*/  ISETP.GE.AND P2, PT, R10, R13.reuse, PT ;  /* 0x0000000d0a00720c */ /* 0x080fe20003f46270 */
[----:B------:R-:W-:Y:S01]  /*6880*/  VIADD R10, R37, 0x600 ;  /* 0x00000600250a7836 */ /* 0x000fe20000000000 */
[----:B------:R-:W-:-:S02]  /*6890*/  ISETP.GE.AND P4, PT, R14, R13, PT ;  /* 0x0000000d0e00720c */ /* 0x000fc40003f86270 */
[-C--:B------:R-:W-:Y:S01]  /*68a0*/  ISETP.GE.AND P6, PT, R12, R13.reuse, PT ;  /* 0x0000000d0c00720c */ /* 0x080fe20003fc6270 */
[----:B------:R-:W-:Y:S01]  /*68b0*/  VIADD R12, R37, 0x900 ;  /* 0x00000900250c7836 */ /* 0x000fe20000000000 */
[----:B------:R-:W-:-:S03]  /*68c0*/  ISETP.GE.AND P5, PT, R10, R13, PT ;  /* 0x0000000d0a00720c */ /* 0x000fc60003fa6270 */
[----:B------:R-:W-:Y:S10]  /*68d0*/  @P1 BRA `(.L_x_436) ;  /* 0x0000000000301947 */ /* 0x000ff40003800000 */
[----:B------:R-:W1:Y:S01]  /*68e0*/  LDS R17, [R21] ;  /* 0x0000000015117984 */ /* 0x000e620000000800 */
[----:B------:R-:W1:Y:S01]  /*68f0*/  LDCU UR5, c[0x0][0x3c4] ;  /* 0x00007880ff0577ac */ /* 0x000e620008000800 */
[----:B------:R-:W3:Y:S01]  /*6900*/  LDCU.64 UR6, c[0x0][0x3a0] ;  /* 0x00007400ff0677ac */ /* 0x000ee20008000a00 */
[----:B-1----:R-:W-:-:S04]  /*6910*/  SHF.R.U32.HI R10, RZ, UR5, R17 ;  /* 0x00000005ff0a7c19 */ /* 0x002fc80008011611 */
[----:B------:R-:W-:-:S05]  /*6920*/  LOP3.LUT R15, R10, UR4, RZ, 0x30, !PT ;  /* 0x000000040a0f7c12 */ /* 0x000fca000f8e30ff */
[----:B------:R-:W-:-:S05]  /*6930*/  IMAD R10, R15, 0x8, R0 ;  /* 0x000000080f0a7824 */ /* 0x000fca00078e0200 */
[----:B------:R-:W1:Y:S02]  /*6940*/  LDS.64 R14, [R10+0x6600] ;  /* 0x006600000a0e7984 */ /* 0x000e640000000a00 */
[----:B-1----:R-:W-:-:S05]  /*6950*/  IADD3 R16, P1, PT, R14, R37, RZ ;  /* 0x000000250e107210 */ /* 0x002fca0007f3e0ff */
[----:B------:R-:W-:Y:S01]  /*6960*/  IMAD.X R15, RZ, RZ, R15, P1 ;  /* 0x000000ffff0f7224 */ /* 0x000fe200008e060f */
[----:B---3--:R-:W-:-:S04]  /*6970*/  LEA R14, P1, R16, UR6, 0x2 ;  /* 0x00000006100e7c11 */ /* 0x008fc8000f8210ff */
[----:B------:R-:W-:-:S05]  /*6980*/  LEA.HI.X R15, R16, UR7, R15, 0x2, P1 ;  /* 0x00000007100f7c11 */ /* 0x000fca00088f140f */
[----:B------:R1:W-:Y:S04]  /*6990*/  STG.E desc[UR8][R14.64], R17 ;  /* 0x000000110e007986 */ /* 0x0003e8000c101908 */
.L_x_436:
[----:B------:R-:W-:Y:S05]  /*69a0*/  BSYNC.RECONVERGENT B0 ;  /* 0x0000000000007941 */ /* 0x000fea0003800200 */
.L_x_435:
[----:B------:R-:W-:Y:S01]  /*69b0*/  NOP ;  /* 0x0000000000007918 */ /* 0x000fe20000000000 */
[----:B------:R-:W-:Y:S01]  /*69c0*/  BSSY.RECONVERGENT B0, `(.L_x_437) ;  /* 0x0000010000007945 */ /* 0x000fe20003800200 */
[----:B------:R-:W-:Y:S01]  /*69d0*/  ISETP.GE.AND P1, PT, R12, R13, PT ;  /* 0x0000000d0c00720c */ /* 0x000fe20003f26270 */
[----:B------:R-:W-:Y:S02]  /*69e0*/  VIADD R12, R37, 0xa80 ;  /* 0x00000a80250c7836 */ /* 0x000fe40000000000 */
[----:B------:R-:W-:Y:S10]  /*69f0*/  @P2 BRA `(.L_x_438) ;  /* 0x0000000000302947 */ /* 0x000ff40003800000 */
[----:B-1----:R-:W1:Y:S01]  /*6a00*/  LDS R17, [R21+0x600] ;  /* 0x0006000015117984 */ /* 0x002e620000000800 */
        /* <DEDUP_REMOVED lines=11> */
.L_x_438:
[----:B------:R-:W-:Y:S05]  /*6ac0*/  BSYNC.RECONVERGENT B0 ;  /* 0x0000000000007941 */ /* 0x000fea0003800200 */
.L_x_437:
[----:B------:R-:W-:Y:S01]  /*6ad0*/  NOP ;  /* 0x0000000000007918 */ /* 0x000fe20000000000 */
[----:B------:R-:W-:Y:S01]  /*6ae0*/  BSSY.RECONVERGENT B0, `(.L_x_439) ;  /* 0x0000010000007945 */ /* 0x000fe20003800200 */
[----:B------:R-:W-:Y:S02]  /*6af0*/  ISETP.GE.AND P2, PT, R12, R13, PT ;  /* 0x0000000d0c00720c */ /* 0x000fe40003f46270 */
[----:B------:R-:W-:Y:S01]  /*6b00*/  LOP3.LUT R12, R37, 0xc00, RZ, 0xfc, !PT ;  /* 0x00000c00250c7812 */ /* 0x000fe200078efcff */
[----:B------:R-:W-:Y:S10]  /*6b10*/  @P3 BRA `(.L_x_440) ;  /* 0x0000000000303947 */ /* 0x000ff40003800000 */
[----:B-1-3--:R-:W1:Y:S01]  /*6b20*/  LDS R17, [R21+0xc00] ;  /* 0x000c000015117984 */ /* 0x00ae620000000800 */
        /* <DEDUP_REMOVED lines=11> */
.L_x_440:
[----:B------:R-:W-:Y:S05]  /*6be0*/  BSYNC.RECONVERGENT B0 ;  /* 0x0000000000007941 */ /* 0x000fea0003800200 */
.L_x_439:
[----:B------:R-:W-:Y:S01]  /*6bf0*/  NOP ;  /* 0x0000000000007918 */ /* 0x000fe20000000000 */
[----:B------:R-:W-:Y:S01]  /*6c00*/  BSSY.RECONVERGENT B0, `(.L_x_441) ;  /* 0x0000010000007945 */ /* 0x000fe20003800200 */
[----:B------:R-:W-:Y:S01]  /*6c10*/  ISETP.GE.AND P3, PT, R12, R13, PT ;  /* 0x0000000d0c00720c */ /* 0x000fe20003f66270 */
[----:B------:R-:W-:Y:S02]  /*6c20*/  VIADD R12, R37, 0xd80 ;  /* 0x00000d80250c7836 */ /* 0x000fe40000000000 */
[----:B------:R-:W-:Y:S10]  /*6c30*/  @P4 BRA `(.L_x_442) ;  /* 0x0000000000304947 */ /* 0x000ff40003800000 */
[----:B-1-34-:R-:W1:Y:S01]  /*6c40*/  LDS R17, [R21+0x1200] ;  /* 0x0012000015117984 */ /* 0x01ae620000000800 */
        /* <DEDUP_REMOVED lines=11> */
.L_x_442:
[----:B------:R-:W-:Y:S05]  /*6d00*/  BSYNC.RECONVERGENT B0 ;  /* 0x0000000000007941 */ /* 0x000fea0003800200 */
.L_x_441:
        /* <DEDUP_REMOVED lines=17> */
.L_x_444:
[----:B------:R-:W-:Y:S05]  /*6e20*/  BSYNC.RECONVERGENT B0 ;  /* 0x0000000000007941 */ /* 0x000fea0003800200 */
.L_x_443:
        /* <DEDUP_REMOVED lines=17> */
.L_x_446:
[----:B------:R-:W-:Y:S05]  /*6f40*/  BSYNC.RECONVERGENT B0 ;  /* 0x0000000000007941 */ /* 0x000fea0003800200 */
.L_x_445:
        /* <DEDUP_REMOVED lines=17> */
.L_x_448:
[----:B------:R-:W-:Y:S05]  /*7060*/  BSYNC.RECONVERGENT B0 ;  /* 0x0000000000007941 */ /* 0x000fea0003800200 */
.L_x_447:
        /* <DEDUP_REMOVED lines=17> */
.L_x_450:
[----:B------:R-:W-:Y:S05]  /*7180*/  BSYNC.RECONVERGENT B0 ;  /* 0x0000000000007941 */ /* 0x000fea0003800200 */
.L_x_449:
        /* <DEDUP_REMOVED lines=17> */
.L_x_452:
[----:B------:R-:W-:Y:S05]  /*72a0*/  BSYNC.RECONVERGENT B0 ;  /* 0x0000000000007941 */ /* 0x000fea0003800200 */
.L_x_451:
        /* <DEDUP_REMOVED lines=17> */
.L_x_454:
[----:B------:R-:W-:Y:S05]  /*73c0*/  BSYNC.RECONVERGENT B0 ;  /* 0x0000000000007941 */ /* 0x000fea0003800200 */
.L_x_453:
[----:B------:R-:W-:Y:S01]  /*73d0*/  NOP ;  /* 0x0000000000007918 */ /* 0x000fe20000000000 */
[----:B------:R-:W-:Y:S01]  /*73e0*/  BSSY.RECONVERGENT B0, `(.L_x_455) ;  /* 0x0000010000007945 */ /* 0x000fe20003800200 */
[----:B------:R-:W-:Y:S02]  /*73f0*/  ISETP.GE.AND P4, PT, R12, R13, PT ;  /* 0x0000000d0c00720c */ /* 0x000fe40003f86270 */
[----:B------:R-:W-:Y:S01]  /*7400*/  LOP3.LUT R12, R37, 0x1800, RZ, 0xfc, !PT ;  /* 0x00001800250c7812 */ /* 0x000fe200078efcff */
        /* <DEDUP_REMOVED lines=13> */
.L_x_456:
[----:B------:R-:W-:Y:S05]  /*74e0*/  BSYNC.RECONVERGENT B0 ;  /* 0x0000000000007941 */ /* 0x000fea0003800200 */
.L_x_455:
[----:B------:R-:W-:Y:S01]  /*74f0*/  NOP ;  /* 0x0000000000007918 */ /* 0x000fe20000000000 */
[----:B------:R-:W-:Y:S01]  /*7500*/  BSSY.RECONVERGENT B0, `(.L_x_457) ;  /* 0x000000f000007945 */ /* 0x000fe20003800200 */
[----:B------:R-:W-:-:S03]  /*7510*/  ISETP.GE.AND P5, PT, R12, R13, PT ;  /* 0x0000000d0c00720c */ /* 0x000fc60003fa6270 */
        /* <DEDUP_REMOVED lines=13> */
.L_x_458:
[----:B------:R-:W-:Y:S05]  /*75f0*/  BSYNC.RECONVERGENT B0 ;  /* 0x0000000000007941 */ /* 0x000fea0003800200 */
.L_x_457:
[----:B------:R-:W-:Y:S01]  /*7600*/  NOP ;  /* 0x0000000000007918 */ /* 0x000fe20000000000 */
[----:B------:R-:W-:Y:S04]  /*7610*/  BSSY.RECONVERGENT B0, `(.L_x_459) ;  /* 0x000000e000007945 */ /* 0x000fe80003800200 */
[----:B------:R-:W-:Y:S05]  /*7620*/  @P1 BRA `(.L_x_460) ;  /* 0x0000000000301947 */ /* 0x000fea0003800000 */
        /* <DEDUP_REMOVED lines=12> */
.L_x_460:
[----:B------:R-:W-:Y:S05]  /*76f0*/  BSYNC.RECONVERGENT B0 ;  /* 0x0000000000007941 */ /* 0x000fea0003800200 */
.L_x_459:
        /* <DEDUP_REMOVED lines=15> */
.L_x_462:
[----:B------:R-:W-:Y:S05]  /*77f0*/  BSYNC.RECONVERGENT B0 ;  /* 0x0000000000007941 */ /* 0x000fea0003800200 */
.L_x_461:
        /* <DEDUP_REMOVED lines=15> */
.L_x_464:
[----:B------:R-:W-:Y:S05]  /*78f0*/  BSYNC.RECONVERGENT B0 ;  /* 0x0000000000007941 */ /* 0x000fea0003800200 */
.L_x_463:
        /* <DEDUP_REMOVED lines=15> */
.L_x_466:
[----:B------:R-:W-:Y:S05]  /*79f0*/  BSYNC.RECONVERGENT B0 ;  /* 0x0000000000007941 */ /* 0x000fea0003800200 */
.L_x_465:
        /* <DEDUP_REMOVED lines=15> */
.L_x_468:
[----:B------:R-:W-:Y:S05]  /*7af0*/  BSYNC.RECONVERGENT B0 ;  /* 0x0000000000007941 */ /* 0x000fea0003800200 */
.L_x_467:
[----:B------:R-:W-:Y:S01]  /*7b00*/  NOP ;  /* 0x0000000000007918 */ /* 0x000fe20000000000 */
.L_x_434:
[----:B------:R0:W5:Y:S01]  /*7b10*/  @!P0 LDG.E R58, desc[UR8][R40.64] ;  /* 0x00000008283a8981 */ /* 0x000162000c1e1900 */
[----:B------:R-:W2:Y:S03]  /*7b20*/  LDCU UR5, c[0x0][0x3c4] ;  /* 0x00007880ff0577ac */ /* 0x000ea60008000800 */
[----:B------:R0:W5:Y:S04]  /*7b30*/  @!P0 LDG.E R55, desc[UR8][R40.64+0x80] ;  /* 0x0000800828378981 */ /* 0x000168000c1e1900 */
        /* <DEDUP_REMOVED lines=9> */
[----:B0-----:R0:W5:Y:S04]  /*7bd0*/  @!P0 LDG.E R45, desc[UR8][R40.64+0x580] ;  /* 0x00058008282d8981 */ /* 0x001168000c1e1900 */
[----:B------:R0:W5:Y:S04]  /*7be0*/  @!P0 LDG.E R46, desc[UR8][R40.64+0x600] ;  /* 0x00060008282e8981 */ /* 0x000168000c1e1900 */
[----:B------:R0:W5:Y:S04]  /*7bf0*/  @!P0 LDG.E R43, desc[UR8][R40.64+0x680] ;  /* 0x00068008282b8981 */ /* 0x000168000c1e1900 */
[----:B------:R0:W5:Y:S04]  /*7c00*/  @!P0 LDG.E R44, desc[UR8][R40.64+0x700] ;  /* 0x00070008282c8981 */ /* 0x000168000c1e1900 */
[----:B------:R0:W5:Y:S04]  /*7c10*/  @!P0 LDG.E R39, desc[UR8][R40.64+0x780] ;  /* 0x0007800828278981 */ /* 0x000168000c1e1900 */
[----:B------:R0:W5:Y:S04]  /*7c20*/  @!P0 LDG.E R42, desc[UR8][R40.64+0x800] ;  /* 0x00080008282a8981 */ /* 0x000168000c1e1900 */
[----:B------:R-:W0:Y:S04]  /*7c30*/  LDS R0, [R21] ;  /* 0x0000000015007984 */ /* 0x000e280000000800 */
[----:B------:R-:W0:Y:S04]  /*7c40*/  LDS R10, [R21+0x600] ;  /* 0x00060000150a7984 */ /* 0x000e280000000800 */
[----:B-1----:R-:W1:Y:S04]  /*7c50*/  LDS R12, [R21+0xc00] ;  /* 0x000c0000150c7984 */ /* 0x002e680000000800 */
[----:B------:R-:W1:Y:S04]  /*7c60*/  LDS R13, [R21+0x1200] ;  /* 0x00120000150d7984 */ /* 0x000e680000000800 */
[----:B---34-:R-:W3:Y:S04]  /*7c70*/  LDS R14, [R21+0x1800] ;  /* 0x00180000150e7984 */ /* 0x018ee80000000800 */
[----:B------:R-:W4:Y:S04]  /*7c80*/  LDS R15, [R21+0x1e00] ;  /* 0x001e0000150f7984 */ /* 0x000f280000000800 */
[----:B------:R-:W4:Y:S04]  /*7c90*/  LDS R16, [R21+0x2400] ;  /* 0x0024000015107984 */ /* 0x000f280000000800 */
[----:B------:R-:W4:Y:S04]  /*7ca0*/  LDS R17, [R21+0x2a00] ;  /* 0x002a000015117984 */ /* 0x000f280000000800 */
[----:B------:R-:W4:Y:S04]  /*7cb0*/  LDS R18, [R21+0x3000] ;  /* 0x0030000015127984 */ /* 0x000f280000000800 */
[----:B------:R-:W4:Y:S04]  /*7cc0*/  LDS R19, [R21+0x3600] ;  /* 0x0036000015137984 */ /* 0x000f280000000800 */
[----:B------:R-:W4:Y:S04]  /*7cd0*/  LDS R20, [R21+0x3c00] ;  /* 0x003c000015147984 */ /* 0x000f280000000800 */
[----:B------:R-:W4:Y:S04]  /*7ce0*/  LDS R22, [R21+0x4200] ;  /* 0x0042000015167984 */ /* 0x000f280000000800 */
[----:B------:R-:W4:Y:S04]  /*7cf0*/  LDS R34, [R21+0x4800] ;  /* 0x0048000015227984 */ /* 0x000f280000000800 */
[----:B--2---:R-:W2:Y:S04]  /*7d00*/  LDS R35, [R21+0x4e00] ;  /* 0x004e000015237984 */ /* 0x004ea80000000800 */
[----:B------:R-:W2:Y:S04]  /*7d10*/  LDS R38, [R21+0x5400] ;  /* 0x0054000015267984 */ /* 0x000ea80000000800 */
[----:B------:R-:W2:Y:S04]  /*7d20*/  LDS R57, [R21+0x5a00] ;  /* 0x005a000015397984 */ /* 0x000ea80000000800 */
[----:B------:R-:W2:Y:S01]  /*7d30*/  LDS R59, [R21+0x6000] ;  /* 0x00600000153b7984 */ /* 0x000ea20000000800 */
[----:B0-----:R-:W-:-:S02]  /*7d40*/  SHF.R.U32.HI R0, RZ, UR5, R0 ;  /* 0x00000005ff007c19 */ /* 0x001fc40008011600 */
[----:B------:R-:W-:Y:S02]  /*7d50*/  SHF.R.U32.HI R10, RZ, UR5, R10 ;  /* 0x00000005ff0a7c19 */ /* 0x000fe4000801160a */
[----:B-1----:R-:W-:Y:S02]  /*7d60*/  SHF.R.U32.HI R12, RZ, UR5, R12 ;  /* 0x00000005ff0c7c19 */ /* 0x002fe4000801160c */
[----:B------:R-:W-:Y:S02]  /*7d70*/  SHF.R.U32.HI R13, RZ, UR5, R13 ;  /* 0x00000005ff0d7c19 */ /* 0x000fe4000801160d */
[----:B---3--:R-:W-:Y:S02]  /*7d80*/  SHF.R.U32.HI R14, RZ, UR5, R14 ;  /* 0x00000005ff0e7c19 */ /* 0x008fe4000801160e */
[----:B----4-:R-:W-:Y:S02]  /*7d90*/  SHF.R.U32.HI R15, RZ, UR5, R15 ;  /* 0x00000005ff0f7c19 */ /* 0x010fe4000801160f */
[----:B------:R-:W-:-:S02]  /*7da0*/  SHF.R.U32.HI R16, RZ, UR5, R16 ;  /* 0x00000005ff107c19 */ /* 0x000fc40008011610 */
[----:B------:R-:W-:Y:S02]  /*7db0*/  SHF.R.U32.HI R17, RZ, UR5, R17 ;  /* 0x00000005ff117c19 */ /* 0x000fe40008011611 */
[----:B------:R-:W-:Y:S02]  /*7dc0*/  SHF.R.U32.HI R18, RZ, UR5, R18 ;  /* 0x00000005ff127c19 */ /* 0x000fe40008011612 */
[----:B------:R-:W-:Y:S02]  /*7dd0*/  SHF.R.U32.HI R60, RZ, UR5, R19 ;  /* 0x00000005ff3c7c19 */ /* 0x000fe40008011613 */
[----:B------:R-:W-:Y:S02]  /*7de0*/  SHF.R.U32.HI R61, RZ, UR5, R20 ;  /* 0x00000005ff3d7c19 */ /* 0x000fe40008011614 */
[----:B------:R-:W-:Y:S02]  /*7df0*/  SHF.R.U32.HI R62, RZ, UR5, R22 ;  /* 0x00000005ff3e7c19 */ /* 0x000fe40008011616 */
[----:B------:R-:W-:-:S02]  /*7e00*/  SHF.R.U32.HI R63, RZ, UR5, R34 ;  /* 0x00000005ff3f7c19 */ /* 0x000fc40008011622 */
[----:B--2---:R-:W-:Y:S02]  /*7e10*/  SHF.R.U32.HI R64, RZ, UR5, R35 ;  /* 0x00000005ff407c19 */ /* 0x004fe40008011623 */
[----:B------:R-:W-:Y:S02]  /*7e20*/  SHF.R.U32.HI R65, RZ, UR5, R38 ;  /* 0x00000005ff417c19 */ /* 0x000fe40008011626 */
[----:B------:R-:W-:Y:S02]  /*7e30*/  SHF.R.U32.HI R66, RZ, UR5, R57 ;  /* 0x00000005ff427c19 */ /* 0x000fe40008011639 */
[----:B------:R-:W-:Y:S02]  /*7e40*/  SHF.R.U32.HI R67, RZ, UR5, R59 ;  /* 0x00000005ff437c19 */ /* 0x000fe4000801163b */
[----:B------:R-:W-:Y:S02]  /*7e50*/  LOP3.LUT R59, R0, UR4, RZ, 0x30, !PT ;  /* 0x00000004003b7c12 */ /* 0x000fe4000f8e30ff */
[----:B------:R-:W-:-:S02]  /*7e60*/  LOP3.LUT R57, R10, UR4, RZ, 0x30, !PT ;  /* 0x000000040a397c12 */ /* 0x000fc4000f8e30ff */
[----:B------:R-:W-:Y:S02]  /*7e70*/  LOP3.LUT R38, R12, UR4, RZ, 0x30, !PT ;  /* 0x000000040c267c12 */ /* 0x000fe4000f8e30ff */
[----:B------:R-:W-:Y:S02]  /*7e80*/  LOP3.LUT R35, R13, UR4, RZ, 0x30, !PT ;  /* 0x000000040d237c12 */ /* 0x000fe4000f8e30ff */
[----:B------:R-:W-:Y:S02]  /*7e90*/  LOP3.LUT R34, R14, UR4, RZ, 0x30, !PT ;  /* 0x000000040e227c12 */ /* 0x000fe4000f8e30ff */
[----:B------:R-:W-:Y:S02]  /*7ea0*/  LOP3.LUT R22, R15, UR4, RZ, 0x30, !PT ;  /* 0x000000040f167c12 */ /* 0x000fe4000f8e30ff */
        /* <DEDUP_REMOVED lines=10> */
[----:B------:R-:W-:Y:S01]  /*7f50*/  LOP3.LUT R0, R67, UR4, RZ, 0x30, !PT ;  /* 0x0000000443007c12 */ /* 0x000fe2000f8e30ff */
[----:B------:R-:W-:Y:S06]  /*7f60*/  @!P0 BRA `(.L_x_469) ;  /* 0x0000000000cc8947 */ /* 0x000fec0003800000 */
[----:B------:R-:W-:Y:S02]  /*7f70*/  IMAD R60, R2, -0x1980, R11 ;  /* 0xffffe680023c7824 */ /* 0x000fe400078e020b */
[C---:B------:R-:W-:Y:S02]  /*7f80*/  VIADD R61, R3.reuse, 0x20 ;  /* 0x00000020033d7836 */ /* 0x040fe40000000000 */
[C---:B------:R-:W-:Y:S01]  /*7f90*/  VIADD R63, R3.reuse, 0x40 ;  /* 0x00000040033f7836 */ /* 0x040fe20000000000 */
        /* <DEDUP_REMOVED lines=11> */
[----:B-----5:R0:W5:Y:S01]  /*8050*/  @!P5 LDG.E R58, desc[UR8][R40.64] ;  /* 0x00000008283ad981 */ /* 0x020162000c1e1900 */
        /* <DEDUP_REMOVED lines=23> */
[----:B------:R-:W-:Y:S01]  /*81d0*/  VIADD R3, R3, 0x200 ;  /* 0x0000020003037836 */ /* 0x000fe20000000000 */
[----:B------:R0:W5:Y:S01]  /*81e0*/  @!P3 LDG.E R50, desc[UR8][R40.64+0x400] ;  /* 0x000400082832b981 */ /* 0x000162000c1e1900 */
[----:B------:R-:W-:-:S03]  /*81f0*/  ISETP.GE.AND P3, PT, R61, R60, PT ;  /* 0x0000003c3d00720c */ /* 0x000fc60003f66270 */
        /* <DEDUP_REMOVED lines=10> */
.L_x_469:
[----:B------:R-:W-:Y:S06]  /*82a0*/  BAR.SYNC.DEFER_BLOCKING 0x0 ;  /* 0x0000000000007b1d */ /* 0x000fec0000010000 */
[----:B-----5:R1:W-:Y:S04]  /*82b0*/  STS [R23+-0x4], R58 ;  /* 0xfffffc3a17007388 */ /* 0x0203e80000000800 */
[----:B------:R1:W-:Y:S04]  /*82c0*/  STS [R24+-0x4], R55 ;  /* 0xfffffc3718007388 */ /* 0x0003e80000000800 */
        /* <DEDUP_REMOVED lines=14> */
[----:B------:R1:W-:Y:S01]  /*83b0*/  STS [R33+-0x4], R42 ;  /* 0xfffffc2a21007388 */ /* 0x0003e20000000800 */
[----:B------:R-:W-:Y:S06]  /*83c0*/  BAR.SYNC.DEFER_BLOCKING 0x0 ;  /* 0x0000000000007b1d */ /* 0x000fec0000010000 */
[----:B------:R-:W-:Y:S05]  /*83d0*/  @P0 BRA `(.L_x_470) ;  /* 0x0000000800780947 */ /* 0x000fea0003800000 */
[----:B------:R-:W2:Y:S01]  /*83e0*/  S2UR UR5, SR_CgaCtaId ;  /* 0x00000000000579c3 */ /* 0x000ea20000008800 */
[----:B------:R-:W-:Y:S01]  /*83f0*/  UMOV UR4, 0x400 ;  /* 0x0000040000047882 */ /* 0x000fe20000000000 */
[----:B-1----:R-:W-:Y:S01]  /*8400*/  LDS R9, [R21] ;  /* 0x0000000015097984 */ /* 0x002fe20000000800 */
[----:B------:R-:W1:Y:S01]  /*8410*/  LDCU.64 UR6, c[0x0][0x3b0] ;  /* 0x00007600ff0677ac */ /* 0x000e620008000a00 */
[----:B--2---:R-:W-:-:S06]  /*8420*/  ULEA UR4, UR5, UR4, 0x18 ;  /* 0x0000000405047291 */ /* 0x004fcc000f8ec0ff */
[----:B------:R-:W-:Y:S02]  /*8430*/  LEA R59, R59, UR4, 0x3 ;  /* 0x000000043b3b7c11 */ /* 0x000fe4000f8e18ff */
[----:B------:R-:W-:Y:S02]  /*8440*/  LEA R57, R57, UR4, 0x3 ;  /* 0x0000000439397c11 */ /* 0x000fe4000f8e18ff */
[----:B------:R-:W-:Y:S01]  /*8450*/  LEA R38, R38, UR4, 0x3 ;  /* 0x0000000426267c11 */ /* 0x000fe2000f8e18ff */
[----:B------:R-:W2:Y:S01]  /*8460*/  LDS.64 R2, [R59+0x6600] ;  /* 0x006600003b027984 */ /* 0x000ea20000000a00 */
[----:B------:R-:W-:Y:S02]  /*8470*/  LEA R35, R35, UR4, 0x3 ;  /* 0x0000000423237c11 */ /* 0x000fe4000f8e18ff */
[----:B------:R-:W-:Y:S02]  /*8480*/  LEA R34, R34, UR4, 0x3 ;  /* 0x0000000422227c11 */ /* 0x000fe4000f8e18ff */
[----:B------:R-:W-:-:S02]  /*8490*/  LEA R22, R22, UR4, 0x3 ;  /* 0x0000000416167c11 */ /* 0x000fc4000f8e18ff */
[----:B------:R-:W-:Y:S02]  /*84a0*/  LEA R20, R20, UR4, 0x3 ;  /* 0x0000000414147c11 */ /* 0x000fe4000f8e18ff */
[----:B------:R-:W-:Y:S02]  /*84b0*/  LEA R19, R19, UR4, 0x3 ;  /* 0x0000000413137c11 */ /* 0x000fe4000f8e18ff */
[----:B------:R-:W-:Y:S02]  /*84c0*/  LEA R18, R18, UR4, 0x3 ;  /* 0x0000000412127c11 */ /* 0x000fe4000f8e18ff */
        /* <DEDUP_REMOVED lines=8> */
[----:B--2---:R-:W-:-:S05]  /*8550*/  IADD3 R2, P0, PT, R2, R37, RZ ;  /* 0x0000002502027210 */ /* 0x004fca0007f1e0ff */
[----:B------:R-:W-:Y:S01]  /*8560*/  IMAD.X R3, RZ, RZ, R3, P0 ;  /* 0x000000ffff037224 */ /* 0x000fe200000e0603 */
[----:B-1----:R-:W-:-:S04]  /*8570*/  LEA R4, P0, R2, UR6, 0x2 ;  /* 0x0000000602047c11 */ /* 0x002fc8000f8010ff */
[----:B------:R-:W-:-:S05]  /*8580*/  LEA.HI.X R5, R2, UR7, R3, 0x2, P0 ;  /* 0x0000000702057c11 */ /* 0x000fca00080f1403 */
[----:B------:R-:W-:Y:S01]  /*8590*/  STG.E desc[UR8][R4.64], R9 ;  /* 0x0000000904007986 */ /* 0x000fe2000c101908 */
[----:B------:R-:W-:-:S03]  /*85a0*/  NOP ;  /* 0x0000000000007918 */ /* 0x000fc60000000000 */
[----:B------:R-:W1:Y:S04]  /*85b0*/  LDS.64 R2, [R57+0x6600] ;  /* 0x0066000039027984 */ /* 0x000e680000000a00 */
[----:B------:R-:W2:Y:S01]  /*85c0*/  LDS R11, [R21+0x600] ;  /* 0x00060000150b7984 */ /* 0x000ea20000000800 */
[----:B-1----:R-:W-:-:S05]  /*85d0*/  IADD3 R2, P0, PT, R2, R37, RZ ;  /* 0x0000002502027210 */ /* 0x002fca0007f1e0ff */
[----:B------:R-:W-:Y:S01]  /*85e0*/  IMAD.X R3, RZ, RZ, R3, P0 ;  /* 0x000000ffff037224 */ /* 0x000fe200000e0603 */
[----:B------:R-:W-:-:S04]  /*85f0*/  LEA R6, P0, R2, UR6, 0x2 ;  /* 0x0000000602067c11 */ /* 0x000fc8000f8010ff */
[----:B------:R-:W-:-:S05]  /*8600*/  LEA.HI.X R7, R2, UR7, R3, 0x2, P0 ;  /* 0x0000000702077c11 */ /* 0x000fca00080f1403 */
[----:B--2---:R-:W-:Y:S01]  /*8610*/  STG.E desc[UR8][R6.64+0x600], R11 ;  /* 0x0006000b06007986 */ /* 0x004fe2000c101908 */
        /* <DEDUP_REMOVED lines=120> */
[----:B------:R-:W-:Y:S01]  /*8da0*/  NOP ;  /* 0x0000000000007918 */ /* 0x000fe20000000000 */
[----:B------:R-:W-:Y:S05]  /*8db0*/  EXIT ;  /* 0x000000000000794d */ /* 0x000fea0003800000 */
.L_x_470:
[----:B------:R-:W2:Y:S01]  /*8dc0*/  S2UR UR5, SR_CgaCtaId ;  /* 0x00000000000579c3 */ /* 0x000ea20000008800 */
[----:B------:R-:W-:Y:S01]  /*8dd0*/  UMOV UR4, 0x400 ;  /* 0x0000040000047882 */ /* 0x000fe20000000000 */
[----:B------:R-:W-:Y:S02]  /*8de0*/  IMAD R11, R2, -0x1980, R11 ;  /* 0xffffe680020b7824 */ /* 0x000fe400078e020b */
[C---:B-1----:R-:W-:Y:S02]  /*8df0*/  VIADD R6, R37.reuse, 0x180 ;  /* 0x0000018025067836 */ /* 0x042fe40000000000 */
[C---:B------:R-:W-:Y:S01]  /*8e00*/  VIADD R8, R37.reuse, 0x300 ;  /* 0x0000030025087836 */ /* 0x040fe20000000000 */
[----:B------:R-:W-:-:S13]  /*8e10*/  ISETP.GE.AND P1, PT, R37, R11, PT ;  /* 0x0000000b2500720c */ /* 0x000fda0003f26270 */
[----:B------:R-:W-:Y:S01]  /*8e20*/  @!P1 LDS R9, [R21] ;  /* 0x0000000015099984 */ /* 0x000fe20000000800 */
[----:B------:R-:W1:Y:S01]  /*8e30*/  @!P1 LDC.64 R4, c[0x0][0x3b0] ;  /* 0x0000ec00ff049b82 */ /* 0x000e620000000a00 */
        /* <DEDUP_REMOVED lines=15> */
[----:B--2---:R-:W-:-:S05]  /*8f30*/  @!P1 IADD3 R2, P0, PT, R2, R37, RZ ;  /* 0x0000002502029210 */ /* 0x004fca0007f1e0ff */
[----:B------:R-:W-:Y:S01]  /*8f40*/  @!P1 IMAD.X R3, RZ, RZ, R3, P0 ;  /* 0x000000ffff039224 */ /* 0x000fe200000e0603 */
[----:B-1----:R-:W-:-:S04]  /*8f50*/  @!P1 LEA R4, P0, R2, R4, 0x2 ;  /* 0x0000000402049211 */ /* 0x002fc800078010ff */
[----:B------:R-:W-:-:S05]  /*8f60*/  @!P1 LEA.HI.X R5, R2, R5, R3, 0x2, P0 ;  /* 0x0000000502059211 */ /* 0x000fca00000f1403 */
[----:B------:R-:W-:Y:S01]  /*8f70*/  @!P1 STG.E desc[UR8][R4.64], R9 ;  /* 0x0000000904009986 */ /* 0x000fe2000c101908 */
[----:B------:R-:W-:-:S03]  /*8f80*/  NOP ;  /* 0x0000000000007918 */ /* 0x000fc60000000000 */
[----:B------:R-:W1:Y:S01]  /*8f90*/  LDS.64 R2, [R57+0x6600] ;  /* 0x0066000039027984 */ /* 0x000e620000000a00 */
[----:B------:R-:W-:-:S13]  /*8fa0*/  ISETP.GE.AND P1, PT, R6, R11, PT ;  /* 0x0000000b0600720c */ /* 0x000fda0003f26270 */
[----:B------:R-:W2:Y:S01]  /*8fb0*/  @!P1 LDS R23, [R21+0x600] ;  /* 0x0006000015179984 */ /* 0x000ea20000000800 */
[----:B------:R-:W3:Y:S01]  /*8fc0*/  @!P1 LDC.64 R6, c[0x0][0x3b0] ;  /* 0x0000ec00ff069b82 */ /* 0x000ee20000000a00 */
[----:B-1----:R-:W-:-:S05]  /*8fd0*/  @!P1 IADD3 R2, P0, PT, R2, R37, RZ ;  /* 0x0000002502029210 */ /* 0x002fca0007f1e0ff */
[----:B------:R-:W-:Y:S01]  /*8fe0*/  @!P1 IMAD.X R3, RZ, RZ, R3, P0 ;  /* 0x000000ffff039224 */ /* 0x000fe200000e0603 */
[----:B---3--:R-:W-:-:S04]  /*8ff0*/  @!P1 LEA R6, P0, R2, R6, 0x2 ;  /* 0x0000000602069211 */ /* 0x008fc800078010ff */
[----:B------:R-:W-:-:S05]  /*9000*/  @!P1 LEA.HI.X R7, R2, R7, R3, 0x2, P0 ;  /* 0x0000000702079211 */ /* 0x000fca00000f1403 */
[----:B--2---:R-:W-:Y:S01]  /*9010*/  @!P1 STG.E desc[UR8][R6.64+0x600], R23 ;  /* 0x0006001706009986 */ /* 0x004fe2000c101908 */
[----:B------:R-:W-:-:S03]  /*9020*/  NOP ;  /* 0x0000000000007918 */ /* 0x000fc60000000000 */
[----:B------:R-:W1:Y:S01]  /*9030*/  LDS.64 R2, [R38+0x6600] ;  /* 0x0066000026027984 */ /* 0x000e620000000a00 */
[----:B------:R-:W-:Y:S01]  /*9040*/  ISETP.GE.AND P1, PT, R8, R11, PT ;  /* 0x0000000b0800720c */ /* 0x000fe20003f26270 */
[----:B------:R-:W-:-:S12]  /*9050*/  VIADD R8, R37, 0x480 ;  /* 0x0000048025087836 */ /* 0x000fd80000000000 */
        /* <DEDUP_REMOVED lines=30> */
[----:B------:R1:W2:Y:S01]  /*9240*/  LDS.64 R2, [R22+0x6600] ;  /* 0x0066000016027984 */ /* 0x0002a20000000a00 */
[----:B------:R-:W-:Y:S01]  /*9250*/  ISETP.GE.AND P1, PT, R8, R11, PT ;  /* 0x0000000b0800720c */ /* 0x000fe20003f26270 */
[C---:B------:R-:W-:Y:S02]  /*9260*/  VIADD R8, R37.reuse, 0x900 ;  /* 0x0000090025087836 */ /* 0x040fe40000000000 */
[----:B-1----:R-:W-:-:S10]  /*9270*/  VIADD R22, R37, 0xa80 ;  /* 0x00000a8025167836 */ /* 0x002fd40000000000 */
[----:B------:R-:W1:Y:S01]  /*9280*/  @!P1 LDS R23, [R21+0x1e00] ;  /* 0x001e000015179984 */ /* 0x000e620000000800 */
[----:B------:R-:W3:Y:S01]  /*9290*/  @!P1 LDC.64 R6, c[0x0][0x3b0] ;  /* 0x0000ec00ff069b82 */ /* 0x000ee20000000a00 */
[----:B--2---:R-:W-:-:S05]  /*92a0*/  @!P1 IADD3 R2, P0, PT, R2, R37, RZ ;  /* 0x0000002502029210 */ /* 0x004fca0007f1e0ff */
[----:B------:R-:W-:Y:S01]  /*92b0*/  @!P1 IMAD.X R3, RZ, RZ, R3, P0 ;  /* 0x000000ffff039224 */ /* 0x000fe200000e0603 */
[----:B---3--:R-:W-:-:S04]  /*92c0*/  @!P1 LEA R6, P0, R2, R6, 0x2 ;  /* 0x0000000602069211 */ /* 0x008fc800078010ff */
[----:B------:R-:W-:-:S05]  /*92d0*/  @!P1 LEA.HI.X R7, R2, R7, R3, 0x2, P0 ;  /* 0x0000000702079211 */ /* 0x000fca00000f1403 */
[----:B-1----:R-:W-:Y:S01]  /*92e0*/  @!P1 STG.E desc[UR8][R6.64+0x1e00], R23 ;  /* 0x001e001706009986 */ /* 0x002fe2000c101908 */
[----:B------:R-:W-:-:S03]  /*92f0*/  NOP ;  /* 0x0000000000007918 */ /* 0x000fc60000000000 */
[----:B------:R1:W2:Y:S01]  /*9300*/  LDS.64 R2, [R20+0x6600] ;  /* 0x0066000014027984 */ /* 0x0002a20000000a00 */
[----:B------:R-:W-:Y:S02]  /*9310*/  ISETP.GE.AND P1, PT, R8, R11, PT ;  /* 0x0000000b0800720c */ /* 0x000fe40003f26270 */
[----:B------:R-:W-:Y:S02]  /*9320*/  LEA R8, R19, UR4, 0x3 ;  /* 0x0000000413087c11 */ /* 0x000fe4000f8e18ff */
[----:B-1----:R-:W-:-:S09]  /*9330*/  LOP3.LUT R20, R37, 0xc00, RZ, 0xfc, !PT ;  /* 0x00000c0025147812 */ /* 0x002fd200078efcff */
        /* <DEDUP_REMOVED lines=10> */
[----:B-1----:R-:W-:-:S11]  /*93e0*/  LEA R8, R17, UR4, 0x3 ;  /* 0x0000000411087c11 */ /* 0x002fd6000f8e18ff */
        /* <DEDUP_REMOVED lines=68> */
[----:B-1----:R-:W-:-:S12]  /*9830*/  VIADD R8, R37, 0x1680 ;  /* 0x0000168025087836 */ /* 0x002fd80000000000 */
        /* <DEDUP_REMOVED lines=19> */
[----:B------:R-:W-:Y:S02]  /*9970*/  ISETP.GE.AND P1, PT, R8, R11, PT ;  /* 0x0000000b0800720c */ /* 0x000fe40003f26270 */
[----:B------:R-:W-:-:S11]  /*9980*/  LOP3.LUT R8, R37, 0x1800, RZ, 0xfc, !PT ;  /* 0x0000180025087812 */ /* 0x000fd600078efcff */
        /* <DEDUP_REMOVED lines=9> */
[----:B------:R-:W-:-:S13]  /*9a20*/  ISETP.GE.AND P1, PT, R8, R11, PT ;  /* 0x0000000b0800720c */ /* 0x000fda0003f26270 */
[----:B------:R-:W2:Y:S01]  /*9a30*/  @!P1 LDS R21, [R21+0x6000] ;  /* 0x0060000015159984 */ /* 0x000ea20000000800 */
[----:B------:R-:W3:Y:S01]  /*9a40*/  @!P1 LDC.64 R4, c[0x0][0x3b0] ;  /* 0x0000ec00ff049b82 */ /* 0x000ee20000000a00 */
[----:B-1----:R-:W-:-:S05]  /*9a50*/  IADD3 R36, P0, PT, R2, R37, RZ ;  /* 0x0000002502247210 */ /* 0x002fca0007f1e0ff */
[----:B------:R-:W-:Y:S01]  /*9a60*/  IMAD.X R3, RZ, RZ, R3, P0 ;  /* 0x000000ffff037224 */ /* 0x000fe200000e0603 */
[----:B---3--:R-:W-:-:S04]  /*9a70*/  @!P1 LEA R2, P0, R36, R4, 0x2 ;  /* 0x0000000424029211 */ /* 0x008fc800078010ff */
[----:B------:R-:W-:-:S05]  /*9a80*/  @!P1 LEA.HI.X R3, R36, R5, R3, 0x2, P0 ;  /* 0x0000000524039211 */ /* 0x000fca00000f1403 */
[----:B--2---:R-:W-:Y:S01]  /*9a90*/  @!P1 STG.E desc[UR8][R2.64+0x6000], R21 ;  /* 0x0060001502009986 */ /* 0x004fe2000c101908 */
[----:B------:R-:W-:Y:S01]  /*9aa0*/  NOP ;  /* 0x0000000000007918 */ /* 0x000fe20000000000 */
[----:B------:R-:W-:Y:S05]  /*9ab0*/  EXIT ;  /* 0x000000000000794d */ /* 0x000fea0003800000 */
.L_x_387:
[----:B------:R-:W-:Y:S02]  /*9ac0*/  IMAD.MOV.U32 R38, RZ, RZ, 0x1 ;  /* 0x00000001ff267424 */ /* 0x000fe400078e00ff */
[----:B------:R-:W-:Y:S02]  /*9ad0*/  IMAD.MOV.U32 R77, RZ, RZ, R39 ;  /* 0x000000ffff4d7224 */ /* 0x000fe400078e0027 */
[----:B------:R-:W-:Y:S02]  /*9ae0*/  IMAD.MOV.U32 R75, RZ, RZ, RZ ;  /* 0x000000ffff4b7224 */ /* 0x000fe400078e00ff */
[----:B------:R-:W-:-:S07]  /*9af0*/  IMAD.MOV.U32 R76, RZ, RZ, -0x1 ;  /* 0xffffffffff4c7424 */ /* 0x000fce00078e00ff */
[----:B------:R-:W-:Y:S05]  /*9b00*/  WARPSYNC.COLLECTIVE R76, `(.L_x_471) ;  /* 0x000000004c087348 */ /* 0x000fea0003c00000 */
[----:B------:R0:W1:Y:S02]  /*9b10*/  SHFL.UP P0, R38, R77, R38, R75 ;  /* 0x040000264d267389 */ /* 0x000064000000004b */
[----:B01----:R-:W-:Y:S05]  /*9b20*/  ENDCOLLECTIVE ;  /* 0x000000000000791b */ /* 0x003fea0003800000 */
.L_x_471:
[----:B------:R-:W-:Y:S02]  /*9b30*/  IMAD.MOV.U32 R77, RZ, RZ, R38 ;  /* 0x000000ffff4d7224 */ /* 0x000fe400078e0026 */
[----:B------:R-:W-:Y:S02]  /*9b40*/  IMAD.MOV.U32 R38, RZ, RZ, 0x2 ;  /* 0x00000002ff267424 */ /* 0x000fe400078e00ff */
[----:B------:R-:W-:-:S07]  /*9b50*/  @P0 IMAD.IADD R77, R39, 0x1, R77 ;  /* 0x00000001274d0824 */ /* 0x000fce00078e024d */
[----:B------:R-:W-:Y:S05]  /*9b60*/  WARPSYNC.COLLECTIVE R76, `(.L_x_472) ;  /* 0x000000004c087348 */ /* 0x000fea0003c00000 */
[----:B------:R0:W1:Y:S02]  /*9b70*/  SHFL.UP P0, R38, R77, R38, R75 ;  /* 0x040000264d267389 */ /* 0x000064000000004b */
[----:B01----:R-:W-:Y:S05]  /*9b80*/  ENDCOLLECTIVE ;  /* 0x000000000000791b */ /* 0x003fea0003800000 */
.L_x_472:
[----:B------:R-:W-:Y:S02]  /*9b90*/  IMAD.MOV.U32 R74, RZ, RZ, R38 ;  /* 0x000000ffff4a7224 */ /* 0x000fe400078e0026 */
[----:B------:R-:W-:Y:S02]  /*9ba0*/  IMAD.MOV.U32 R38, RZ, RZ, 0x4 ;  /* 0x00000004ff267424 */ /* 0x000fe400078e00ff */
[----:B------:R-:W-:-:S04]  /*9bb0*/  @P0 IMAD.IADD R74, R77, 0x1, R74 ;  /* 0x000000014d4a0824 */ /* 0x000fc800078e024a */
[----:B------:R-:W-:-:S07]  /*9bc0*/  IMAD.MOV.U32 R77, RZ, RZ, R74 ;  /* 0x000000ffff4d7224 */ /* 0x000fce00078e004a */
[----:B------:R-:W-:Y:S05]  /*9bd0*/  WARPSYNC.COLLECTIVE R76, `(.L_x_473) ;  /* 0x000000004c087348 */ /* 0x000fea0003c00000 */
[----:B------:R0:W1:Y:S02]  /*9be0*/  SHFL.UP P0, R38, R77, R38, R75 ;  /* 0x040000264d267389 */ /* 0x000064000000004b */
[----:B01----:R-:W-:Y:S05]  /*9bf0*/  ENDCOLLECTIVE ;  /* 0x000000000000791b */ /* 0x003fea0003800000 */
.L_x_473:
[----:B------:R-:W-:Y:S02]  /*9c00*/  IMAD.MOV.U32 R77, RZ, RZ, R38 ;  /* 0x000000ffff4d7224 */ /* 0x000fe400078e0026 */
[----:B------:R-:W-:Y:S02]  /*9c10*/  IMAD.MOV.U32 R38, RZ, RZ, 0x8 ;  /* 0x00000008ff267424 */ /* 0x000fe400078e00ff */
[----:B------:R-:W-:-:S07]  /*9c20*/  @P0 IMAD.IADD R77, R74, 0x1, R77 ;  /* 0x000000014a4d0824 */ /* 0x000fce00078e024d */
[----:B------:R-:W-:Y:S05]  /*9c30*/  WARPSYNC.COLLECTIVE R76, `(.L_x_474) ;  /* 0x000000004c087348 */ /* 0x000fea0003c00000 */
[----:B------:R0:W1:Y:S02]  /*9c40*/  SHFL.UP P0, R38, R77, R38, R75 ;  /* 0x040000264d267389 */ /* 0x000064000000004b */
[----:B01----:R-:W-:Y:S05]  /*9c50*/  ENDCOLLECTIVE ;  /* 0x000000000000791b */ /* 0x003fea0003800000 */
.L_x_474:
[----:B------:R-:W-:Y:S02]  /*9c60*/  IMAD.MOV.U32 R74, RZ, RZ, R38 ;  /* 0x000000ffff4a7224 */ /* 0x000fe400078e0026 */
[----:B------:R-:W-:Y:S02]  /*9c70*/  IMAD.MOV.U32 R38, RZ, RZ, 0x10 ;  /* 0x00000010ff267424 */ /* 0x000fe400078e00ff */
[----:B------:R-:W-:-:S04]  /*9c80*/  @P0 IMAD.IADD R74, R77, 0x1, R74 ;  /* 0x000000014d4a0824 */ /* 0x000fc800078e024a */
[----:B------:R-:W-:-:S07]  /*9c90*/  IMAD.MOV.U32 R77, RZ, RZ, R74 ;  /* 0x000000ffff4d7224 */ /* 0x000fce00078e004a */
[----:B------:R-:W-:Y:S05]  /*9ca0*/  WARPSYNC.COLLECTIVE R76, `(.L_x_475) ;  /* 0x000000004c087348 */ /* 0x000fea0003c00000 */
[----:B------:R0:W1:Y:S02]  /*9cb0*/  SHFL.UP P0, R38, R77, R38, R75 ;  /* 0x040000264d267389 */ /* 0x000064000000004b */
[----:B01----:R-:W-:Y:S05]  /*9cc0*/  ENDCOLLECTIVE ;  /* 0x000000000000791b */ /* 0x003fea0003800000 */
.L_x_475:
[----:B------:R-:W-:Y:S05]  /*9cd0*/  BRA `(.L_x_476) ;  /* 0xffffff8c00587947 */ /* 0x000fea000383ffff */
.L_x_477:
        /* <DEDUP_REMOVED lines=10> */
.L_x_819:


//--------------------- .text._ZN3cub18CUB_300001_SM_10006detail10radix_sort33DeviceRadixSortExclusiveSumKernelINS1_5radix10policy_hubIjjyE10Policy1000EyEEvPT0_ --------------------------
	.section	.text._ZN3cub18CUB_300001_SM_10006detail10radix_sort33DeviceRadixSortExclusiveSumKernelINS1_5radix10policy_hubIjjyE10Policy1000EyEEvPT0_,"ax",@progbits
	.align	128
        .global         _ZN3cub18CUB_300001_SM_10006detail10radix_sort33DeviceRadixSortExclusiveSumKernelINS1_5radix10policy_hubIjjyE10Policy1000EyEEvPT0_
        .type           _ZN3cub18CUB_300001_SM_10006detail10radix_sort33DeviceRadixSortExclusiveSumKernelINS1_5radix10policy_hubIjjyE10Policy1000EyEEvPT0_,@function
        .size           _ZN3cub18CUB_300001_SM_10006detail10radix_sort33DeviceRadixSortExclusiveSumKernelINS1_5radix10policy_hubIjjyE10Policy1000EyEEvPT0_,(.L_x_820 - _ZN3cub18CUB_300001_SM_10006detail10radix_sort33DeviceRadixSortExclusiveSumKernelINS1_5radix10policy_hubIjjyE10Policy1000EyEEvPT0_)
        .other          _ZN3cub18CUB_300001_SM_10006detail10radix_sort33DeviceRadixSortExclusiveSumKernelINS1_5radix10policy_hubIjjyE10Policy1000EyEEvPT0_,@"STO_CUDA_ENTRY STV_DEFAULT"
_ZN3cub18CUB_300001_SM_10006detail10radix_sort33DeviceRadixSortExclusiveSumKernelINS1_5radix10policy_hubIjjyE10Policy1000EyEEvPT0_:
.text._ZN3cub18CUB_300001_SM_10006detail10radix_sort33DeviceRadixSortExclusiveSumKernelINS1_5radix10policy_hubIjjyE10Policy1000EyEEvPT0_:
[----:B------:R-:W-:Y:S01]  /*0000*/  LDC R1, c[0x0][0x37c] ;  /* 0x0000df00ff017b82 */ /* 0x000fe20000000800 */
[----:B------:R-:W0:Y:S07]  /*0010*/  S2R R18, SR_TID.X ;  /* 0x0000000000127919 */ /* 0x000e2e0000002100 */
[----:B------:R-:W1:Y:S01]  /*0020*/  LDC.64 R16, c[0x0][0x380] ;  /* 0x0000e000ff107b82 */ /* 0x000e620000000a00 */
[----:B------:R-:W2:Y:S01]  /*0030*/  LDCU.64 UR4, c[0x0][0x358] ;  /* 0x00006b00ff0477ac */ /* 0x000ea20008000a00 */
[----:B------:R-:W3:Y:S01]  /*0040*/  S2R R5, SR_CTAID.X ;  /* 0x0000000000057919 */ /* 0x000ee20000002500 */
[----:B0-----:R-:W-:Y:S01]  /*0050*/  ISETP.GT.U32.AND P1, PT, R18, 0xff, PT ;  /* 0x000000ff1200780c */ /* 0x001fe20003f24070 */
[----:B---3--:R-:W-:-:S04]  /*0060*/  IMAD R5, R5, 0x100, R18 ;  /* 0x0000010005057824 */ /* 0x008fc800078e0212 */
[----:B-1----:R-:W-:-:S08]  /*0070*/  IMAD.WIDE R16, R5, 0x8, R16 ;  /* 0x0000000805107825 */ /* 0x002fd000078e0210 */
[----:B--2---:R-:W2:Y:S01]  /*0080*/  @!P1 LDG.E.64 R2, desc[UR4][R16.64] ;  /* 0x0000000410029981 */ /* 0x004ea2000c1e1b00 */
[----:B------:R-:W-:Y:S02]  /*0090*/  MOV R0, 0x400 ;  /* 0x0000040000007802 */ /* 0x000fe40000000f00 */
[C---:B------:R-:W-:Y:S01]  /*00a0*/  ISETP.GT.U32.AND P0, PT, R18.reuse, 0x1f, PT ;  /* 0x0000001f1200780c */ /* 0x040fe20003f04070 */
[----:B------:R-:W0:Y:S02]  /*00b0*/  S2R R5, SR_CgaCtaId ;  /* 0x0000000000057919 */ /* 0x000e240000008800 */
[----:B0-----:R-:W-:Y:S02]  /*00c0*/  LEA R5, R5, R0, 0x18 ;  /* 0x0000000005057211 */ /* 0x001fe400078ec0ff */
[----:B------:R-:W-:-:S05]  /*00d0*/  LEA.HI R0, R18, R18, RZ, 0x1d ;  /* 0x0000001212007211 */ /* 0x000fca00078fe8ff */
[----:B------:R-:W-:-:S05]  /*00e0*/  IMAD R0, R0, 0x8, R5 ;  /* 0x0000000800007824 */ /* 0x000fca00078e0205 */
[----:B--2---:R0:W-:Y:S01]  /*00f0*/  STS.64 [R0+0x10], R2 ;  /* 0x0000100200007388 */ /* 0x0041e20000000a00 */
[----:B------:R-:W-:Y:S06]  /*0100*/  BAR.SYNC.DEFER_BLOCKING 0x0 ;  /* 0x0000000000007b1d */ /* 0x000fec0000010000 */
[----:B------:R-:W-:Y:S05]  /*0110*/  @P0 BRA `(.L_x_478) ;  /* 0x0000000400240947 */ /* 0x000fea0003800000 */
[----:B------:R-:W-:Y:S01]  /*0120*/  IMAD R18, R18, 0x48, R5 ;  /* 0x0000004812127824 */ /* 0x000fe200078e0205 */
[----:B------:R-:W-:-:S04]  /*0130*/  UMOV UR6, 0xffffffff ;  /* 0xffffffff00067882 */ /* 0x000fc80000000000 */
[----:B------:R-:W-:Y:S04]  /*0140*/  LDS.64 R14, [R18+0x10] ;  /* 0x00001000120e7984 */ /* 0x000fe80000000a00 */
[----:B------:R-:W-:Y:S04]  /*0150*/  LDS.64 R12, [R18+0x18] ;  /* 0x00001800120c7984 */ /* 0x000fe80000000a00 */
[----:B------:R-:W1:Y:S04]  /*0160*/  LDS.64 R10, [R18+0x20] ;  /* 0x00002000120a7984 */ /* 0x000e680000000a00 */
[----:B------:R-:W-:Y:S04]  /*0170*/  LDS.64 R8, [R18+0x28] ;  /* 0x0000280012087984 */ /* 0x000fe80000000a00 */
[----:B------:R-:W2:Y:S04]  /*0180*/  LDS.64 R6, [R18+0x30] ;  /* 0x0000300012067984 */ /* 0x000ea80000000a00 */
[----:B------:R-:W-:Y:S04]  /*0190*/  LDS.64 R4, [R18+0x38] ;  /* 0x0000380012047984 */ /* 0x000fe80000000a00 */
[----:B0-----:R-:W0:Y:S04]  /*01a0*/  LDS.64 R2, [R18+0x40] ;  /* 0x0000400012027984 */ /* 0x001e280000000a00 */
[----:B------:R-:W3:Y:S01]  /*01b0*/  LDS.64 R20, [R18+0x48] ;  /* 0x0000480012147984 */ /* 0x000ee20000000a00 */
[----:B-1----:R-:W-:-:S04]  /*01c0*/  IADD3 R19, P3, P4, R10, R12, R14 ;  /* 0x0000000c0a137210 */ /* 0x002fc80007c7e00e */
[----:B------:R-:W-:Y:S02]  /*01d0*/  IADD3.X R23, PT, PT, R11, R13, R15, P3, P4 ;  /* 0x0000000d0b177210 */ /* 0x000fe40001fe840f */
[----:B--2---:R-:W-:-:S04]  /*01e0*/  IADD3 R19, P0, P2, R6, R19, R8 ;  /* 0x0000001306137210 */ /* 0x004fc80007a1e008 */
[----:B------:R-:W-:Y:S02]  /*01f0*/  IADD3.X R23, PT, PT, R7, R23, R9, P0, P2 ;  /* 0x0000001707177210 */ /* 0x000fe400007e4409 */
[----:B0-----:R-:W-:-:S04]  /*0200*/  IADD3 R19, P3, P4, R2, R19, R4 ;  /* 0x0000001302137210 */ /* 0x001fc80007c7e004 */
[----:B---3--:R-:W-:Y:S02]  /*0210*/  IADD3 R20, P0, PT, R20, R19, RZ ;  /* 0x0000001314147210 */ /* 0x008fe40007f1e0ff */
[----:B------:R-:W-:-:S05]  /*0220*/  IADD3.X R19, PT, PT, R3, R23, R5, P3, P4 ;  /* 0x0000001703137210 */ /* 0x000fca0001fe8405 */
[----:B------:R-:W-:Y:S01]  /*0230*/  IMAD.X R19, R21, 0x1, R19, P0 ;  /* 0x0000000115137824 */ /* 0x000fe200000e0613 */
[----:B------:R-:W-:Y:S06]  /*0240*/  BRA.DIV UR6, `(.L_x_479) ;  /* 0x0000000206f07947 */ /* 0x000fec000b800000 */
[----:B------:R-:W0:Y:S04]  /*0250*/  SHFL.UP PT, R27, R20, 0x1, RZ ;  /* 0x04200000141b7989 */ /* 0x000e2800000e00ff */
[----:B------:R-:W1:Y:S01]  /*0260*/  SHFL.UP P0, R25, R19, 0x1, RZ ;  /* 0x0420000013197989 */ /* 0x000e6200000000ff */
[----:B0-----:R-:W-:-:S04]  /*0270*/  IADD3 R22, P2, PT, R27, R20, RZ ;  /* 0x000000141b167210 */ /* 0x001fc80007f5e0ff */
[----:B-1----:R-:W-:Y:S01]  /*0280*/  SEL R27, R22, R27, P0 ;  /* 0x0000001b161b7207 */ /* 0x002fe20000000000 */
[----:B------:R-:W-:-:S04]  /*0290*/  IMAD.X R26, R25, 0x1, R19, P2 ;  /* 0x00000001191a7824 */ /* 0x000fc800010e0613 */
[----:B------:R-:W0:Y:S01]  /*02a0*/  SHFL.UP PT, R28, R27, 0x2, RZ ;  /* 0x044000001b1c7989 */ /* 0x000e2200000e00ff */
[----:B------:R-:W-:-:S05]  /*02b0*/  SEL R26, R26, R25, P0 ;  /* 0x000000191a1a7207 */ /* 0x000fca0000000000 */
[----:B------:R-:W1:Y:S01]  /*02c0*/  SHFL.UP P0, R25, R26, 0x2, RZ ;  /* 0x044000001a197989 */ /* 0x000e6200000000ff */
[----:B0-----:R-:W-:-:S05]  /*02d0*/  IADD3 R21, P2, PT, R28, R27, RZ ;  /* 0x0000001b1c157210 */ /* 0x001fca0007f5e0ff */
[----:B-1----:R-:W-:Y:S01]  /*02e0*/  IMAD.X R22, R25, 0x1, R26, P2 ;  /* 0x0000000119167824 */ /* 0x002fe200010e061a */
[----:B------:R-:W-:-:S04]  /*02f0*/  SEL R28, R21, R28, P0 ;  /* 0x0000001c151c7207 */ /* 0x000fc80000000000 */
[----:B------:R-:W-:Y:S01]  /*0300*/  SEL R29, R22, R25, P0 ;  /* 0x00000019161d7207 */ /* 0x000fe20000000000 */
        /* <DEDUP_REMOVED lines=12> */
[----:B------:R0:W1:Y:S04]  /*03d0*/  SHFL.UP PT, R28, R27, 0x10, RZ ;  /* 0x060000001b1c7989 */ /* 0x00006800000e00ff */
[----:B------:R0:W2:Y:S02]  /*03e0*/  SHFL.UP P0, R25, R26, 0x10, RZ ;  /* 0x060000001a197989 */ /* 0x0000a400000000ff */
.L_x_490:
[----:B-1----:R-:W-:-:S04]  /*03f0*/  IADD3 R21, P2, PT, R28, R27, RZ ;  /* 0x0000001b1c157210 */ /* 0x002fc80007f5e0ff */
[----:B--2---:R-:W-:Y:S01]  /*0400*/  SEL R21, R21, R28, P0 ;  /* 0x0000001c15157207 */ /* 0x004fe20000000000 */
[----:B------:R-:W-:-:S05]  /*0410*/  IMAD.X R22, R25, 0x1, R26, P2 ;  /* 0x0000000119167824 */ /* 0x000fca00010e061a */
[----:B------:R-:W-:Y:S02]  /*0420*/  SEL R22, R22, R25, P0 ;  /* 0x0000001916167207 */ /* 0x000fe40000000000 */
[----:B------:R-:W-:-:S05]  /*0430*/  IADD3 R20, P0, PT, R21, -R20, RZ ;  /* 0x8000001415147210 */ /* 0x000fca0007f1e0ff */
[----:B------:R-:W-:Y:S01]  /*0440*/  IMAD.X R21, R22, 0x1, ~R19, P0 ;  /* 0x0000000116157824 */ /* 0x000fe200000e0e13 */
[----:B------:R-:W-:-:S04]  /*0450*/  IADD3 R14, P0, PT, R14, R20, RZ ;  /* 0x000000140e0e7210 */ /* 0x000fc80007f1e0ff */
[----:B------:R1:W-:Y:S01]  /*0460*/  STS.64 [R18+0x10], R20 ;  /* 0x0000101412007388 */ /* 0x0003e20000000a00 */
[----:B------:R-:W-:Y:S01]  /*0470*/  IMAD.X R15, R15, 0x1, R21, P0 ;  /* 0x000000010f0f7824 */ /* 0x000fe200000e0615 */
        /* <DEDUP_REMOVED lines=17> */
[----:B------:R-:W-:-:S05]  /*0590*/  IMAD.X R3, R3, 0x1, R5, P0 ;  /* 0x0000000103037824 */ /* 0x000fca00000e0605 */
[----:B------:R1:W-:Y:S03]  /*05a0*/  STS.64 [R18+0x48], R2 ;  /* 0x0000480212007388 */ /* 0x0003e60000000a00 */
.L_x_478:
[----:B------:R-:W-:Y:S05]  /*05b0*/  WARPSYNC.ALL ;  /* 0x0000000000007948 */ /* 0x000fea0003800000 */
[----:B------:R-:W-:Y:S06]  /*05c0*/  BAR.SYNC.DEFER_BLOCKING 0x0 ;  /* 0x0000000000007b1d */ /* 0x000fec0000010000 */
[----:B------:R-:W-:Y:S05]  /*05d0*/  @P1 EXIT ;  /* 0x000000000000194d */ /* 0x000fea0003800000 */
[----:B01----:R-:W0:Y:S04]  /*05e0*/  LDS.64 R2, [R0+0x10] ;  /* 0x0000100000027984 */ /* 0x003e280000000a00 */
[----:B0-----:R-:W-:Y:S01]  /*05f0*/  STG.E.64 desc[UR4][R16.64], R2 ;  /* 0x0000000210007986 */ /* 0x001fe2000c101b04 */
[----:B------:R-:W-:Y:S05]  /*0600*/  EXIT ;  /* 0x000000000000794d */ /* 0x000fea0003800000 */
.L_x_479:
[----:B------:R-:W-:Y:S02]  /*0610*/  IMAD.MOV.U32 R24, RZ, RZ, R20 ;  /* 0x000000ffff187224 */ /* 0x000fe400078e0014 */
[----:B------:R-:W-:Y:S02]  /*0620*/  IMAD.MOV.U32 R23, RZ, RZ, 0x1 ;  /* 0x00000001ff177424 */ /* 0x000fe400078e00ff */
[----:B------:R-:W-:Y:S02]  /*0630*/  IMAD.MOV.U32 R22, RZ, RZ, RZ ;  /* 0x000000ffff167224 */ /* 0x000fe400078e00ff */
[----:B------:R-:W-:-:S07]  /*0640*/  IMAD.MOV.U32 R21, RZ, RZ, -0x1 ;  /* 0xffffffffff157424 */ /* 0x000fce00078e00ff */
[----:B------:R-:W-:Y:S05]  /*0650*/  WARPSYNC.COLLECTIVE R21, `(.L_x_480) ;  /* 0x0000000015087348 */ /* 0x000fea0003c00000 */
[----:B------:R0:W1:Y:S02]  /*0660*/  SHFL.UP P0, R25, R24, R23, R22 ;  /* 0x0400001718197389 */ /* 0x0000640000000016 */
[----:B01----:R-:W-:Y:S05]  /*0670*/  ENDCOLLECTIVE ;  /* 0x000000000000791b */ /* 0x003fea0003800000 */
.L_x_480:
[----:B------:R-:W-:Y:S02]  /*0680*/  IMAD.MOV.U32 R24, RZ, RZ, R19 ;  /* 0x000000ffff187224 */ /* 0x000fe400078e0013 */
[----:B------:R-:W-:-:S07]  /*0690*/  IMAD.MOV.U32 R27, RZ, RZ, R25 ;  /* 0x000000ffff1b7224 */ /* 0x000fce00078e0019 */
[----:B------:R-:W-:Y:S05]  /*06a0*/  WARPSYNC.COLLECTIVE R21, `(.L_x_481) ;  /* 0x0000000015087348 */ /* 0x000fea0003c00000 */
[----:B------:R0:W1:Y:S02]  /*06b0*/  SHFL.UP P0, R25, R24, R23, R22 ;  /* 0x0400001718197389 */ /* 0x0000640000000016 */
[----:B01----:R-:W-:Y:S05]  /*06c0*/  ENDCOLLECTIVE ;  /* 0x000000000000791b */ /* 0x003fea0003800000 */
.L_x_481:
[----:B------:R-:W-:Y:S01]  /*06d0*/  IADD3 R26, P2, PT, R27, R20, RZ ;  /* 0x000000141b1a7210 */ /* 0x000fe20007f5e0ff */
[----:B------:R-:W-:-:S03]  /*06e0*/  IMAD.MOV.U32 R23, RZ, RZ, 0x2 ;  /* 0x00000002ff177424 */ /* 0x000fc600078e00ff */
[----:B------:R-:W-:Y:S01]  /*06f0*/  SEL R27, R26, R27, P0 ;  /* 0x0000001b1a1b7207 */ /* 0x000fe20000000000 */
[----:B------:R-:W-:-:S04]  /*0700*/  IMAD.X R26, R25, 0x1, R19, P2 ;  /* 0x00000001191a7824 */ /* 0x000fc800010e0613 */
[----:B------:R-:W-:Y:S01]  /*0710*/  IMAD.MOV.U32 R24, RZ, RZ, R27 ;  /* 0x000000ffff187224 */ /* 0x000fe200078e001b */
[----:B------:R-:W-:-:S07]  /*0720*/  SEL R26, R26, R25, P0 ;  /* 0x000000191a1a7207 */ /* 0x000fce0000000000 */
[----:B------:R-:W-:Y:S05]  /*0730*/  WARPSYNC.COLLECTIVE R21, `(.L_x_482) ;  /* 0x0000000015087348 */ /* 0x000fea0003c00000 */
[----:B------:R0:W1:Y:S02]  /*0740*/  SHFL.UP P0, R25, R24, R23, R22 ;  /* 0x0400001718197389 */ /* 0x0000640000000016 */
[----:B01----:R-:W-:Y:S05]  /*0750*/  ENDCOLLECTIVE ;  /* 0x000000000000791b */ /* 0x003fea0003800000 */
.L_x_482:
[----:B------:R-:W-:Y:S02]  /*0760*/  IMAD.MOV.U32 R24, RZ, RZ, R26 ;  /* 0x000000ffff187224 */ /* 0x000fe400078e001a */
[----:B------:R-:W-:-:S07]  /*0770*/  IMAD.MOV.U32 R28, RZ, RZ, R25 ;  /* 0x000000ffff1c7224 */ /* 0x000fce00078e0019 */
[----:B------:R-:W-:Y:S05]  /*0780*/  WARPSYNC.COLLECTIVE R21, `(.L_x_483) ;  /* 0x0000000015087348 */ /* 0x000fea0003c00000 */
[----:B------:R0:W1:Y:S02]  /*0790*/  SHFL.UP P0, R25, R24, R23, R22 ;  /* 0x0400001718197389 */ /* 0x0000640000000016 */
[----:B01----:R-:W-:Y:S05]  /*07a0*/  ENDCOLLECTIVE ;  /* 0x000000000000791b */ /* 0x003fea0003800000 */
.L_x_483:
        /* <DEDUP_REMOVED lines=9> */
.L_x_484:
[----:B------:R-:W-:Y:S02]  /*0840*/  IMAD.MOV.U32 R24, RZ, RZ, R29 ;  /* 0x000000ffff187224 */ /* 0x000fe400078e001d */
[----:B------:R-:W-:-:S07]  /*0850*/  IMAD.MOV.U32 R27, RZ, RZ, R25 ;  /* 0x000000ffff1b7224 */ /* 0x000fce00078e0019 */
[----:B------:R-:W-:Y:S05]  /*0860*/  WARPSYNC.COLLECTIVE R21, `(.L_x_485) ;  /* 0x0000000015087348 */ /* 0x000fea0003c00000 */
[----:B------:R0:W1:Y:S02]  /*0870*/  SHFL.UP P0, R25, R24, R23, R22 ;  /* 0x0400001718197389 */ /* 0x0000640000000016 */
[----:B01----:R-:W-:Y:S05]  /*0880*/  ENDCOLLECTIVE ;  /* 0x000000000000791b */ /* 0x003fea0003800000 */
.L_x_485:
        /* <DEDUP_REMOVED lines=9> */
.L_x_486:
[----:B------:R-:W-:Y:S02]  /*0920*/  IMAD.MOV.U32 R24, RZ, RZ, R29 ;  /* 0x000000ffff187224 */ /* 0x000fe400078e001d */
[----:B------:R-:W-:-:S07]  /*0930*/  IMAD.MOV.U32 R27, RZ, RZ, R25 ;  /* 0x000000ffff1b7224 */ /* 0x000fce00078e0019 */
[----:B------:R-:W-:Y:S05]  /*0940*/  WARPSYNC.COLLECTIVE R21, `(.L_x_487) ;  /* 0x0000000015087348 */ /* 0x000fea0003c00000 */
[----:B------:R0:W1:Y:S02]  /*0950*/  SHFL.UP P0, R25, R24, R23, R22 ;  /* 0x0400001718197389 */ /* 0x0000640000000016 */
[----:B01----:R-:W-:Y:S05]  /*0960*/  ENDCOLLECTIVE ;  /* 0x000000000000791b */ /* 0x003fea0003800000 */
.L_x_487:
        /* <DEDUP_REMOVED lines=9> */
.L_x_488:
[----:B------:R-:W-:Y:S02]  /*0a00*/  IMAD.MOV.U32 R24, RZ, RZ, R26 ;  /* 0x000000ffff187224 */ /* 0x000fe400078e001a */
[----:B------:R-:W-:-:S07]  /*0a10*/  IMAD.MOV.U32 R28, RZ, RZ, R25 ;  /* 0x000000ffff1c7224 */ /* 0x000fce00078e0019 */
[----:B------:R-:W-:Y:S05]  /*0a20*/  WARPSYNC.COLLECTIVE R21, `(.L_x_489) ;  /* 0x0000000015087348 */ /* 0x000fea0003c00000 */
[----:B------:R0:W1:Y:S02]  /*0a30*/  SHFL.UP P0, R25, R24, R23, R22 ;  /* 0x0400001718197389 */ /* 0x0000640000000016 */
[----:B01----:R-:W-:Y:S05]  /*0a40*/  ENDCOLLECTIVE ;  /* 0x000000000000791b */ /* 0x003fea0003800000 */
.L_x_489:
[----:B------:R-:W-:Y:S05]  /*0a50*/  BRA `(.L_x_490) ;  /* 0xfffffff800647947 */ /* 0x000fea000383ffff */
.L_x_491:
        /* <DEDUP_REMOVED lines=10> */
.L_x_820:


//--------------------- .text._ZN3cub18CUB_300001_SM_10006detail10radix_sort30DeviceRadixSortHistogramKernelINS1_5radix10policy_hubIjjyE10Policy1000ELNS0_9SortOrderE0EjyNS1_21identity_decomposer_tEEEvPT2_PKT1_SA_iiT3_ --------------------------
	.section	.text._ZN3cub18CUB_300001_SM_10006detail10radix_sort30DeviceRadixSortHistogramKernelINS1_5radix10policy_hubIjjyE10Policy1000ELNS0_9SortOrderE0EjyNS1_21identity_decomposer_tEEEvPT2_PKT1_SA_iiT3_,"ax",@progbits
	.align	128
        .global         _ZN3cub18CUB_300001_SM_10006detail10radix_sort30DeviceRadixSortHistogramKernelINS1_5radix10policy_hubIjjyE10Policy1000ELNS0_9SortOrderE0EjyNS1_21identity_decomposer_tEEEvPT2_PKT1_SA_iiT3_
        .type           _ZN3cub18CUB_300001_SM_10006detail10radix_sort30DeviceRadixSortHistogramKernelINS1_5radix10policy_hubIjjyE10Policy1000ELNS0_9SortOrderE0EjyNS1_21identity_decomposer_tEEEvPT2_PKT1_SA_iiT3_,@function
        .size           _ZN3cub18CUB_300001_SM_10006detail10radix_sort30DeviceRadixSortHistogramKernelINS1_5radix10policy_hubIjjyE10Policy1000ELNS0_9SortOrderE0EjyNS1_21identity_decomposer_tEEEvPT2_PKT1_SA_iiT3_,(.L_x_821 - _ZN3cub18CUB_300001_SM_10006detail10radix_sort30DeviceRadixSortHistogramKernelINS1_5radix10policy_hubIjjyE10Policy1000ELNS0_9SortOrderE0EjyNS1_21identity_decomposer_tEEEvPT2_PKT1_SA_iiT3_)
        .other          _ZN3cub18CUB_300001_SM_10006detail10radix_sort30DeviceRadixSortHistogramKernelINS1_5radix10policy_hubIjjyE10Policy1000ELNS0_9SortOrderE0EjyNS1_21identity_decomposer_tEEEvPT2_PKT1_SA_iiT3_,@"STO_CUDA_ENTRY STV_DEFAULT"
_ZN3cub18CUB_300001_SM_10006detail10radix_sort30DeviceRadixSortHistogramKernelINS1_5radix10policy_hubIjjyE10Policy1000ELNS0_9SortOrderE0EjyNS1_21identity_decomposer_tEEEvPT2_PKT1_SA_iiT3_:
.text._ZN3cub18CUB_300001_SM_10006detail10radix_sort30DeviceRadixSortHistogramKernelINS1_5radix10policy_hubIjjyE10Policy1000ELNS0_9SortOrderE0EjyNS1_21identity_decomposer_tEEEvPT2_PKT1_SA_iiT3_:
[----:B------:R-:W-:Y:S01]  /*0000*/  LDC R1, c[0x0][0x37c] ;  /* 0x0000df00ff017b82 */ /* 0x000fe20000000800 */
[----:B------:R-:W0:Y:S02]  /*0010*/  LDCU.64 UR4, c[0x0][0x390] ;  /* 0x00007200ff0477ac */ /* 0x000e240008000a00 */
[----:B0-----:R-:W-:-:S04]  /*0020*/  ISETP.NE.U32.AND P0, PT, RZ, UR4, PT ;  /* 0x00000004ff007c0c */ /* 0x001fc8000bf05070 */
[----:B------:R-:W-:-:S13]  /*0030*/  ISETP.NE.AND.EX P0, PT, RZ, UR5, PT, P0 ;  /* 0x00000005ff007c0c */ /* 0x000fda000bf05300 */
[----:B------:R-:W-:Y:S05]  /*0040*/  @!P0 EXIT ;  /* 0x000000000000894d */ /* 0x000fea0003800000 */
[----:B------:R-:W0:Y:S01]  /*0050*/  S2R R18, SR_TID.X ;  /* 0x0000000000127919 */ /* 0x000e220000002100 */
[----:B------:R-:W1:Y:S01]  /*0060*/  LDCU.64 UR4, c[0x0][0x398] ;  /* 0x00007300ff0477ac */ /* 0x000e620008000a00 */
[----:B------:R-:W2:Y:S01]  /*0070*/  S2UR UR7, SR_CgaCtaId ;  /* 0x00000000000779c3 */ /* 0x000ea20000008800 */
[----:B------:R-:W-:Y:S01]  /*0080*/  UMOV UR6, 0x400 ;  /* 0x0000040000067882 */ /* 0x000fe20000000000 */
[----:B------:R-:W3:Y:S06]  /*0090*/  LDCU.64 UR18, c[0x0][0x358] ;  /* 0x00006b00ff1277ac */ /* 0x000eec0008000a00 */
[----:B------:R-:W4:Y:S01]  /*00a0*/  S2UR UR8, SR_CTAID.X ;  /* 0x00000000000879c3 */ /* 0x000f220000002500 */
[----:B------:R-:W0:Y:S01]  /*00b0*/  LDCU UR21, c[0x0][0x370] ;  /* 0x00006e00ff1577ac */ /* 0x000e220008000800 */
[----:B-1----:R-:W-:-:S04]  /*00c0*/  UIADD3 UR4, UPT, UPT, UR5, 0x7, -UR4 ;  /* 0x0000000705047890 */ /* 0x002fc8000fffe804 */
[----:B------:R-:W-:Y:S02]  /*00d0*/  UISETP.GE.AND UP0, UPT, UR4, 0x8, UPT ;  /* 0x000000080400788c */ /* 0x000fe4000bf06270 */
[----:B------:R-:W-:Y:S02]  /*00e0*/  USHF.R.S32.HI UR5, URZ, 0x1f, UR4 ;  /* 0x0000001fff057899 */ /* 0x000fe40008011404 */
[----:B--2---:R-:W-:Y:S02]  /*00f0*/  ULEA UR6, UR7, UR6, 0x18 ;  /* 0x0000000607067291 */ /* 0x004fe4000f8ec0ff */
[----:B------:R-:W-:Y:S01]  /*0100*/  PLOP3.LUT P0, PT, PT, PT, UP0, 0x80, 0x8 ;  /* 0x000000000008781c */ /* 0x000fe20003f0f008 */
[----:B------:R-:W-:Y:S01]  /*0110*/  ULEA.HI UR5, UR5, UR4, URZ, 0x3 ;  /* 0x0000000405057291 */ /* 0x000fe2000f8f18ff */
[C---:B0-----:R-:W-:Y:S02]  /*0120*/  VIADD R19, R18.reuse, 0x80 ;  /* 0x0000008012137836 */ /* 0x041fe40000000000 */
[C---:B------:R-:W-:Y:S01]  /*0130*/  ISETP.GT.U32.OR P0, PT, R18.reuse, 0xff, !P0 ;  /* 0x000000ff1200780c */ /* 0x040fe20004704470 */
[----:B------:R-:W-:Y:S01]  /*0140*/  USHF.R.S32.HI UR5, URZ, 0x3, UR5 ;  /* 0x00000003ff057899 */ /* 0x000fe20008011405 */
[C---:B------:R-:W-:Y:S01]  /*0150*/  VIADD R20, R18.reuse, 0x100 ;  /* 0x0000010012147836 */ /* 0x040fe20000000000 */
[C---:B------:R-:W-:Y:S01]  /*0160*/  IADD3 R25, PT, PT, R18.reuse, 0x500, RZ ;  /* 0x0000050012197810 */ /* 0x040fe20007ffe0ff */
[C---:B------:R-:W-:Y:S01]  /*0170*/  VIADD R21, R18.reuse, 0x180 ;  /* 0x0000018012157836 */ /* 0x040fe20000000000 */
[----:B------:R-:W-:Y:S01]  /*0180*/  P2R R28, PR, RZ, 0x1 ;  /* 0x00000001ff1c7803 */ /* 0x000fe20000000000 */
[C---:B------:R-:W-:Y:S01]  /*0190*/  VIADD R22, R18.reuse, 0x200 ;  /* 0x0000020012167836 */ /* 0x040fe20000000000 */
[C---:B------:R-:W-:Y:S01]  /*01a0*/  LEA R27, R18.reuse, UR6, 0x2 ;  /* 0x00000006121b7c11 */ /* 0x040fe2000f8e10ff */
[C---:B------:R-:W-:Y:S01]  /*01b0*/  VIADD R23, R18.reuse, 0x280 ;  /* 0x0000028012177836 */ /* 0x040fe20000000000 */
[----:B----4-:R-:W-:Y:S01]  /*01c0*/  USHF.L.U32 UR8, UR8, 0xb, URZ ;  /* 0x0000000b08087899 */ /* 0x010fe200080006ff */
[C---:B------:R-:W-:Y:S01]  /*01d0*/  VIADD R24, R18.reuse, 0x300 ;  /* 0x0000030012187836 */ /* 0x040fe20000000000 */
[----:B------:R-:W-:Y:S01]  /*01e0*/  ULOP3.LUT UR20, UR5, 0x7, URZ, 0xc0, !UPT ;  /* 0x0000000705147892 */ /* 0x000fe2000f8ec0ff */
[----:B------:R-:W-:Y:S01]  /*01f0*/  VIADD R26, R18, 0x780 ;  /* 0x00000780121a7836 */ /* 0x000fe20000000000 */
[----:B------:R-:W-:Y:S01]  /*0200*/  ULOP3.LUT UR9, UR5, 0x3, URZ, 0xc0, !UPT ;  /* 0x0000000305097892 */ /* 0x000fe2000f8ec0ff */
[----:B------:R-:W-:Y:S01]  /*0210*/  UMOV UR6, URZ ;  /* 0x000000ff00067c82 */ /* 0x000fe20008000000 */
[----:B---3--:R-:W-:-:S10]  /*0220*/  UMOV UR7, URZ ;  /* 0x000000ff00077c82 */ /* 0x008fd40008000000 */
.L_x_575:
[----:B------:R-:W-:Y:S01]  /*0230*/  ISETP.NE.AND P0, PT, R28, RZ, PT ;  /* 0x000000ff1c00720c */ /* 0x000fe20003f05270 */
[----:B------:R-:W-:-:S12]  /*0240*/  BSSY.RECONVERGENT B0, `(.L_x_492) ;  /* 0x0000082000007945 */ /* 0x000fd80003800200 */
[----:B0-2345:R-:W-:Y:S05]  /*0250*/  @P0 BRA `(.L_x_493) ;  /* 0x0000000800000947 */ /* 0x03dfea0003800000 */
[----:B------:R-:W0:Y:S02]  /*0260*/  LDC.64 R2, c[0x0][0x398] ;  /* 0x0000e600ff027b82 */ /* 0x000e240000000a00 */
[----:B0-----:R-:W-:-:S04]  /*0270*/  IADD3 R2, PT, PT, R3, 0x7, -R2 ;  /* 0x0000000703027810 */ /* 0x001fc80007ffe802 */
[----:B------:R-:W-:-:S04]  /*0280*/  SHF.R.S32.HI R3, RZ, 0x1f, R2 ;  /* 0x0000001fff037819 */ /* 0x000fc80000011402 */
[----:B------:R-:W-:-:S04]  /*0290*/  LEA.HI R3, R3, R2, RZ, 0x3 ;  /* 0x0000000203037211 */ /* 0x000fc800078f18ff */
[----:B------:R-:W-:-:S04]  /*02a0*/  SHF.R.S32.HI R3, RZ, 0x3, R3 ;  /* 0x00000003ff037819 */ /* 0x000fc80000011403 */
[C---:B------:R-:W-:Y:S01]  /*02b0*/  LOP3.LUT R5, R3.reuse, 0xffffff0, RZ, 0xc0, !PT ;  /* 0x0ffffff003057812 */ /* 0x040fe200078ec0ff */
[----:B------:R-:W-:-:S05]  /*02c0*/  VIADD R0, R3, 0xffffffff ;  /* 0xffffffff03007836 */ /* 0x000fca0000000000 */
[----:B------:R-:W-:Y:S01]  /*02d0*/  ISETP.GE.U32.AND P0, PT, R0, 0xf, PT ;  /* 0x0000000f0000780c */ /* 0x000fe20003f06070 */
[----:B------:R-:W-:-:S12]  /*02e0*/  IMAD.MOV.U32 R0, RZ, RZ, RZ ;  /* 0x000000ffff007224 */ /* 0x000fd800078e00ff */
[----:B------:R-:W-:Y:S05]  /*02f0*/  @!P0 BRA `(.L_x_494) ;  /* 0x00000000005c8947 */ /* 0x000fea0003800000 */
[----:B------:R-:W-:Y:S02]  /*0300*/  IMAD.MOV R2, RZ, RZ, -R5 ;  /* 0x000000ffff027224 */ /* 0x000fe400078e0a05 */
[----:B------:R-:W-:-:S07]  /*0310*/  VIADD R0, R27, 0x2000 ;  /* 0x000020001b007836 */ /* 0x000fce0000000000 */
.L_x_495:
[----:B------:R-:W-:Y:S01]  /*0320*/  VIADD R2, R2, 0x10 ;  /* 0x0000001002027836 */ /* 0x000fe20000000000 */
[----:B------:R-:W-:Y:S04]  /*0330*/  STS [R0+-0x2000], RZ ;  /* 0xffe000ff00007388 */ /* 0x000fe80000000800 */
        /* <DEDUP_REMOVED lines=16> */
[----:B0-----:R-:W-:Y:S01]  /*0440*/  IADD3 R0, PT, PT, R0, 0x4000, RZ ;  /* 0x0000400000007810 */ /* 0x001fe20007ffe0ff */
[----:B------:R-:W-:Y:S06]  /*0450*/  @P1 BRA `(.L_x_495) ;  /* 0xfffffffc00b01947 */ /* 0x000fec000383ffff */
[----:B------:R-:W-:-:S07]  /*0460*/  IMAD.MOV.U32 R0, RZ, RZ, R5 ;  /* 0x000000ffff007224 */ /* 0x000fce00078e0005 */
.L_x_494:
[----:B------:R-:W-:Y:S01]  /*0470*/  LOP3.LUT R2, R3, 0xf, RZ, 0xc0, !PT ;  /* 0x0000000f03027812 */ /* 0x000fe200078ec0ff */
[----:B------:R-:W-:-:S03]  /*0480*/  IMAD.U32 R4, RZ, RZ, UR20 ;  /* 0x00000014ff047e24 */ /* 0x000fc6000f8e00ff */
[C---:B------:R-:W-:Y:S01]  /*0490*/  ISETP.NE.AND P1, PT, R2.reuse, RZ, PT ;  /* 0x000000ff0200720c */ /* 0x040fe20003f25270 */
[----:B------:R-:W-:Y:S02]  /*04a0*/  VIADD R2, R2, 0xffffffff ;  /* 0xffffffff02027836 */ /* 0x000fe40000000000 */
[----:B------:R-:W-:-:S10]  /*04b0*/  VIADD R4, R4, 0xffffffff ;  /* 0xffffffff04047836 */ /* 0x000fd40000000000 */
[----:B------:R-:W-:Y:S05]  /*04c0*/  @!P1 BRA `(.L_x_496) ;  /* 0x00000000007c9947 */ /* 0x000fea0003800000 */
[----:B------:R-:W-:Y:S01]  /*04d0*/  ISETP.GE.U32.AND P2, PT, R2, 0x7, PT ;  /* 0x000000070200780c */ /* 0x000fe20003f46070 */
[----:B------:R-:W-:-:S12]  /*04e0*/  UISETP.NE.AND UP0, UPT, UR20, URZ, UPT ;  /* 0x000000ff1400728c */ /* 0x000fd8000bf05270 */
[----:B------:R-:W-:Y:S05]  /*04f0*/  @!P2 BRA `(.L_x_497) ;  /* 0x000000000028a947 */ /* 0x000fea0003800000 */
        /* <DEDUP_REMOVED lines=10> */
.L_x_497:
[----:B------:R-:W-:Y:S05]  /*05a0*/  BRA.U !UP0, `(.L_x_496) ;  /* 0x0000000108447547 */ /* 0x000fea000b800000 */
[----:B------:R-:W-:Y:S01]  /*05b0*/  ISETP.GE.U32.AND P2, PT, R4, 0x3, PT ;  /* 0x000000030400780c */ /* 0x000fe20003f46070 */
[----:B------:R-:W-:-:S12]  /*05c0*/  UISETP.NE.AND UP0, UPT, UR9, URZ, UPT ;  /* 0x000000ff0900728c */ /* 0x000fd8000bf05270 */
[C---:B0-----:R-:W-:Y:S01]  /*05d0*/  @P2 LEA R3, R0.reuse, R27, 0xa ;  /* 0x0000001b00032211 */ /* 0x041fe200078e50ff */
[----:B------:R-:W-:-:S04]  /*05e0*/  @P2 VIADD R0, R0, 0x4 ;  /* 0x0000000400002836 */ /* 0x000fc80000000000 */
[----:B------:R1:W-:Y:S04]  /*05f0*/  @P2 STS [R3], RZ ;  /* 0x000000ff03002388 */ /* 0x0003e80000000800 */
[----:B------:R1:W-:Y:S04]  /*0600*/  @P2 STS [R3+0x400], RZ ;  /* 0x000400ff03002388 */ /* 0x0003e80000000800 */
[----:B------:R1:W-:Y:S04]  /*0610*/  @P2 STS [R3+0x800], RZ ;  /* 0x000800ff03002388 */ /* 0x0003e80000000800 */
[----:B------:R1:W-:Y:S01]  /*0620*/  @P2 STS [R3+0xc00], RZ ;  /* 0x000c00ff03002388 */ /* 0x0003e20000000800 */
[----:B------:R-:W-:Y:S05]  /*0630*/  BRA.U !UP0, `(.L_x_496) ;  /* 0x0000000108207547 */ /* 0x000fea000b800000 */
[----:B------:R-:W-:Y:S01]  /*0640*/  IMAD R0, R0, 0x400, R27 ;  /* 0x0000040000007824 */ /* 0x000fe200078e021b */
[----:B------:R-:W-:-:S04]  /*0650*/  UISETP.NE.AND UP0, UPT, UR9, 0x1, UPT ;  /* 0x000000010900788c */ /* 0x000fc8000bf05270 */
[----:B------:R2:W-:Y:S05]  /*0660*/  STS [R0], RZ ;  /* 0x000000ff00007388 */ /* 0x0005ea0000000800 */
[----:B------:R-:W-:Y:S05]  /*0670*/  BRA.U !UP0, `(.L_x_496) ;  /* 0x0000000108107547 */ /* 0x000fea000b800000 */
[----:B------:R-:W-:Y:S01]  /*0680*/  UISETP.NE.AND UP0, UPT, UR9, 0x2, UPT ;  /* 0x000000020900788c */ /* 0x000fe2000bf05270 */
[----:B------:R3:W-:Y:S05]  /*0690*/  STS [R0+0x400], RZ ;  /* 0x000400ff00007388 */ /* 0x0007ea0000000800 */
[----:B------:R-:W-:-:S13]  /*06a0*/  PLOP3.LUT P2, PT, PT, PT, UP0, 0x80, 0x8 ;  /* 0x000000000008781c */ /* 0x000fda0003f4f008 */
[----:B------:R3:W-:Y:S02]  /*06b0*/  @P2 STS [R0+0x800], RZ ;  /* 0x000800ff00002388 */ /* 0x0007e40000000800 */
.L_x_496:
[----:B------:R-:W-:-:S13]  /*06c0*/  ISETP.GT.U32.AND P2, PT, R18, 0x7f, PT ;  /* 0x0000007f1200780c */ /* 0x000fda0003f44070 */
[----:B------:R-:W-:Y:S05]  /*06d0*/  @P2 BRA `(.L_x_493) ;  /* 0x0000000000e02947 */ /* 0x000fea0003800000 */
[----:B--23--:R-:W-:Y:S01]  /*06e0*/  IMAD.MOV.U32 R0, RZ, RZ, RZ ;  /* 0x000000ffff007224 */ /* 0x00cfe200078e00ff */
[----:B------:R-:W-:Y:S06]  /*06f0*/  @!P0 BRA `(.L_x_498) ;  /* 0x0000000000588947 */ /* 0x000fec0003800000 */
[----:B------:R-:W-:-:S07]  /*0700*/  IMAD.MOV.U32 R0, RZ, RZ, RZ ;  /* 0x000000ffff007224 */ /* 0x000fce00078e00ff */
.L_x_499:
[C---:B012---:R-:W-:Y:S02]  /*0710*/  IMAD R3, R0.reuse, 0x400, R27 ;  /* 0x0000040000037824 */ /* 0x047fe400078e021b */
[----:B------:R-:W-:-:S03]  /*0720*/  VIADD R0, R0, 0x10 ;  /* 0x0000001000007836 */ /* 0x000fc60000000000 */
[----:B------:R2:W-:Y:S02]  /*0730*/  STS [R3+0x200], RZ ;  /* 0x000200ff03007388 */ /* 0x0005e40000000800 */
[----:B------:R-:W-:Y:S02]  /*0740*/  ISETP.NE.AND P0, PT, R0, R5, PT ;  /* 0x000000050000720c */ /* 0x000fe40003f05270 */
[----:B------:R2:W-:Y:S04]  /*0750*/  STS [R3+0x600], RZ ;  /* 0x000600ff03007388 */ /* 0x0005e80000000800 */
        /* <DEDUP_REMOVED lines=13> */
[----:B------:R2:W-:Y:S01]  /*0830*/  STS [R3+0x3e00], RZ ;  /* 0x003e00ff03007388 */ /* 0x0005e20000000800 */
[----:B------:R-:W-:Y:S05]  /*0840*/  @P0 BRA `(.L_x_499) ;  /* 0xfffffffc00b00947 */ /* 0x000fea000383ffff */
[----:B------:R-:W-:-:S07]  /*0850*/  MOV R0, R5 ;  /* 0x0000000500007202 */ /* 0x000fce0000000f00 */
.L_x_498:
[----:B------:R-:W-:Y:S05]  /*0860*/  @!P1 BRA `(.L_x_493) ;  /* 0x00000000007c9947 */ /* 0x000fea0003800000 */
[----:B------:R-:W-:Y:S01]  /*0870*/  ISETP.GE.U32.AND P0, PT, R2, 0x7, PT ;  /* 0x000000070200780c */ /* 0x000fe20003f06070 */
[----:B------:R-:W-:-:S12]  /*0880*/  UISETP.NE.AND UP0, UPT, UR20, URZ, UPT ;  /* 0x000000ff1400728c */ /* 0x000fd8000bf05270 */
[----:B------:R-:W-:Y:S05]  /*0890*/  @!P0 BRA `(.L_x_500) ;  /* 0x0000000000288947 */ /* 0x000fea0003800000 */
[C---:B------:R-:W-:Y:S02]  /*08a0*/  IMAD R2, R0.reuse, 0x400, R27 ;  /* 0x0000040000027824 */ /* 0x040fe400078e021b */
[----:B------:R-:W-:-:S03]  /*08b0*/  VIADD R0, R0, 0x8 ;  /* 0x0000000800007836 */ /* 0x000fc60000000000 */
[----:B------:R3:W-:Y:S04]  /*08c0*/  STS [R2+0x200], RZ ;  /* 0x000200ff02007388 */ /* 0x0007e80000000800 */
[----:B------:R3:W-:Y:S04]  /*08d0*/  STS [R2+0x600], RZ ;  /* 0x000600ff02007388 */ /* 0x0007e80000000800 */
[----:B------:R3:W-:Y:S04]  /*08e0*/  STS [R2+0xa00], RZ ;  /* 0x000a00ff02007388 */ /* 0x0007e80000000800 */
[----:B------:R3:W-:Y:S04]  /*08f0*/  STS [R2+0xe00], RZ ;  /* 0x000e00ff02007388 */ /* 0x0007e80000000800 */
[----:B------:R3:W-:Y:S04]  /*0900*/  STS [R2+0x1200], RZ ;  /* 0x001200ff02007388 */ /* 0x0007e80000000800 */
[----:B------:R3:W-:Y:S04]  /*0910*/  STS [R2+0x1600], RZ ;  /* 0x001600ff02007388 */ /* 0x0007e80000000800 */
[----:B------:R3:W-:Y:S04]  /*0920*/  STS [R2+0x1a00], RZ ;  /* 0x001a00ff02007388 */ /* 0x0007e80000000800 */
[----:B------:R3:W-:Y:S02]  /*0930*/  STS [R2+0x1e00], RZ ;  /* 0x001e00ff02007388 */ /* 0x0007e40000000800 */
.L_x_500:
[----:B------:R-:W-:Y:S05]  /*0940*/  BRA.U !UP0, `(.L_x_493) ;  /* 0x0000000108447547 */ /* 0x000fea000b800000 */
[----:B------:R-:W-:Y:S01]  /*0950*/  ISETP.GE.U32.AND P0, PT, R4, 0x3, PT ;  /* 0x000000030400780c */ /* 0x000fe20003f06070 */
[----:B------:R-:W-:-:S12]  /*0960*/  UISETP.NE.AND UP0, UPT, UR9, URZ, UPT ;  /* 0x000000ff0900728c */ /* 0x000fd8000bf05270 */
[C---:B---3--:R-:W-:Y:S02]  /*0970*/  @P0 IMAD R2, R0.reuse, 0x400, R27 ;  /* 0x0000040000020824 */ /* 0x048fe400078e021b */
[----:B------:R-:W-:-:S03]  /*0980*/  @P0 VIADD R0, R0, 0x4 ;  /* 0x0000000400000836 */ /* 0x000fc60000000000 */
[----:B------:R4:W-:Y:S04]  /*0990*/  @P0 STS [R2+0x200], RZ ;  /* 0x000200ff02000388 */ /* 0x0009e80000000800 */
[----:B------:R4:W-:Y:S04]  /*09a0*/  @P0 STS [R2+0x600], RZ ;  /* 0x000600ff02000388 */ /* 0x0009e80000000800 */
[----:B------:R4:W-:Y:S04]  /*09b0*/  @P0 STS [R2+0xa00], RZ ;  /* 0x000a00ff02000388 */ /* 0x0009e80000000800 */
[----:B------:R4:W-:Y:S01]  /*09c0*/  @P0 STS [R2+0xe00], RZ ;  /* 0x000e00ff02000388 */ /* 0x0009e20000000800 */
[----:B------:R-:W-:Y:S05]  /*09d0*/  BRA.U !UP0, `(.L_x_493) ;  /* 0x0000000108207547 */ /* 0x000fea000b800000 */
[----:B------:R-:W-:Y:S01]  /*09e0*/  IMAD R0, R0, 0x400, R27 ;  /* 0x0000040000007824 */ /* 0x000fe200078e021b */
[----:B------:R-:W-:-:S04]  /*09f0*/  UISETP.NE.AND UP0, UPT, UR9, 0x1, UPT ;  /* 0x000000010900788c */ /* 0x000fc8000bf05270 */
[----:B------:R3:W-:Y:S05]  /*0a00*/  STS [R0+0x200], RZ ;  /* 0x000200ff00007388 */ /* 0x0007ea0000000800 */
[----:B------:R-:W-:Y:S05]  /*0a10*/  BRA.U !UP0, `(.L_x_493) ;  /* 0x0000000108107547 */ /* 0x000fea000b800000 */
[----:B------:R-:W-:Y:S01]  /*0a20*/  UISETP.NE.AND UP0, UPT, UR9, 0x2, UPT ;  /* 0x000000020900788c */ /* 0x000fe2000bf05270 */
[----:B------:R0:W-:Y:S05]  /*0a30*/  STS [R0+0x600], RZ ;  /* 0x000600ff00007388 */ /* 0x0001ea0000000800 */
[----:B------:R-:W-:-:S13]  /*0a40*/  PLOP3.LUT P0, PT, PT, PT, UP0, 0x80, 0x8 ;  /* 0x000000000008781c */ /* 0x000fda0003f0f008 */
[----:B------:R0:W-:Y:S02]  /*0a50*/  @P0 STS [R0+0xa00], RZ ;  /* 0x000a00ff00000388 */ /* 0x0001e40000000800 */
.L_x_493:
[----:B------:R-:W-:Y:S05]  /*0a60*/  BSYNC.RECONVERGENT B0 ;  /* 0x0000000000007941 */ /* 0x000fea0003800200 */
.L_x_492:
[----:B------:R-:W5:Y:S01]  /*0a70*/  LDCU.64 UR10, c[0x0][0x390] ;  /* 0x00007200ff0a77ac */ /* 0x000f620008000a00 */
[----:B------:R-:W-:Y:S02]  /*0a80*/  USHF.L.U32 UR4, UR6, 0x1e, URZ ;  /* 0x0000001e06047899 */ /* 0x000fe400080006ff */
[----:B------:R-:W-:Y:S02]  /*0a90*/  USHF.L.U64.HI UR5, UR6, 0x1e, UR7 ;  /* 0x0000001e06057899 */ /* 0x000fe40008010207 */
[----:B-----5:R-:W-:-:S04]  /*0aa0*/  UIADD3 UR4, UP0, UPT, -UR4, UR10, URZ ;  /* 0x0000000a04047290 */ /* 0x020fc8000ff1e1ff */
[----:B------:R-:W-:Y:S02]  /*0ab0*/  UIADD3.X UR5, UPT, UPT, ~UR5, UR11, URZ, UP0, !UPT ;  /* 0x0000000b05057290 */ /* 0x000fe400087fe5ff */
[----:B------:R-:W-:-:S04]  /*0ac0*/  UISETP.LT.U32.AND UP0, UPT, UR4, 0x40000000, UPT ;  /* 0x400000000400788c */ /* 0x000fc8000bf01070 */
[----:B------:R-:W-:-:S04]  /*0ad0*/  UISETP.LT.U32.AND.EX UP0, UPT, UR5, URZ, UPT, UP0 ;  /* 0x000000ff0500728c */ /* 0x000fc8000bf01100 */
[----:B------:R-:W-:Y:S02]  /*0ae0*/  USEL UR11, UR4, 0x40000000, UP0 ;  /* 0x40000000040b7887 */ /* 0x000fe40008000000 */
[----:B------:R-:W-:Y:S02]  /*0af0*/  USEL UR12, UR5, URZ, UP0 ;  /* 0x000000ff050c7287 */ /* 0x000fe40008000000 */
[----:B------:R-:W-:-:S04]  /*0b00*/  UISETP.GT.U32.AND UP0, UPT, UR11, UR8, UPT ;  /* 0x000000080b00728c */ /* 0x000fc8000bf04070 */
[----:B------:R-:W-:Y:S01]  /*0b10*/  UISETP.GT.U32.AND.EX UP0, UPT, UR12, URZ, UPT, UP0 ;  /* 0x000000ff0c00728c */ /* 0x000fe2000bf04100 */
[----:B------:R-:W-:Y:S08]  /*0b20*/  BAR.SYNC.DEFER_BLOCKING 0x0 ;  /* 0x0000000000007b1d */ /* 0x000ff00000010000 */
[----:B------:R-:W-:Y:S06]  /*0b30*/  BAR.SYNC.DEFER_BLOCKING 0x0 ;  /* 0x0000000000007b1d */ /* 0x000fec0000010000 */
[----:B------:R-:W-:Y:S05]  /*0b40*/  BRA.U !UP0, `(.L_x_501) ;  /* 0x0000000908d87547 */ /* 0x000fea000b800000 */
[----:B------:R-:W-:Y:S01]  /*0b50*/  UMOV UR10, UR8 ;  /* 0x00000008000a7c82 */ /* 0x000fe20008000000 */
[----:B------:R-:W-:-:S05]  /*0b60*/  UMOV UR5, URZ ;  /* 0x000000ff00057c82 */ /* 0x000fca0008000000 */
.L_x_506:
[----:B-----5:R-:W5:Y:S01]  /*0b70*/  LDCU.64 UR16, c[0x0][0x390] ;  /* 0x00007200ff1077ac */ /* 0x020f620008000a00 */
[----:B------:R-:W-:Y:S02]  /*0b80*/  USHF.L.U32 UR13, UR6, 0x1e, URZ ;  /* 0x0000001e060d7899 */ /* 0x000fe400080006ff */
[----:B------:R-:W-:Y:S02]  /*0b90*/  USHF.L.U64.HI UR14, UR6, 0x1e, UR7 ;  /* 0x0000001e060e7899 */ /* 0x000fe40008010207 */
[----:B------:R-:W-:-:S04]  /*0ba0*/  UIADD3 UR13, UP0, UPT, UR10, UR13, URZ ;  /* 0x0000000d0a0d7290 */ /* 0x000fc8000ff1e0ff */
[----:B------:R-:W-:Y:S02]  /*0bb0*/  UIADD3.X UR14, UPT, UPT, UR5, UR14, URZ, UP0, !UPT ;  /* 0x0000000e050e7290 */ /* 0x000fe400087fe4ff */
[----:B------:R-:W-:Y:S02]  /*0bc0*/  ULEA UR10, UP0, UR21, UR10, 0xb ;  /* 0x0000000a150a7291 */ /* 0x000fe4000f8058ff */
[----:B-----5:R-:W-:Y:S02]  /*0bd0*/  UIADD3 UR15, UP1, UPT, -UR13, UR16, URZ ;  /* 0x000000100d0f7290 */ /* 0x020fe4000ff3e1ff */
[----:B------:R-:W-:Y:S02]  /*0be0*/  UIADD3.X UR5, UPT, UPT, URZ, UR5, URZ, UP0, !UPT ;  /* 0x00000005ff057290 */ /* 0x000fe400087fe4ff */
[----:B------:R-:W-:Y:S02]  /*0bf0*/  UIADD3.X UR4, UPT, UPT, ~UR14, UR17, URZ, UP1, !UPT ;  /* 0x000000110e047290 */ /* 0x000fe40008ffe5ff */
[----:B------:R-:W-:-:S02]  /*0c00*/  UISETP.GE.U32.AND UP1, UPT, UR15, 0x800, UPT ;  /* 0x000008000f00788c */ /* 0x000fc4000bf26070 */
[----:B------:R-:W-:Y:S02]  /*0c10*/  UISETP.GE.U32.AND UP0, UPT, UR10, UR11, UPT ;  /* 0x0000000b0a00728c */ /* 0x000fe4000bf06070 */
[----:B------:R-:W-:Y:S02]  /*0c20*/  UISETP.GE.U32.AND.EX UP1, UPT, UR4, URZ, UPT, UP1 ;  /* 0x000000ff0400728c */ /* 0x000fe4000bf26110 */
[----:B------:R-:W-:-:S07]  /*0c30*/  UISETP.GE.U32.AND.EX UP0, UPT, UR5, UR12, UPT, UP0 ;  /* 0x0000000c0500728c */ /* 0x000fce000bf06100 */
[----:B012---:R-:W-:Y:S05]  /*0c40*/  BRA.U !UP1, `(.L_x_502) ;  /* 0x0000000109587547 */ /* 0x007fea000b800000 */
[----:B------:R-:W4:Y:S01]  /*0c50*/  LDCU.64 UR16, c[0x0][0x388] ;  /* 0x00007100ff1077ac */ /* 0x000f220008000a00 */
[----:B0-23--:R-:W-:-:S05]  /*0c60*/  IADD3 R0, P0, PT, R18, UR13, RZ ;  /* 0x0000000d12007c10 */ /* 0x00dfca000ff1e0ff */
[----:B-1----:R-:W-:Y:S01]  /*0c70*/  IMAD.X R3, RZ, RZ, UR14, P0 ;  /* 0x0000000eff037e24 */ /* 0x002fe200080e06ff */
[----:B----4-:R-:W-:-:S04]  /*0c80*/  LEA R14, P0, R0, UR16, 0x2 ;  /* 0x00000010000e7c11 */ /* 0x010fc8000f8010ff */
        /* <DEDUP_REMOVED lines=18> */
.L_x_502:
[C---:B------:R-:W-:Y:S01]  /*0db0*/  ISETP.GE.AND P5, PT, R18.reuse, UR15, PT ;  /* 0x0000000f12007c0c */ /* 0x040fe2000bfa6270 */
[----:B------:R-:W4:Y:S01]  /*0dc0*/  LDCU.64 UR16, c[0x0][0x388] ;  /* 0x00007100ff1077ac */ /* 0x000f220008000a00 */
[----:B0-23--:R-:W-:Y:S01]  /*0dd0*/  IADD3 R0, P0, PT, R18, UR13, RZ ;  /* 0x0000000d12007c10 */ /* 0x00dfe2000ff1e0ff */
[----:B------:R-:W-:Y:S01]  /*0de0*/  IMAD.MOV.U32 R17, RZ, RZ, -0x1 ;  /* 0xffffffffff117424 */ /* 0x000fe200078e00ff */
[----:B------:R-:W0:Y:S01]  /*0df0*/  S2R R18, SR_TID.X ;  /* 0x0000000000127919 */ /* 0x000e220000002100 */
[----:B------:R-:W-:Y:S01]  /*0e00*/  ISETP.GE.AND P2, PT, R19, UR15, PT ;  /* 0x0000000f13007c0c */ /* 0x000fe2000bf46270 */
[----:B------:R-:W-:Y:S01]  /*0e10*/  IMAD.MOV.U32 R16, RZ, RZ, -0x1 ;  /* 0xffffffffff107424 */ /* 0x000fe200078e00ff */
[----:B-1----:R-:W-:Y:S02]  /*0e20*/  IADD3.X R3, PT, PT, RZ, UR14, RZ, P0, !PT ;  /* 0x0000000eff037c10 */ /* 0x002fe400087fe4ff */
[----:B------:R-:W-:Y:S02]  /*0e30*/  ISETP.GE.AND P3, PT, R20, UR15, PT ;  /* 0x0000000f14007c0c */ /* 0x000fe4000bf66270 */
[----:B------:R-:W-:-:S02]  /*0e40*/  ISETP.GE.AND P4, PT, R21, UR15, PT ;  /* 0x0000000f15007c0c */ /* 0x000fc4000bf86270 */
[----:B----4-:R-:W-:-:S04]  /*0e50*/  LEA R14, P0, R0, UR16, 0x2 ;  /* 0x00000010000e7c11 */ /* 0x010fc8000f8010ff */
[----:B------:R-:W-:Y:S01]  /*0e60*/  LEA.HI.X R15, R0, UR17, R3, 0x2, P0 ;  /* 0x00000011000f7c11 */ /* 0x000fe200080f1403 */
[----:B------:R-:W-:Y:S02]  /*0e70*/  IMAD.MOV.U32 R13, RZ, RZ, -0x1 ;  /* 0xffffffffff0d7424 */ /* 0x000fe400078e00ff */
[----:B------:R-:W-:Y:S02]  /*0e80*/  IMAD.MOV.U32 R12, RZ, RZ, -0x1 ;  /* 0xffffffffff0c7424 */ /* 0x000fe400078e00ff */
[----:B------:R1:W5:Y:S01]  /*0e90*/  @!P5 LDG.E R17, desc[UR18][R14.64] ;  /* 0x000000120e11d981 */ /* 0x000362000c1e1900 */
[----:B------:R-:W-:-:S03]  /*0ea0*/  ISETP.GE.AND P5, PT, R22, UR15, PT ;  /* 0x0000000f16007c0c */ /* 0x000fc6000bfa6270 */
[----:B------:R1:W5:Y:S01]  /*0eb0*/  @!P2 LDG.E R16, desc[UR18][R14.64+0x200] ;  /* 0x000200120e10a981 */ /* 0x000362000c1e1900 */
[C---:B0-----:R-:W-:Y:S01]  /*0ec0*/  LOP3.LUT R0, R18.reuse, 0x400, RZ, 0xfc, !PT ;  /* 0x0000040012007812 */ /* 0x041fe200078efcff */
[----:B------:R-:W-:Y:S01]  /*0ed0*/  VIADD R2, R18, 0x380 ;  /* 0x0000038012027836 */ /* 0x000fe20000000000 */
[----:B------:R-:W-:Y:S01]  /*0ee0*/  ISETP.GE.AND P2, PT, R23, UR15, PT ;  /* 0x0000000f17007c0c */ /* 0x000fe2000bf46270 */
[----:B------:R1:W5:Y:S01]  /*0ef0*/  @!P3 LDG.E R13, desc[UR18][R14.64+0x400] ;  /* 0x000400120e0db981 */ /* 0x000362000c1e1900 */
[----:B------:R-:W-:Y:S01]  /*0f00*/  ISETP.GE.AND P1, PT, R0, UR15, PT ;  /* 0x0000000f00007c0c */ /* 0x000fe2000bf26270 */
[----:B------:R-:W-:Y:S01]  /*0f10*/  VIADD R0, R18, 0x480 ;  /* 0x0000048012007836 */ /* 0x000fe20000000000 */
[----:B------:R-:W-:Y:S01]  /*0f20*/  ISETP.GE.AND P0, PT, R2, UR15, PT ;  /* 0x0000000f02007c0c */ /* 0x000fe2000bf06270 */
[----:B------:R1:W5:Y:S01]  /*0f30*/  @!P4 LDG.E R12, desc[UR18][R14.64+0x600] ;  /* 0x000600120e0cc981 */ /* 0x000362000c1e1900 */
[----:B------:R-:W-:Y:S01]  /*0f40*/  ISETP.GE.AND P3, PT, R24, UR15, PT ;  /* 0x0000000f18007c0c */ /* 0x000fe2000bf66270 */
[----:B------:R-:W-:Y:S01]  /*0f50*/  IMAD.MOV.U32 R10, RZ, RZ, -0x1 ;  /* 0xffffffffff0a7424 */ /* 0x000fe200078e00ff */
[----:B------:R-:W-:-:S02]  /*0f60*/  ISETP.GE.AND P4, PT, R0, UR15, PT ;  /* 0x0000000f00007c0c */ /* 0x000fc4000bf86270 */
[----:B------:R-:W-:Y:S01]  /*0f70*/  MOV R11, 0xffffffff ;  /* 0xffffffff000b7802 */ /* 0x000fe20000000f00 */
[C---:B------:R-:W-:Y:S02]  /*0f80*/  VIADD R0, R18.reuse, 0x580 ;  /* 0x0000058012007836 */ /* 0x040fe40000000000 */
[----:B------:R-:W-:Y:S01]  /*0f90*/  VIADD R2, R18, 0x600 ;  /* 0x0000060012027836 */ /* 0x000fe20000000000 */
[----:B------:R1:W5:Y:S01]  /*0fa0*/  @!P2 LDG.E R10, desc[UR18][R14.64+0xa00] ;  /* 0x000a00120e0aa981 */ /* 0x000362000c1e1900 */
[----:B------:R-:W-:Y:S01]  /*0fb0*/  IMAD.MOV.U32 R9, RZ, RZ, -0x1 ;  /* 0xffffffffff097424 */ /* 0x000fe200078e00ff */
[----:B------:R-:W-:Y:S01]  /*0fc0*/  MOV R7, 0xffffffff ;  /* 0xffffffff00077802 */ /* 0x000fe20000000f00 */
[----:B------:R-:W-:Y:S01]  /*0fd0*/  IMAD.MOV.U32 R8, RZ, RZ, -0x1 ;  /* 0xffffffffff087424 */ /* 0x000fe200078e00ff */
[----:B------:R1:W5:Y:S01]  /*0fe0*/  @!P5 LDG.E R11, desc[UR18][R14.64+0x800] ;  /* 0x000800120e0bd981 */ /* 0x000362000c1e1900 */
[----:B------:R-:W-:Y:S01]  /*0ff0*/  IMAD.MOV.U32 R6, RZ, RZ, -0x1 ;  /* 0xffffffffff067424 */ /* 0x000fe200078e00ff */
[----:B------:R-:W-:Y:S01]  /*1000*/  ISETP.GE.AND P5, PT, R0, UR15, PT ;  /* 0x0000000f00007c0c */ /* 0x000fe2000bfa6270 */
[----:B------:R-:W-:Y:S01]  /*1010*/  VIADD R0, R18, 0x680 ;  /* 0x0000068012007836 */ /* 0x000fe20000000000 */
[----:B------:R-:W-:Y:S01]  /*1020*/  ISETP.GE.AND P2, PT, R2, UR15, PT ;  /* 0x0000000f02007c0c */ /* 0x000fe2000bf46270 */
[----:B------:R-:W-:Y:S01]  /*1030*/  VIADD R2, R18, 0x700 ;  /* 0x0000070012027836 */ /* 0x000fe20000000000 */
[----:B------:R1:W5:Y:S01]  /*1040*/  @!P3 LDG.E R9, desc[UR18][R14.64+0xc00] ;  /* 0x000c00120e09b981 */ /* 0x000362000c1e1900 */
[----:B------:R-:W-:-:S03]  /*1050*/  ISETP.GE.AND P3, PT, R25, UR15, PT ;  /* 0x0000000f19007c0c */ /* 0x000fc6000bf66270 */
[----:B------:R1:W5:Y:S01]  /*1060*/  @!P0 LDG.E R8, desc[UR18][R14.64+0xe00] ;  /* 0x000e00120e088981 */ /* 0x000362000c1e1900 */
[----:B------:R-:W-:-:S03]  /*1070*/  ISETP.GE.AND P0, PT, R0, UR15, PT ;  /* 0x0000000f00007c0c */ /* 0x000fc6000bf06270 */
[----:B------:R1:W5:Y:S01]  /*1080*/  @!P1 LDG.E R7, desc[UR18][R14.64+0x1000] ;  /* 0x001000120e079981 */ /* 0x000362000c1e1900 */
[----:B------:R-:W-:-:S03]  /*1090*/  ISETP.GE.AND P1, PT, R2, UR15, PT ;  /* 0x0000000f02007c0c */ /* 0x000fc6000bf26270 */
[----:B------:R1:W5:Y:S01]  /*10a0*/  @!P4 LDG.E R6, desc[UR18][R14.64+0x1200] ;  /* 0x001200120e06c981 */ /* 0x000362000c1e1900 */
[----:B------:R-:W-:Y:S01]  /*10b0*/  ISETP.GE.AND P4, PT, R26, UR15, PT ;  /* 0x0000000f1a007c0c */ /* 0x000fe2000bf86270 */
[----:B------:R-:W-:Y:S01]  /*10c0*/  IMAD.MOV.U32 R5, RZ, RZ, -0x1 ;  /* 0xffffffffff057424 */ /* 0x000fe200078e00ff */
[----:B------:R-:W-:Y:S01]  /*10d0*/  MOV R0, 0xffffffff ;  /* 0xffffffff00007802 */ /* 0x000fe20000000f00 */
[----:B------:R-:W-:Y:S02]  /*10e0*/  IMAD.MOV.U32 R4, RZ, RZ, -0x1 ;  /* 0xffffffffff047424 */ /* 0x000fe400078e00ff */
        /* <DEDUP_REMOVED lines=9> */
.L_x_503:
[----:B------:R-:W2:Y:S02]  /*1180*/  LDCU.64 UR16, c[0x0][0x398] ;  /* 0x00007300ff1077ac */ /* 0x000ea40008000a00 */
[----:B--2---:R-:W-:-:S09]  /*1190*/  UISETP.GT.AND UP1, UPT, UR17, UR16, UPT ;  /* 0x000000101100728c */ /* 0x004fd2000bf24270 */
[----:B------:R-:W-:Y:S05]  /*11a0*/  BRA.U !UP1, `(.L_x_504) ;  /* 0x00000005093c7547 */ /* 0x000fea000b800000 */
[----:B------:R-:W2:Y:S01]  /*11b0*/  S2UR UR13, SR_CgaCtaId ;  /* 0x00000000000d79c3 */ /* 0x000ea20000008800 */
[----:B------:R-:W-:Y:S01]  /*11c0*/  UMOV UR4, 0x400 ;  /* 0x0000040000047882 */ /* 0x000fe20000000000 */
[----:B------:R-:W3:Y:S01]  /*11d0*/  LDCU UR14, c[0x0][0x398] ;  /* 0x00007300ff0e77ac */ /* 0x000ee20008000800 */
[----:B--2---:R-:W-:-:S03]  /*11e0*/  ULEA UR13, UR13, UR4, 0x18 ;  /* 0x000000040d0d7291 */ /* 0x004fc6000f8ec0ff */
[----:B---3--:R-:W-:-:S09]  /*11f0*/  UMOV UR4, URZ ;  /* 0x000000ff00047c82 */ /* 0x008fd20008000000 */
.L_x_505:
[----:B012---:R-:W-:Y:S01]  /*1200*/  IMAD R14, RZ, RZ, -UR14 ;  /* 0x8000000eff0e7e24 */ /* 0x007fe2000f8e02ff */
[----:B------:R-:W-:Y:S01]  /*1210*/  ULEA UR15, UR4, UR13, 0xa ;  /* 0x0000000d040f7291 */ /* 0x000fe2000f8e50ff */
[----:B------:R-:W-:Y:S01]  /*1220*/  IMAD.U32 R15, RZ, RZ, UR17 ;  /* 0x00000011ff0f7e24 */ /* 0x000fe2000f8e00ff */
[----:B------:R-:W-:-:S04]  /*1230*/  UIADD3 UR4, UPT, UPT, UR4, 0x1, URZ ;  /* 0x0000000104047890 */ /* 0x000fc8000fffe0ff */
[----:B------:R-:W-:Y:S01]  /*1240*/  VIADDMNMX R14, R14, R15, 0x8, PT ;  /* 0x000000080e0e7446 */ /* 0x000fe2000380010f */
[----:B------:R-:W-:-:S05]  /*1250*/  IMAD.MOV.U32 R15, RZ, RZ, -0x1 ;  /* 0xffffffffff0f7424 */ /* 0x000fca00078e00ff */
[----:B------:R-:W-:Y:S02]  /*1260*/  SHF.L.U32 R14, R15, R14, RZ ;  /* 0x0000000e0f0e7219 */ /* 0x000fe400000006ff */
[----:B-----5:R-:W-:-:S04]  /*1270*/  SHF.R.U32.HI R15, RZ, UR14, R17 ;  /* 0x0000000eff0f7c19 */ /* 0x020fc80008011611 */
[----:B------:R-:W-:-:S04]  /*1280*/  LOP3.LUT R15, R15, R14, RZ, 0x30, !PT ;  /* 0x0000000e0f0f7212 */ /* 0x000fc800078e30ff */
[----:B------:R-:W-:-:S05]  /*1290*/  LEA R15, R15, UR15, 0x2 ;  /* 0x0000000f0f0f7c11 */ /* 0x000fca000f8e10ff */
[----:B------:R0:W-:Y:S02]  /*12a0*/  ATOMS.POPC.INC.32 RZ, [R15+URZ] ;  /* 0x000000000fff7f8c */ /* 0x0001e4000d8000ff */
[----:B0-----:R-:W-:-:S04]  /*12b0*/  SHF.R.U32.HI R15, RZ, UR14, R16 ;  /* 0x0000000eff0f7c19 */ /* 0x001fc80008011610 */
        /* <DEDUP_REMOVED lines=55> */
[----:B0-----:R-:W-:Y:S01]  /*1630*/  SHF.R.U32.HI R15, RZ, UR14, R29 ;  /* 0x0000000eff0f7c19 */ /* 0x001fe2000801161d */
[----:B------:R-:W-:-:S03]  /*1640*/  UIADD3 UR14, UPT, UPT, UR14, 0x8, URZ ;  /* 0x000000080e0e7890 */ /* 0x000fc6000fffe0ff */
[----:B------:R-:W-:Y:S01]  /*1650*/  LOP3.LUT R14, R15, R14, RZ, 0x30, !PT ;  /* 0x0000000e0f0e7212 */ /* 0x000fe200078e30ff */
[----:B------:R-:W-:-:S03]  /*1660*/  UISETP.GE.AND UP1, UPT, UR14, UR17, UPT ;  /* 0x000000110e00728c */ /* 0x000fc6000bf26270 */
[----:B------:R-:W-:-:S05]  /*1670*/  LEA R14, R14, UR15, 0x2 ;  /* 0x0000000f0e0e7c11 */ /* 0x000fca000f8e10ff */
[----:B------:R2:W-:Y:S01]  /*1680*/  ATOMS.POPC.INC.32 RZ, [R14+URZ] ;  /* 0x000000000eff7f8c */ /* 0x0005e2000d8000ff */
[----:B------:R-:W-:Y:S05]  /*1690*/  BRA.U !UP1, `(.L_x_505) ;  /* 0xfffffff909d87547 */ /* 0x000fea000b83ffff */
.L_x_504:
[----:B------:R-:W-:Y:S05]  /*16a0*/  BRA.U !UP0, `(.L_x_506) ;  /* 0xfffffff508307547 */ /* 0x000fea000b83ffff */
.L_x_501:
[----:B------:R-:W-:Y:S01]  /*16b0*/  BAR.SYNC.DEFER_BLOCKING 0x0 ;  /* 0x0000000000007b1d */ /* 0x000fe20000010000 */
[----:B------:R-:W-:-:S05]  /*16c0*/  ISETP.NE.AND P0, PT, R28, RZ, PT ;  /* 0x000000ff1c00720c */ /* 0x000fca0003f05270 */
[----:B------:R-:W-:Y:S08]  /*16d0*/  BSSY.RECONVERGENT B0, `(.L_x_507) ;  /* 0x000016e000007945 */ /* 0x000ff00003800200 */
[----:B------:R-:W-:Y:S05]  /*16e0*/  @P0 BRA `(.L_x_508) ;  /* 0x0000001400b00947 */ /* 0x000fea0003800000 */
[----:B012345:R-:W0:Y:S01]  /*16f0*/  LDC.64 R2, c[0x0][0x398] ;  /* 0x0000e600ff027b82 */ /* 0x03fe220000000a00 */
[----:B------:R-:W-:Y:S01]  /*1700*/  IMAD.MOV.U32 R7, RZ, RZ, RZ ;  /* 0x000000ffff077224 */ /* 0x000fe200078e00ff */
[----:B0-----:R-:W-:-:S04]  /*1710*/  IADD3 R2, PT, PT, R3, 0x7, -R2 ;  /* 0x0000000703027810 */ /* 0x001fc80007ffe802 */
[----:B------:R-:W-:-:S04]  /*1720*/  SHF.R.S32.HI R3, RZ, 0x1f, R2 ;  /* 0x0000001fff037819 */ /* 0x000fc80000011402 */
[----:B------:R-:W-:-:S04]  /*1730*/  LEA.HI R0, R3, R2, RZ, 0x3 ;  /* 0x0000000203007211 */ /* 0x000fc800078f18ff */
[----:B------:R-:W-:-:S04]  /*1740*/  SHF.R.S32.HI R0, RZ, 0x3, R0 ;  /* 0x00000003ff007819 */ /* 0x000fc80000011400 */
[C---:B------:R-:W-:Y:S01]  /*1750*/  LOP3.LUT R9, R0.reuse, 0xffffff8, RZ, 0xc0, !PT ;  /* 0x0ffffff800097812 */ /* 0x040fe200078ec0ff */
[----:B------:R-:W-:-:S05]  /*1760*/  VIADD R8, R0, 0xffffffff ;  /* 0xffffffff00087836 */ /* 0x000fca0000000000 */
[----:B------:R-:W-:-:S13]  /*1770*/  ISETP.GE.U32.AND P0, PT, R8, 0x7, PT ;  /* 0x000000070800780c */ /* 0x000fda0003f06070 */
[----:B------:R-:W-:Y:S05]  /*1780*/  @!P0 BRA `(.L_x_509) ;  /* 0x00000004006c8947 */ /* 0x000fea0003800000 */
[----:B------:R-:W0:Y:S01]  /*1790*/  LDC.64 R2, c[0x0][0x380] ;  /* 0x0000e000ff027b82 */ /* 0x000e220000000a00 */
[----:B------:R-:W-:-:S07]  /*17a0*/  HFMA2 R11, -RZ, RZ, 0, 0 ;  /* 0x00000000ff0b7431 */ /* 0x000fce00000001ff */
.L_x_526:
[----:B------:R-:W-:Y:S01]  /*17b0*/  IMAD R29, R11, 0x400, R27 ;  /* 0x000004000b1d7824 */ /* 0x000fe200078e021b */
[----:B------:R-:W-:Y:S04]  /*17c0*/  BSSY.RECONVERGENT B1, `(.L_x_510) ;  /* 0x000000a000017945 */ /* 0x000fe80003800200 */
[----:B01234-:R-:W1:Y:S04]  /*17d0*/  LDS R4, [R29] ;  /* 0x000000001d047984 */ /* 0x01fe680000000800 */
[----:B------:R2:W3:Y:S04]  /*17e0*/  LDS R17, [R29+0x400] ;  /* 0x000400001d117984 */ /* 0x0004e80000000800 */
[----:B------:R2:W4:Y:S01]  /*17f0*/  LDS R15, [R29+0x800] ;  /* 0x000800001d0f7984 */ /* 0x0005220000000800 */
[----:B-1----:R-:W-:-:S13]  /*1800*/  ISETP.NE.AND P0, PT, R4, RZ, PT ;  /* 0x000000ff0400720c */ /* 0x002fda0003f05270 */
[----:B--234-:R-:W-:Y:S05]  /*1810*/  @!P0 BRA `(.L_x_511) ;  /* 0x0000000000108947 */ /* 0x01cfea0003800000 */
[----:B------:R-:W-:Y:S02]  /*1820*/  IMAD R7, R11, 0x100, R18 ;  /* 0x000001000b077824 */ /* 0x000fe400078e0212 */
[----:B------:R-:W-:Y:S02]  /*1830*/  IMAD.MOV.U32 R5, RZ, RZ, RZ ;  /* 0x000000ffff057224 */ /* 0x000fe400078e00ff */
[----:B0-----:R-:W-:-:S05]  /*1840*/  IMAD.WIDE.U32 R6, R7, 0x8, R2 ;  /* 0x0000000807067825 */ /* 0x001fca00078e0002 */
[----:B------:R1:W-:Y:S02]  /*1850*/  REDG.E.ADD.64.STRONG.GPU desc[UR18][R6.64], R4 ;  /* 0x000000040600798e */ /* 0x0003e4000c12e512 */
.L_x_511:
[----:B------:R-:W-:Y:S05]  /*1860*/  BSYNC.RECONVERGENT B1 ;  /* 0x0000000000017941 */ /* 0x000fea0003800200 */
.L_x_510:
[----:B------:R-:W2:Y:S01]  /*1870*/  LDS R10, [R29+0xc00] ;  /* 0x000c00001d0a7984 */ /* 0x000ea20000000800 */
[----:B------:R-:W-:Y:S01]  /*1880*/  ISETP.NE.AND P6, PT, R17, RZ, PT ;  /* 0x000000ff1100720c */ /* 0x000fe20003fc5270 */
[----:B------:R-:W-:Y:S01]  /*1890*/  BSSY.RECONVERGENT B1, `(.L_x_512) ;  /* 0x0000012000017945 */ /* 0x000fe20003800200 */
[----:B------:R-:W-:Y:S01]  /*18a0*/  ISETP.NE.AND P0, PT, R15, RZ, PT ;  /* 0x000000ff0f00720c */ /* 0x000fe20003f05270 */
[----:B------:R-:W3:Y:S04]  /*18b0*/  LDS R12, [R29+0x1000] ;  /* 0x001000001d0c7984 */ /* 0x000ee80000000800 */
[----:B------:R-:W4:Y:S04]  /*18c0*/  LDS R14, [R29+0x1400] ;  /* 0x001400001d0e7984 */ /* 0x000f280000000800 */
[----:B------:R-:W5:Y:S04]  /*18d0*/  LDS R16, [R29+0x1800] ;  /* 0x001800001d107984 */ /* 0x000f680000000800 */
[----:B------:R-:W0:Y:S01]  /*18e0*/  LDS R13, [R29+0x1c00] ;  /* 0x001c00001d0d7984 */ /* 0x000e220000000800 */
[----:B--2---:R-:W-:-:S02]  /*18f0*/  ISETP.NE.AND P1, PT, R10, RZ, PT ;  /* 0x000000ff0a00720c */ /* 0x004fc40003f25270 */
[----:B---3--:R-:W-:Y:S02]  /*1900*/  ISETP.NE.AND P2, PT, R12, RZ, PT ;  /* 0x000000ff0c00720c */ /* 0x008fe40003f45270 */
[----:B----4-:R-:W-:Y:S02]  /*1910*/  ISETP.NE.AND P3, PT, R14, RZ, PT ;  /* 0x000000ff0e00720c */ /* 0x010fe40003f65270 */
[----:B-----5:R-:W-:Y:S02]  /*1920*/  ISETP.NE.AND P4, PT, R16, RZ, PT ;  /* 0x000000ff1000720c */ /* 0x020fe40003f85270 */
[----:B0-----:R-:W-:Y:S01]  /*1930*/  ISETP.NE.AND P5, PT, R13, RZ, PT ;  /* 0x000000ff0d00720c */ /* 0x001fe20003fa5270 */
[----:B------:R-:W-:-:S12]  /*1940*/  @!P6 BRA `(.L_x_513) ;  /* 0x000000000018e947 */ /* 0x000fd80003800000 */
[----:B-1----:R-:W-:Y:S01]  /*1950*/  IMAD R7, R11, 0x100, R18 ;  /* 0x000001000b077824 */ /* 0x002fe200078e0212 */
[----:B------:R-:W-:Y:S01]  /*1960*/  MOV R5, RZ ;  /* 0x000000ff00057202 */ /* 0x000fe20000000f00 */
[----:B------:R-:W-:Y:S02]  /*1970*/  IMAD.MOV.U32 R4, RZ, RZ, R17 ;  /* 0x000000ffff047224 */ /* 0x000fe400078e0011 */
[----:B------:R-:W-:-:S04]  /*1980*/  VIADD R7, R7, 0x100 ;  /* 0x0000010007077836 */ /* 0x000fc80000000000 */
[----:B------:R-:W-:-:S05]  /*1990*/  IMAD.WIDE.U32 R6, R7, 0x8, R2 ;  /* 0x0000000807067825 */ /* 0x000fca00078e0002 */
[----:B------:R0:W-:Y:S02]  /*19a0*/  REDG.E.ADD.64.STRONG.GPU desc[UR18][R6.64], R4 ;  /* 0x000000040600798e */ /* 0x0001e4000c12e512 */
.L_x_513:
[----:B------:R-:W-:Y:S05]  /*19b0*/  BSYNC.RECONVERGENT B1 ;  /* 0x0000000000017941 */ /* 0x000fea0003800200 */
.L_x_512:
[----:B------:R-:W-:Y:S04]  /*19c0*/  BSSY.RECONVERGENT B1, `(.L_x_514) ;  /* 0x0000008000017945 */ /* 0x000fe80003800200 */
[----:B------:R-:W-:Y:S05]  /*19d0*/  @!P0 BRA `(.L_x_515) ;  /* 0x0000000000188947 */ /* 0x000fea0003800000 */
[----:B01----:R-:W-:Y:S02]  /*19e0*/  IMAD R5, R11, 0x100, R18 ;  /* 0x000001000b057824 */ /* 0x003fe400078e0212 */
[----:B------:R-:W-:Y:S02]  /*19f0*/  IMAD.MOV.U32 R6, RZ, RZ, R15 ;  /* 0x000000ffff067224 */ /* 0x000fe400078e000f */
[----:B------:R-:W-:Y:S02]  /*1a00*/  VIADD R5, R5, 0x200 ;  /* 0x0000020005057836 */ /* 0x000fe40000000000 */
[----:B------:R-:W-:Y:S02]  /*1a10*/  IMAD.MOV.U32 R7, RZ, RZ, RZ ;  /* 0x000000ffff077224 */ /* 0x000fe400078e00ff */
[----:B------:R-:W-:-:S05]  /*1a20*/  IMAD.WIDE.U32 R4, R5, 0x8, R2 ;  /* 0x0000000805047825 */ /* 0x000fca00078e0002 */
[----:B------:R2:W-:Y:S02]  /*1a30*/  REDG.E.ADD.64.STRONG.GPU desc[UR18][R4.64], R6 ;  /* 0x000000060400798e */ /* 0x0005e4000c12e512 */
.L_x_515:
[----:B------:R-:W-:Y:S05]  /*1a40*/  BSYNC.RECONVERGENT B1 ;  /* 0x0000000000017941 */ /* 0x000fea0003800200 */
.L_x_514:
[----:B------:R-:W-:Y:S04]  /*1a50*/  BSSY.RECONVERGENT B1, `(.L_x_516) ;  /* 0x0000008000017945 */ /* 0x000fe80003800200 */
[----:B------:R-:W-:Y:S05]  /*1a60*/  @!P1 BRA `(.L_x_517) ;  /* 0x0000000000189947 */ /* 0x000fea0003800000 */
[----:B012---:R-:W-:Y:S01]  /*1a70*/  IMAD R5, R11, 0x100, R18 ;  /* 0x000001000b057824 */ /* 0x007fe200078e0212 */
[----:B------:R-:W-:Y:S01]  /*1a80*/  MOV R6, R10 ;  /* 0x0000000a00067202 */ /* 0x000fe20000000f00 */
[----:B------:R-:W-:Y:S02]  /*1a90*/  IMAD.MOV.U32 R7, RZ, RZ, RZ ;  /* 0x000000ffff077224 */ /* 0x000fe400078e00ff */
[----:B------:R-:W-:-:S04]  /*1aa0*/  VIADD R5, R5, 0x300 ;  /* 0x0000030005057836 */ /* 0x000fc80000000000 */
[----:B------:R-:W-:-:S05]  /*1ab0*/  IMAD.WIDE.U32 R4, R5, 0x8, R2 ;  /* 0x0000000805047825 */ /* 0x000fca00078e0002 */
[----:B------:R3:W-:Y:S02]  /*1ac0*/  REDG.E.ADD.64.STRONG.GPU desc[UR18][R4.64], R6 ;  /* 0x000000060400798e */ /* 0x0007e4000c12e512 */
.L_x_517:
[----:B------:R-:W-:Y:S05]  /*1ad0*/  BSYNC.RECONVERGENT B1 ;  /* 0x0000000000017941 */ /* 0x000fea0003800200 */
.L_x_516:
[----:B------:R-:W-:Y:S04]  /*1ae0*/  BSSY.RECONVERGENT B1, `(.L_x_518) ;  /* 0x0000008000017945 */ /* 0x000fe80003800200 */
[----:B------:R-:W-:Y:S05]  /*1af0*/  @!P2 BRA `(.L_x_519) ;  /* 0x000000000018a947 */ /* 0x000fea0003800000 */
[----:B0123--:R-:W-:Y:S02]  /*1b00*/  IMAD R5, R11, 0x100, R18 ;  /* 0x000001000b057824 */ /* 0x00ffe400078e0212 */
[----:B------:R-:W-:Y:S02]  /*1b10*/  IMAD.MOV.U32 R6, RZ, RZ, R12 ;  /* 0x000000ffff067224 */ /* 0x000fe400078e000c */
[----:B------:R-:W-:Y:S02]  /*1b20*/  VIADD R5, R5, 0x400 ;  /* 0x0000040005057836 */ /* 0x000fe40000000000 */
[----:B------:R-:W-:Y:S02]  /*1b30*/  IMAD.MOV.U32 R7, RZ, RZ, RZ ;  /* 0x000000ffff077224 */ /* 0x000fe400078e00ff */
[----:B------:R-:W-:-:S05]  /*1b40*/  IMAD.WIDE.U32 R4, R5, 0x8, R2 ;  /* 0x0000000805047825 */ /* 0x000fca00078e0002 */
[----:B------:R4:W-:Y:S02]  /*1b50*/  REDG.E.ADD.64.STRONG.GPU desc[UR18][R4.64], R6 ;  /* 0x000000060400798e */ /* 0x0009e4000c12e512 */
.L_x_519:
[----:B------:R-:W-:Y:S05]  /*1b60*/  BSYNC.RECONVERGENT B1 ;  /* 0x0000000000017941 */ /* 0x000fea0003800200 */
.L_x_518:
[----:B------:R-:W-:Y:S04]  /*1b70*/  BSSY.RECONVERGENT B1, `(.L_x_520) ;  /* 0x0000007000017945 */ /* 0x000fe80003800200 */
[----:B------:R-:W-:Y:S05]  /*1b80*/  @!P3 BRA `(.L_x_521) ;  /* 0x000000000014b947 */ /* 0x000fea0003800000 */
[----:B01234-:R-:W-:Y:S02]  /*1b90*/  IMAD R5, R11, 0x100, R18 ;  /* 0x000001000b057824 */ /* 0x01ffe400078e0212 */
[----:B------:R-:W-:-:S03]  /*1ba0*/  IMAD.MOV.U32 R15, RZ, RZ, RZ ;  /* 0x000000ffff0f7224 */ /* 0x000fc600078e00ff */
[----:B------:R-:W-:-:S05]  /*1bb0*/  IADD3 R5, PT, PT, R5, 0x500, RZ ;  /* 0x0000050005057810 */ /* 0x000fca0007ffe0ff */
[----:B------:R-:W-:-:S05]  /*1bc0*/  IMAD.WIDE.U32 R4, R5, 0x8, R2 ;  /* 0x0000000805047825 */ /* 0x000fca00078e0002 */
[----:B------:R0:W-:Y:S02]  /*1bd0*/  REDG.E.ADD.64.STRONG.GPU desc[UR18][R4.64], R14 ;  /* 0x0000000e0400798e */ /* 0x0001e4000c12e512 */
.L_x_521:
[----:B------:R-:W-:Y:S05]  /*1be0*/  BSYNC.RECONVERGENT B1 ;  /* 0x0000000000017941 */ /* 0x000fea0003800200 */
.L_x_520:
[----:B------:R-:W-:Y:S04]  /*1bf0*/  BSSY.RECONVERGENT B1, `(.L_x_522) ;  /* 0x0000007000017945 */ /* 0x000fe80003800200 */
[----:B------:R-:W-:Y:S05]  /*1c00*/  @!P4 BRA `(.L_x_523) ;  /* 0x000000000014c947 */ /* 0x000fea0003800000 */
[----:B01234-:R-:W-:Y:S02]  /*1c10*/  IMAD R5, R11, 0x100, R18 ;  /* 0x000001000b057824 */ /* 0x01ffe400078e0212 */
[----:B------:R-:W-:Y:S02]  /*1c20*/  IMAD.MOV.U32 R17, RZ, RZ, RZ ;  /* 0x000000ffff117224 */ /* 0x000fe400078e00ff */
[----:B------:R-:W-:-:S04]  /*1c30*/  VIADD R5, R5, 0x600 ;  /* 0x0000060005057836 */ /* 0x000fc80000000000 */
[----:B------:R-:W-:-:S05]  /*1c40*/  IMAD.WIDE.U32 R4, R5, 0x8, R2 ;  /* 0x0000000805047825 */ /* 0x000fca00078e0002 */
[----:B------:R0:W-:Y:S02]  /*1c50*/  REDG.E.ADD.64.STRONG.GPU desc[UR18][R4.64], R16 ;  /* 0x000000100400798e */ /* 0x0001e4000c12e512 */
.L_x_523:
[----:B------:R-:W-:Y:S05]  /*1c60*/  BSYNC.RECONVERGENT B1 ;  /* 0x0000000000017941 */ /* 0x000fea0003800200 */
.L_x_522:
[----:B------:R-:W-:Y:S04]  /*1c70*/  BSSY.RECONVERGENT B1, `(.L_x_524) ;  /* 0x0000008000017945 */ /* 0x000fe80003800200 */
[----:B------:R-:W-:Y:S05]  /*1c80*/  @!P5 BRA `(.L_x_525) ;  /* 0x000000000018d947 */ /* 0x000fea0003800000 */
[----:B01234-:R-:W-:Y:S01]  /*1c90*/  IMAD R5, R11, 0x100, R18 ;  /* 0x000001000b057824 */ /* 0x01ffe200078e0212 */
[----:B------:R-:W-:Y:S01]  /*1ca0*/  MOV R6, R13 ;  /* 0x0000000d00067202 */ /* 0x000fe20000000f00 */
[----:B------:R-:W-:Y:S02]  /*1cb0*/  IMAD.MOV.U32 R7, RZ, RZ, RZ ;  /* 0x000000ffff077224 */ /* 0x000fe400078e00ff */
[----:B------:R-:W-:-:S04]  /*1cc0*/  VIADD R5, R5, 0x700 ;  /* 0x0000070005057836 */ /* 0x000fc80000000000 */
[----:B------:R-:W-:-:S05]  /*1cd0*/  IMAD.WIDE.U32 R4, R5, 0x8, R2 ;  /* 0x0000000805047825 */ /* 0x000fca00078e0002 */
[----:B------:R0:W-:Y:S02]  /*1ce0*/  REDG.E.ADD.64.STRONG.GPU desc[UR18][R4.64], R6 ;  /* 0x000000060400798e */ /* 0x0001e4000c12e512 */
.L_x_525:
[----:B------:R-:W-:Y:S05]  /*1cf0*/  BSYNC.RECONVERGENT B1 ;  /* 0x0000000000017941 */ /* 0x000fea0003800200 */
.L_x_524:
[----:B------:R-:W-:-:S05]  /*1d00*/  VIADD R11, R11, 0x8 ;  /* 0x000000080b0b7836 */ /* 0x000fca0000000000 */
[----:B------:R-:W-:-:S13]  /*1d10*/  ISETP.NE.AND P0, PT, R11, R9, PT ;  /* 0x000000090b00720c */ /* 0x000fda0003f05270 */
[----:B------:R-:W-:Y:S05]  /*1d20*/  @P0 BRA `(.L_x_526) ;  /* 0xfffffff800a00947 */ /* 0x000fea000383ffff */
[----:B01234-:R-:W-:-:S07]  /*1d30*/  IMAD.MOV.U32 R7, RZ, RZ, R9 ;  /* 0x000000ffff077224 */ /* 0x01ffce00078e0009 */
.L_x_509:
[----:B------:R-:W-:Y:S01]  /*1d40*/  UISETP.NE.AND UP0, UPT, UR20, URZ, UPT ;  /* 0x000000ff1400728c */ /* 0x000fe2000bf05270 */
[----:B------:R-:W-:Y:S01]  /*1d50*/  IMAD.U32 R2, RZ, RZ, UR9 ;  /* 0x00000009ff027e24 */ /* 0x000fe2000f8e00ff */
[----:B------:R-:W-:Y:S01]  /*1d60*/  LOP3.LUT R11, R0, 0x1, RZ, 0xc0, !PT ;  /* 0x00000001000b7812 */ /* 0x000fe200078ec0ff */
[----:B------:R-:W-:-:S03]  /*1d70*/  IMAD.U32 R10, RZ, RZ, UR20 ;  /* 0x00000014ff0a7e24 */ /* 0x000fc6000f8e00ff */
[----:B------:R-:W-:Y:S01]  /*1d80*/  IADD3 R0, PT, PT, R2, -0x1, RZ ;  /* 0xffffffff02007810 */ /* 0x000fe20007ffe0ff */
[----:B------:R-:W-:Y:S02]  /*1d90*/  VIADD R10, R10, 0xffffffff ;  /* 0xffffffff0a0a7836 */ /* 0x000fe40000000000 */
[----:B------:R-:W-:Y:S05]  /*1da0*/  BRA.U !UP0, `(.L_x_527) ;  /* 0x00000005086c7547 */ /* 0x000fea000b800000 */
[----:B------:R-:W-:-:S13]  /*1db0*/  ISETP.GE.U32.AND P0, PT, R10, 0x3, PT ;  /* 0x000000030a00780c */ /* 0x000fda0003f06070 */
[----:B------:R-:W-:Y:S05]  /*1dc0*/  @!P0 BRA `(.L_x_528) ;  /* 0x0000000000bc8947 */ /* 0x000fea0003800000 */
[----:B------:R-:W-:Y:S01]  /*1dd0*/  IMAD R2, R7, 0x400, R27 ;  /* 0x0000040007027824 */ /* 0x000fe200078e021b */
[----:B------:R-:W-:Y:S04]  /*1de0*/  BSSY.RECONVERGENT B1, `(.L_x_529) ;  /* 0x0000010000017945 */ /* 0x000fe80003800200 */
[----:B------:R-:W0:Y:S04]  /*1df0*/  LDS R13, [R2] ;  /* 0x00000000020d7984 */ /* 0x000e280000000800 */
[----:B------:R-:W1:Y:S04]  /*1e00*/  LDS R14, [R2+0x400] ;  /* 0x00040000020e7984 */ /* 0x000e680000000800 */
[----:B------:R-:W2:Y:S04]  /*1e10*/  LDS R6, [R2+0x800] ;  /* 0x0008000002067984 */ /* 0x000ea80000000800 */
[----:B------:R-:W3:Y:S01]  /*1e20*/  LDS R12, [R2+0xc00] ;  /* 0x000c0000020c7984 */ /* 0x000ee20000000800 */
[----:B0-----:R-:W-:-:S02]  /*1e30*/  ISETP.NE.AND P0, PT, R13, RZ, PT ;  /* 0x000000ff0d00720c */ /* 0x001fc40003f05270 */
[----:B-1----:R-:W-:Y:S02]  /*1e40*/  ISETP.NE.AND P1, PT, R14, RZ, PT ;  /* 0x000000ff0e00720c */ /* 0x002fe40003f25270 */
[----:B--2---:R-:W-:Y:S02]  /*1e50*/  ISETP.NE.AND P2, PT, R6, RZ, PT ;  /* 0x000000ff0600720c */ /* 0x004fe40003f45270 */
[----:B---3--:R-:W-:-:S07]  /*1e60*/  ISETP.NE.AND P3, PT, R12, RZ, PT ;  /* 0x000000ff0c00720c */ /* 0x008fce0003f65270 */
[----:B------:R-:W-:Y:S06]  /*1e70*/  @!P0 BRA `(.L_x_530) ;  /* 0x0000000000188947 */ /* 0x000fec0003800000 */
[----:B------:R-:W0:Y:S01]  /*1e80*/  LDC.64 R4, c[0x0][0x380] ;  /* 0x0000e000ff047b82 */ /* 0x000e220000000a00 */
[----:B------:R-:W-:Y:S02]  /*1e90*/  IMAD R3, R7, 0x100, R18 ;  /* 0x0000010007037824 */ /* 0x000fe400078e0212 */
[----:B------:R-:W-:Y:S02]  /*1ea0*/  IMAD.MOV.U32 R2, RZ, RZ, R13 ;  /* 0x000000ffff027224 */ /* 0x000fe400078e000d */
[----:B0-----:R-:W-:-:S04]  /*1eb0*/  IMAD.WIDE.U32 R4, R3, 0x8, R4 ;  /* 0x0000000803047825 */ /* 0x001fc800078e0004 */
[----:B------:R-:W-:-:S05]  /*1ec0*/  IMAD.MOV.U32 R3, RZ, RZ, RZ ;  /* 0x000000ffff037224 */ /* 0x000fca00078e00ff */
[----:B------:R0:W-:Y:S02]  /*1ed0*/  REDG.E.ADD.64.STRONG.GPU desc[UR18][R4.64], R2 ;  /* 0x000000020400798e */ /* 0x0001e4000c12e512 */
.L_x_530:
[----:B------:R-:W-:Y:S05]  /*1ee0*/  BSYNC.RECONVERGENT B1 ;  /* 0x0000000000017941 */ /* 0x000fea0003800200 */
.L_x_529:
[----:B------:R-:W-:Y:S04]  /*1ef0*/  BSSY.RECONVERGENT B1, `(.L_x_531) ;  /* 0x0000008000017945 */ /* 0x000fe80003800200 */
[----:B------:R-:W-:Y:S05]  /*1f00*/  @!P1 BRA `(.L_x_532) ;  /* 0x0000000000189947 */ /* 0x000fea0003800000 */
[----:B0-----:R-:W0:Y:S01]  /*1f10*/  LDC.64 R2, c[0x0][0x380] ;  /* 0x0000e000ff027b82 */ /* 0x001e220000000a00 */
[----:B------:R-:W-:Y:S02]  /*1f20*/  IMAD R5, R7, 0x100, R18 ;  /* 0x0000010007057824 */ /* 0x000fe400078e0212 */
[----:B------:R-:W-:Y:S02]  /*1f30*/  HFMA2 R15, -RZ, RZ, 0, 0 ;  /* 0x00000000ff0f7431 */ /* 0x000fe400000001ff */
[----:B------:R-:W-:-:S04]  /*1f40*/  VIADD R5, R5, 0x100 ;  /* 0x0000010005057836 */ /* 0x000fc80000000000 */
[----:B0-----:R-:W-:-:S05]  /*1f50*/  IMAD.WIDE.U32 R2, R5, 0x8, R2 ;  /* 0x0000000805027825 */ /* 0x001fca00078e0002 */
[----:B------:R1:W-:Y:S02]  /*1f60*/  REDG.E.ADD.64.STRONG.GPU desc[UR18][R2.64], R14 ;  /* 0x0000000e0200798e */ /* 0x0003e4000c12e512 */
.L_x_532:
[----:B------:R-:W-:Y:S05]  /*1f70*/  BSYNC.RECONVERGENT B1 ;  /* 0x0000000000017941 */ /* 0x000fea0003800200 */
.L_x_531:
[----:B------:R-:W-:Y:S04]  /*1f80*/  BSSY.RECONVERGENT B1, `(.L_x_533) ;  /* 0x0000009000017945 */ /* 0x000fe80003800200 */
[----:B------:R-:W-:Y:S05]  /*1f90*/  @!P2 BRA `(.L_x_534) ;  /* 0x00000000001ca947 */ /* 0x000fea0003800000 */
[----:B01----:R-:W0:Y:S01]  /*1fa0*/  LDC.64 R2, c[0x0][0x380] ;  /* 0x0000e000ff027b82 */ /* 0x003e220000000a00 */
[----:B------:R-:W-:Y:S02]  /*1fb0*/  IMAD R5, R7, 0x100, R18 ;  /* 0x0000010007057824 */ /* 0x000fe400078e0212 */
[----:B------:R-:W-:Y:S02]  /*1fc0*/  IMAD.MOV.U32 R4, RZ, RZ, R6 ;  /* 0x000000ffff047224 */ /* 0x000fe400078e0006 */
[----:B------:R-:W-:-:S04]  /*1fd0*/  VIADD R5, R5, 0x200 ;  /* 0x0000020005057836 */ /* 0x000fc80000000000 */
[----:B0-----:R-:W-:-:S04]  /*1fe0*/  IMAD.WIDE.U32 R2, R5, 0x8, R2 ;  /* 0x0000000805027825 */ /* 0x001fc800078e0002 */
[----:B------:R-:W-:-:S05]  /*1ff0*/  IMAD.MOV.U32 R5, RZ, RZ, RZ ;  /* 0x000000ffff057224 */ /* 0x000fca00078e00ff */
[----:B------:R2:W-:Y:S02]  /*2000*/  REDG.E.ADD.64.STRONG.GPU desc[UR18][R2.64], R4 ;  /* 0x000000040200798e */ /* 0x0005e4000c12e512 */
.L_x_534:
[----:B------:R-:W-:Y:S05]  /*2010*/  BSYNC.RECONVERGENT B1 ;  /* 0x0000000000017941 */ /* 0x000fea0003800200 */
.L_x_533:
[----:B------:R-:W-:Y:S04]  /*2020*/  BSSY.RECONVERGENT B1, `(.L_x_535) ;  /* 0x0000008000017945 */ /* 0x000fe80003800200 */
[----:B------:R-:W-:Y:S05]  /*2030*/  @!P3 BRA `(.L_x_536) ;  /* 0x000000000018b947 */ /* 0x000fea0003800000 */
[----:B012---:R-:W0:Y:S01]  /*2040*/  LDC.64 R2, c[0x0][0x380] ;  /* 0x0000e000ff027b82 */ /* 0x007e220000000a00 */
[----:B------:R-:W-:Y:S01]  /*2050*/  IMAD R5, R7, 0x100, R18 ;  /* 0x0000010007057824 */ /* 0x000fe200078e0212 */
[----:B------:R-:W-:-:S03]  /*2060*/  MOV R13, RZ ;  /* 0x000000ff000d7202 */ /* 0x000fc60000000f00 */
[----:B------:R-:W-:-:S04]  /*2070*/  VIADD R5, R5, 0x300 ;  /* 0x0000030005057836 */ /* 0x000fc80000000000 */
[----:B0-----:R-:W-:-:S05]  /*2080*/  IMAD.WIDE.U32 R2, R5, 0x8, R2 ;  /* 0x0000000805027825 */ /* 0x001fca00078e0002 */
[----:B------:R3:W-:Y:S02]  /*2090*/  REDG.E.ADD.64.STRONG.GPU desc[UR18][R2.64], R12 ;  /* 0x0000000c0200798e */ /* 0x0007e4000c12e512 */
.L_x_536:
[----:B------:R-:W-:Y:S05]  /*20a0*/  BSYNC.RECONVERGENT B1 ;  /* 0x0000000000017941 */ /* 0x000fea0003800200 */
.L_x_535:
[----:B------:R-:W-:-:S07]  /*20b0*/  VIADD R7, R7, 0x4 ;  /* 0x0000000407077836 */ /* 0x000fce0000000000 */
.L_x_528:
[----:B------:R-:W-:Y:S01]  /*20c0*/  UISETP.NE.AND UP0, UPT, UR9, URZ, UPT ;  /* 0x000000ff0900728c */ /* 0x000fe2000bf05270 */
[----:B------:R-:W-:Y:S08]  /*20d0*/  BSSY.RECONVERGENT B1, `(.L_x_527) ;  /* 0x0000028000017945 */ /* 0x000ff00003800200 */
[----:B------:R-:W-:Y:S05]  /*20e0*/  BRA.U !UP0, `(.L_x_537) ;  /* 0x0000000108987547 */ /* 0x000fea000b800000 */
[----:B------:R-:W-:-:S13]  /*20f0*/  ISETP.NE.AND P0, PT, R0, RZ, PT ;  /* 0x000000ff0000720c */ /* 0x000fda0003f05270 */
[----:B------:R-:W-:Y:S05]  /*2100*/  @!P0 BRA `(.L_x_538) ;  /* 0x0000000000608947 */ /* 0x000fea0003800000 */
[----:B0123--:R-:W-:Y:S01]  /*2110*/  IMAD R2, R7, 0x400, R27 ;  /* 0x0000040007027824 */ /* 0x00ffe200078e021b */
[----:B------:R-:W-:Y:S04]  /*2120*/  BSSY.RECONVERGENT B2, `(.L_x_539) ;  /* 0x000000b000027945 */ /* 0x000fe80003800200 */
[----:B------:R-:W0:Y:S04]  /*2130*/  LDS R4, [R2] ;  /* 0x0000000002047984 */ /* 0x000e280000000800 */
[----:B------:R-:W1:Y:S01]  /*2140*/  LDS R6, [R2+0x400] ;  /* 0x0004000002067984 */ /* 0x000e620000000800 */
[----:B0-----:R-:W-:-:S02]  /*2150*/  ISETP.NE.AND P0, PT, R4, RZ, PT ;  /* 0x000000ff0400720c */ /* 0x001fc40003f05270 */
[----:B-1----:R-:W-:-:S11]  /*2160*/  ISETP.NE.AND P1, PT, R6, RZ, PT ;  /* 0x000000ff0600720c */ /* 0x002fd60003f25270 */
[----:B------:R-:W-:Y:S05]  /*2170*/  @!P0 BRA `(.L_x_540) ;  /* 0x0000000000148947 */ /* 0x000fea0003800000 */
[----:B------:R-:W0:Y:S01]  /*2180*/  LDC.64 R2, c[0x0][0x380] ;  /* 0x0000e000ff027b82 */ /* 0x000e220000000a00 */
[----:B------:R-:W-:-:S04]  /*2190*/  IMAD R5, R7, 0x100, R18 ;  /* 0x0000010007057824 */ /* 0x000fc800078e0212 */
[----:B0-----:R-:W-:-:S04]  /*21a0*/  IMAD.WIDE.U32 R2, R5, 0x8, R2 ;  /* 0x0000000805027825 */ /* 0x001fc800078e0002 */
[----:B------:R-:W-:-:S05]  /*21b0*/  IMAD.MOV.U32 R5, RZ, RZ, RZ ;  /* 0x000000ffff057224 */ /* 0x000fca00078e00ff */
[----:B------:R0:W-:Y:S02]  /*21c0*/  REDG.E.ADD.64.STRONG.GPU desc[UR18][R2.64], R4 ;  /* 0x000000040200798e */ /* 0x0001e4000c12e512 */
.L_x_540:
[----:B------:R-:W-:Y:S05]  /*21d0*/  BSYNC.RECONVERGENT B2 ;  /* 0x0000000000027941 */ /* 0x000fea0003800200 */
.L_x_539:
[----:B------:R-:W-:Y:S04]  /*21e0*/  BSSY.RECONVERGENT B2, `(.L_x_541) ;  /* 0x0000009000027945 */ /* 0x000fe80003800200 */
[----:B------:R-:W-:Y:S05]  /*21f0*/  @!P1 BRA `(.L_x_542) ;  /* 0x00000000001c9947 */ /* 0x000fea0003800000 */
[----:B0-----:R-:W0:Y:S01]  /*2200*/  LDC.64 R2, c[0x0][0x380] ;  /* 0x0000e000ff027b82 */ /* 0x001e220000000a00 */
[----:B------:R-:W-:-:S05]  /*2210*/  IMAD R4, R7, 0x100, R18 ;  /* 0x0000010007047824 */ /* 0x000fca00078e0212 */
[----:B------:R-:W-:Y:S01]  /*2220*/  IADD3 R5, PT, PT, R4, 0x100, RZ ;  /* 0x0000010004057810 */ /* 0x000fe20007ffe0ff */
[----:B------:R-:W-:-:S04]  /*2230*/  IMAD.MOV.U32 R4, RZ, RZ, R6 ;  /* 0x000000ffff047224 */ /* 0x000fc800078e0006 */
[----:B0-----:R-:W-:-:S04]  /*2240*/  IMAD.WIDE.U32 R2, R5, 0x8, R2 ;  /* 0x0000000805027825 */ /* 0x001fc800078e0002 */
[----:B------:R-:W-:-:S05]  /*2250*/  IMAD.MOV.U32 R5, RZ, RZ, RZ ;  /* 0x000000ffff057224 */ /* 0x000fca00078e00ff */
[----:B------:R1:W-:Y:S02]  /*2260*/  REDG.E.ADD.64.STRONG.GPU desc[UR18][R2.64], R4 ;  /* 0x000000040200798e */ /* 0x0003e4000c12e512 */
.L_x_542:
[----:B------:R-:W-:Y:S05]  /*2270*/  BSYNC.RECONVERGENT B2 ;  /* 0x0000000000027941 */ /* 0x000fea0003800200 */
.L_x_541:
[----:B------:R-:W-:-:S07]  /*2280*/  VIADD R7, R7, 0x2 ;  /* 0x0000000207077836 */ /* 0x000fce0000000000 */
.L_x_538:
[----:B------:R-:W-:-:S13]  /*2290*/  ISETP.NE.AND P0, PT, R11, RZ, PT ;  /* 0x000000ff0b00720c */ /* 0x000fda0003f05270 */
[----:B------:R-:W-:Y:S05]  /*22a0*/  @!P0 BRA `(.L_x_537) ;  /* 0x0000000000288947 */ /* 0x000fea0003800000 */
[----:B0123--:R-:W-:-:S05]  /*22b0*/  IMAD R2, R7, 0x400, R27 ;  /* 0x0000040007027824 */ /* 0x00ffca00078e021b */
[----:B------:R-:W0:Y:S02]  /*22c0*/  LDS R6, [R2] ;  /* 0x0000000002067984 */ /* 0x000e240000000800 */
[----:B0-----:R-:W-:-:S13]  /*22d0*/  ISETP.NE.AND P0, PT, R6, RZ, PT ;  /* 0x000000ff0600720c */ /* 0x001fda0003f05270 */
[----:B------:R-:W-:Y:S05]  /*22e0*/  @!P0 BRA `(.L_x_537) ;  /* 0x0000000000188947 */ /* 0x000fea0003800000 */
[----:B------:R-:W0:Y:S01]  /*22f0*/  LDC.64 R2, c[0x0][0x380] ;  /* 0x0000e000ff027b82 */ /* 0x000e220000000a00 */
[----:B------:R-:W-:-:S04]  /*2300*/  IMAD R5, R7, 0x100, R18 ;  /* 0x0000010007057824 */ /* 0x000fc800078e0212 */
[----:B0-----:R-:W-:Y:S01]  /*2310*/  IMAD.WIDE.U32 R4, R5, 0x8, R2 ;  /* 0x0000000805047825 */ /* 0x001fe200078e0002 */
[----:B------:R-:W-:-:S03]  /*2320*/  MOV R2, R6 ;  /* 0x0000000600027202 */ /* 0x000fc60000000f00 */
[----:B------:R-:W-:-:S05]  /*2330*/  IMAD.MOV.U32 R3, RZ, RZ, RZ ;  /* 0x000000ffff037224 */ /* 0x000fca00078e00ff */
[----:B------:R4:W-:Y:S02]  /*2340*/  REDG.E.ADD.64.STRONG.GPU desc[UR18][R4.64], R2 ;  /* 0x000000020400798e */ /* 0x0009e4000c12e512 */
.L_x_537:
[----:B------:R-:W-:Y:S05]  /*2350*/  BSYNC.RECONVERGENT B1 ;  /* 0x0000000000017941 */ /* 0x000fea0003800200 */
.L_x_527:
[----:B------:R-:W-:-:S13]  /*2360*/  ISETP.GT.U32.AND P0, PT, R18, 0x7f, PT ;  /* 0x0000007f1200780c */ /* 0x000fda0003f04070 */
[----:B------:R-:W-:Y:S05]  /*2370*/  @P0 BRA `(.L_x_508) ;  /* 0x00000008008c0947 */ /* 0x000fea0003800000 */
[----:B------:R-:W-:Y:S01]  /*2380*/  ISETP.GE.U32.AND P0, PT, R8, 0x7, PT ;  /* 0x000000070800780c */ /* 0x000fe20003f06070 */
[----:B------:R-:W-:-:S12]  /*2390*/  IMAD.MOV.U32 R7, RZ, RZ, RZ ;  /* 0x000000ffff077224 */ /* 0x000fd800078e00ff */
[----:B------:R-:W-:Y:S05]  /*23a0*/  @!P0 BRA `(.L_x_543) ;  /* 0x0000000400148947 */ /* 0x000fea0003800000 */
[----:B01234-:R-:W0:Y:S01]  /*23b0*/  LDC.64 R2, c[0x0][0x380] ;  /* 0x0000e000ff027b82 */ /* 0x01fe220000000a00 */
[----:B------:R-:W-:-:S07]  /*23c0*/  IMAD.MOV.U32 R8, RZ, RZ, RZ ;  /* 0x000000ffff087224 */ /* 0x000fce00078e00ff */
.L_x_560:
[C---:B------:R-:W-:Y:S01]  /*23d0*/  IMAD R29, R8.reuse, 0x400, R27 ;  /* 0x00000400081d7824 */ /* 0x040fe200078e021b */
[----:B------:R-:W-:Y:S01]  /*23e0*/  BSSY.RECONVERGENT B1, `(.L_x_544) ;  /* 0x000000c000017945 */ /* 0x000fe20003800200 */
[----:B01234-:R-:W-:-:S03]  /*23f0*/  IMAD R5, R8, 0x100, R18 ;  /* 0x0000010008057824 */ /* 0x01ffc600078e0212 */
[----:B------:R-:W1:Y:S01]  /*2400*/  LDS R6, [R29+0x200] ;  /* 0x000200001d067984 */ /* 0x000e620000000800 */
[----:B0-----:R-:W-:-:S03]  /*2410*/  IMAD.WIDE.U32 R4, R5, 0x8, R2 ;  /* 0x0000000805047825 */ /* 0x001fc600078e0002 */
[----:B------:R-:W0:Y:S04]  /*2420*/  LDS R12, [R29+0x600] ;  /* 0x000600001d0c7984 */ /* 0x000e280000000800 */
[----:B------:R2:W3:Y:S04]  /*2430*/  LDS R17, [R29+0xa00] ;  /* 0x000a00001d117984 */ /* 0x0004e80000000800 */
[----:B------:R2:W4:Y:S01]  /*2440*/  LDS R13, [R29+0xe00] ;  /* 0x000e00001d0d7984 */ /* 0x0005220000000800 */
[----:B-1----:R-:W-:Y:S02]  /*2450*/  ISETP.NE.AND P0, PT, R6, RZ, PT ;  /* 0x000000ff0600720c */ /* 0x002fe40003f05270 */
[----:B0-----:R-:W-:-:S11]  /*2460*/  ISETP.NE.AND P1, PT, R12, RZ, PT ;  /* 0x000000ff0c00720c */ /* 0x001fd60003f25270 */
[----:B--234-:R-:W-:Y:S05]  /*2470*/  @!P0 BRA `(.L_x_545) ;  /* 0x0000000000088947 */ /* 0x01cfea0003800000 */
[----:B------:R-:W-:-:S05]  /*2480*/  HFMA2 R7, -RZ, RZ, 0, 0 ;  /* 0x00000000ff077431 */ /* 0x000fca00000001ff */
[----:B------:R0:W-:Y:S02]  /*2490*/  REDG.E.ADD.64.STRONG.GPU desc[UR18][R4.64+0x400], R6 ;  /* 0x000400060400798e */ /* 0x0001e4000c12e512 */
.L_x_545:
[----:B------:R-:W-:Y:S05]  /*24a0*/  BSYNC.RECONVERGENT B1 ;  /* 0x0000000000017941 */ /* 0x000fea0003800200 */
.L_x_544:
[----:B------:R-:W-:Y:S04]  /*24b0*/  BSSY.RECONVERGENT B1, `(.L_x_546) ;  /* 0x0000005000017945 */ /* 0x000fe80003800200 */
[----:B------:R-:W-:Y:S05]  /*24c0*/  @!P1 BRA `(.L_x_547) ;  /* 0x00000000000c9947 */ /* 0x000fea0003800000 */
[----:B0-----:R-:W-:Y:S02]  /*24d0*/  IMAD.MOV.U32 R6, RZ, RZ, R12 ;  /* 0x000000ffff067224 */ /* 0x001fe400078e000c */
[----:B------:R-:W-:-:S05]  /*24e0*/  IMAD.MOV.U32 R7, RZ, RZ, RZ ;  /* 0x000000ffff077224 */ /* 0x000fca00078e00ff */
[----:B------:R1:W-:Y:S02]  /*24f0*/  REDG.E.ADD.64.STRONG.GPU desc[UR18][R4.64+0xc00], R6 ;  /* 0x000c00060400798e */ /* 0x0003e4000c12e512 */
.L_x_547:
[----:B------:R-:W-:Y:S05]  /*2500*/  BSYNC.RECONVERGENT B1 ;  /* 0x0000000000017941 */ /* 0x000fea0003800200 */
.L_x_546:
[----:B------:R-:W2:Y:S01]  /*2510*/  LDS R15, [R29+0x1200] ;  /* 0x001200001d0f7984 */ /* 0x000ea20000000800 */
[----:B------:R-:W-:Y:S01]  /*2520*/  ISETP.NE.AND P6, PT, R17, RZ, PT ;  /* 0x000000ff1100720c */ /* 0x000fe20003fc5270 */
[----:B------:R-:W-:Y:S01]  /*2530*/  VIADD R8, R8, 0x8 ;  /* 0x0000000808087836 */ /* 0x000fe20000000000 */
[----:B------:R-:W-:Y:S01]  /*2540*/  BSSY.RECONVERGENT B1, `(.L_x_548) ;  /* 0x000000e000017945 */ /* 0x000fe20003800200 */
[----:B------:R-:W3:Y:S01]  /*2550*/  LDS R12, [R29+0x1600] ;  /* 0x001600001d0c7984 */ /* 0x000ee20000000800 */
[----:B------:R-:W-:Y:S02]  /*2560*/  ISETP.NE.AND P1, PT, R13, RZ, PT ;  /* 0x000000ff0d00720c */ /* 0x000fe40003f25270 */
[----:B------:R-:W-:Y:S01]  /*2570*/  ISETP.NE.AND P0, PT, R8, R9, PT ;  /* 0x000000090800720c */ /* 0x000fe20003f05270 */
[----:B------:R-:W4:Y:S04]  /*2580*/  LDS R14, [R29+0x1a00] ;  /* 0x001a00001d0e7984 */ /* 0x000f280000000800 */
[----:B------:R-:W5:Y:S01]  /*2590*/  LDS R16, [R29+0x1e00] ;  /* 0x001e00001d107984 */ /* 0x000f620000000800 */
[----:B--2---:R-:W-:-:S02]  /*25a0*/  ISETP.NE.AND P2, PT, R15, RZ, PT ;  /* 0x000000ff0f00720c */ /* 0x004fc40003f45270 */
[----:B---3--:R-:W-:Y:S02]  /*25b0*/  ISETP.NE.AND P3, PT, R12, RZ, PT ;  /* 0x000000ff0c00720c */ /* 0x008fe40003f65270 */
[----:B----4-:R-:W-:Y:S02]  /*25c0*/  ISETP.NE.AND P4, PT, R14, RZ, PT ;  /* 0x000000ff0e00720c */ /* 0x010fe40003f85270 */
[----:B-----5:R-:W-:Y:S01]  /*25d0*/  ISETP.NE.AND P5, PT, R16, RZ, PT ;  /* 0x000000ff1000720c */ /* 0x020fe20003fa5270 */
[----:B------:R-:W-:-:S12]  /*25e0*/  @!P6 BRA `(.L_x_549) ;  /* 0x00000000000ce947 */ /* 0x000fd80003800000 */
[----:B01----:R-:W-:Y:S02]  /*25f0*/  IMAD.MOV.U32 R6, RZ, RZ, R17 ;  /* 0x000000ffff067224 */ /* 0x003fe400078e0011 */
[----:B------:R-:W-:-:S05]  /*2600*/  IMAD.MOV.U32 R7, RZ, RZ, RZ ;  /* 0x000000ffff077224 */ /* 0x000fca00078e00ff */
[----:B------:R2:W-:Y:S02]  /*2610*/  REDG.E.ADD.64.STRONG.GPU desc[UR18][R4.64+0x1400], R6 ;  /* 0x001400060400798e */ /* 0x0005e4000c12e512 */
.L_x_549:
[----:B------:R-:W-:Y:S05]  /*2620*/  BSYNC.RECONVERGENT B1 ;  /* 0x0000000000017941 */ /* 0x000fea0003800200 */
.L_x_548:
[----:B------:R-:W-:Y:S04]  /*2630*/  BSSY.RECONVERGENT B1, `(.L_x_550) ;  /* 0x0000005000017945 */ /* 0x000fe80003800200 */
[----:B------:R-:W-:Y:S05]  /*2640*/  @!P1 BRA `(.L_x_551) ;  /* 0x00000000000c9947 */ /* 0x000fea0003800000 */
[----:B012---:R-:W-:Y:S01]  /*2650*/  MOV R6, R13 ;  /* 0x0000000d00067202 */ /* 0x007fe20000000f00 */
[----:B------:R-:W-:-:S05]  /*2660*/  IMAD.MOV.U32 R7, RZ, RZ, RZ ;  /* 0x000000ffff077224 */ /* 0x000fca00078e00ff */
[----:B------:R3:W-:Y:S02]  /*2670*/  REDG.E.ADD.64.STRONG.GPU desc[UR18][R4.64+0x1c00], R6 ;  /* 0x001c00060400798e */ /* 0x0007e4000c12e512 */
.L_x_551:
[----:B------:R-:W-:Y:S05]  /*2680*/  BSYNC.RECONVERGENT B1 ;  /* 0x0000000000017941 */ /* 0x000fea0003800200 */
.L_x_550:
[----:B------:R-:W-:Y:S04]  /*2690*/  BSSY.RECONVERGENT B1, `(.L_x_552) ;  /* 0x0000005000017945 */ /* 0x000fe80003800200 */
[----:B------:R-:W-:Y:S05]  /*26a0*/  @!P2 BRA `(.L_x_553) ;  /* 0x00000000000ca947 */ /* 0x000fea0003800000 */
[----:B0123--:R-:W-:Y:S02]  /*26b0*/  IMAD.MOV.U32 R6, RZ, RZ, R15 ;  /* 0x000000ffff067224 */ /* 0x00ffe400078e000f */
[----:B------:R-:W-:-:S05]  /*26c0*/  IMAD.MOV.U32 R7, RZ, RZ, RZ ;  /* 0x000000ffff077224 */ /* 0x000fca00078e00ff */
[----:B------:R4:W-:Y:S02]  /*26d0*/  REDG.E.ADD.64.STRONG.GPU desc[UR18][R4.64+0x2400], R6 ;  /* 0x002400060400798e */ /* 0x0009e4000c12e512 */
.L_x_553:
[----:B------:R-:W-:Y:S05]  /*26e0*/  BSYNC.RECONVERGENT B1 ;  /* 0x0000000000017941 */ /* 0x000fea0003800200 */
.L_x_552:
[----:B------:R-:W-:Y:S04]  /*26f0*/  BSSY.RECONVERGENT B1, `(.L_x_554) ;  /* 0x0000004000017945 */ /* 0x000fe80003800200 */
[----:B------:R-:W-:Y:S05]  /*2700*/  @!P3 BRA `(.L_x_555) ;  /* 0x000000000008b947 */ /* 0x000fea0003800000 */
[----:B------:R-:W-:-:S05]  /*2710*/  IMAD.MOV.U32 R13, RZ, RZ, RZ ;  /* 0x000000ffff0d7224 */ /* 0x000fca00078e00ff */
[----:B------:R0:W-:Y:S02]  /*2720*/  REDG.E.ADD.64.STRONG.GPU desc[UR18][R4.64+0x2c00], R12 ;  /* 0x002c000c0400798e */ /* 0x0001e4000c12e512 */
.L_x_555:
[----:B------:R-:W-:Y:S05]  /*2730*/  BSYNC.RECONVERGENT B1 ;  /* 0x0000000000017941 */ /* 0x000fea0003800200 */
.L_x_554:
[----:B------:R-:W-:Y:S04]  /*2740*/  BSSY.RECONVERGENT B1, `(.L_x_556) ;  /* 0x0000004000017945 */ /* 0x000fe80003800200 */
[----:B------:R-:W-:Y:S05]  /*2750*/  @!P4 BRA `(.L_x_557) ;  /* 0x000000000008c947 */ /* 0x000fea0003800000 */
[----:B------:R-:W-:-:S05]  /*2760*/  IMAD.MOV.U32 R15, RZ, RZ, RZ ;  /* 0x000000ffff0f7224 */ /* 0x000fca00078e00ff */
[----:B------:R0:W-:Y:S02]  /*2770*/  REDG.E.ADD.64.STRONG.GPU desc[UR18][R4.64+0x3400], R14 ;  /* 0x0034000e0400798e */ /* 0x0001e4000c12e512 */
.L_x_557:
[----:B------:R-:W-:Y:S05]  /*2780*/  BSYNC.RECONVERGENT B1 ;  /* 0x0000000000017941 */ /* 0x000fea0003800200 */
.L_x_556:
[----:B------:R-:W-:Y:S04]  /*2790*/  BSSY.RECONVERGENT B1, `(.L_x_558) ;  /* 0x0000004000017945 */ /* 0x000fe80003800200 */
[----:B------:R-:W-:Y:S05]  /*27a0*/  @!P5 BRA `(.L_x_559) ;  /* 0x000000000008d947 */ /* 0x000fea0003800000 */
[----:B------:R-:W-:-:S05]  /*27b0*/  HFMA2 R17, -RZ, RZ, 0, 0 ;  /* 0x00000000ff117431 */ /* 0x000fca00000001ff */
[----:B------:R0:W-:Y:S02]  /*27c0*/  REDG.E.ADD.64.STRONG.GPU desc[UR18][R4.64+0x3c00], R16 ;  /* 0x003c00100400798e */ /* 0x0001e4000c12e512 */
.L_x_559:
[----:B------:R-:W-:Y:S05]  /*27d0*/  BSYNC.RECONVERGENT B1 ;  /* 0x0000000000017941 */ /* 0x000fea0003800200 */
.L_x_558:
[----:B------:R-:W-:Y:S05]  /*27e0*/  @P0 BRA `(.L_x_560) ;  /* 0xfffffff800f80947 */ /* 0x000fea000383ffff */
[----:B01234-:R-:W-:-:S07]  /*27f0*/  IMAD.MOV.U32 R7, RZ, RZ, R9 ;  /* 0x000000ffff077224 */ /* 0x01ffce00078e0009 */
.L_x_543:
[----:B------:R-:W-:-:S09]  /*2800*/  UISETP.NE.AND UP0, UPT, UR20, URZ, UPT ;  /* 0x000000ff1400728c */ /* 0x000fd2000bf05270 */
[----:B------:R-:W-:Y:S05]  /*2810*/  BRA.U !UP0, `(.L_x_508) ;  /* 0x0000000508647547 */ /* 0x000fea000b800000 */
[----:B------:R-:W-:-:S13]  /*2820*/  ISETP.GE.U32.AND P0, PT, R10, 0x3, PT ;  /* 0x000000030a00780c */ /* 0x000fda0003f06070 */
[----:B------:R-:W-:Y:S05]  /*2830*/  @!P0 BRA `(.L_x_561) ;  /* 0x0000000000c08947 */ /* 0x000fea0003800000 */
[----:B01234-:R-:W-:Y:S01]  /*2840*/  IMAD R2, R7, 0x400, R27 ;  /* 0x0000040007027824 */ /* 0x01ffe200078e021b */
[----:B------:R-:W-:Y:S04]  /*2850*/  BSSY.RECONVERGENT B1, `(.L_x_562) ;  /* 0x0000010000017945 */ /* 0x000fe80003800200 */
[----:B------:R-:W0:Y:S04]  /*2860*/  LDS R10, [R2+0x200] ;  /* 0x00020000020a7984 */ /* 0x000e280000000800 */
        /* <DEDUP_REMOVED lines=14> */
.L_x_563:
[----:B------:R-:W-:Y:S05]  /*2950*/  BSYNC.RECONVERGENT B1 ;  /* 0x0000000000017941 */ /* 0x000fea0003800200 */
.L_x_562:
[----:B------:R-:W-:Y:S04]  /*2960*/  BSSY.RECONVERGENT B1, `(.L_x_564) ;  /* 0x0000009000017945 */ /* 0x000fe80003800200 */
[----:B------:R-:W-:Y:S05]  /*2970*/  @!P1 BRA `(.L_x_565) ;  /* 0x00000000001c9947 */ /* 0x000fea0003800000 */
[----:B0-----:R-:W0:Y:S01]  /*2980*/  LDC.64 R4, c[0x0][0x380] ;  /* 0x0000e000ff047b82 */ /* 0x001e220000000a00 */
[----:B------:R-:W-:Y:S01]  /*2990*/  LEA R3, R7, R18, 0x8 ;  /* 0x0000001207037211 */ /* 0x000fe200078e40ff */
[----:B------:R-:W-:-:S04]  /*29a0*/  IMAD.MOV.U32 R2, RZ, RZ, R9 ;  /* 0x000000ffff027224 */ /* 0x000fc800078e0009 */
[----:B------:R-:W-:-:S04]  /*29b0*/  VIADD R3, R3, 0x100 ;  /* 0x0000010003037836 */ /* 0x000fc80000000000 */
[----:B0-----:R-:W-:-:S04]  /*29c0*/  IMAD.WIDE.U32 R4, R3, 0x8, R4 ;  /* 0x0000000803047825 */ /* 0x001fc800078e0004 */
[----:B------:R-:W-:-:S05]  /*29d0*/  IMAD.MOV.U32 R3, RZ, RZ, RZ ;  /* 0x000000ffff037224 */ /* 0x000fca00078e00ff */
[----:B------:R1:W-:Y:S02]  /*29e0*/  REDG.E.ADD.64.STRONG.GPU desc[UR18][R4.64+0x400], R2 ;  /* 0x000400020400798e */ /* 0x0003e4000c12e512 */
.L_x_565:
[----:B------:R-:W-:Y:S05]  /*29f0*/  BSYNC.RECONVERGENT B1 ;  /* 0x0000000000017941 */ /* 0x000fea0003800200 */
.L_x_564:
[----:B------:R-:W-:Y:S04]  /*2a00*/  BSSY.RECONVERGENT B1, `(.L_x_566) ;  /* 0x0000009000017945 */ /* 0x000fe80003800200 */
[----:B------:R-:W-:Y:S05]  /*2a10*/  @!P2 BRA `(.L_x_567) ;  /* 0x00000000001ca947 */ /* 0x000fea0003800000 */
[----:B01----:R-:W0:Y:S01]  /*2a20*/  LDC.64 R2, c[0x0][0x380] ;  /* 0x0000e000ff027b82 */ /* 0x003e220000000a00 */
[----:B------:R-:W-:Y:S01]  /*2a30*/  IMAD R5, R7, 0x100, R18 ;  /* 0x0000010007057824 */ /* 0x000fe200078e0212 */
[----:B------:R-:W-:-:S03]  /*2a40*/  MOV R4, R6 ;  /* 0x0000000600047202 */ /* 0x000fc60000000f00 */
[----:B------:R-:W-:-:S04]  /*2a50*/  VIADD R5, R5, 0x200 ;  /* 0x0000020005057836 */ /* 0x000fc80000000000 */
[----:B0-----:R-:W-:-:S04]  /*2a60*/  IMAD.WIDE.U32 R2, R5, 0x8, R2 ;  /* 0x0000000805027825 */ /* 0x001fc800078e0002 */
[----:B------:R-:W-:-:S05]  /*2a70*/  IMAD.MOV.U32 R5, RZ, RZ, RZ ;  /* 0x000000ffff057224 */ /* 0x000fca00078e00ff */
[----:B------:R2:W-:Y:S02]  /*2a80*/  REDG.E.ADD.64.STRONG.GPU desc[UR18][R2.64+0x400], R4 ;  /* 0x000400040200798e */ /* 0x0005e4000c12e512 */
.L_x_567:
[----:B------:R-:W-:Y:S05]  /*2a90*/  BSYNC.RECONVERGENT B1 ;  /* 0x0000000000017941 */ /* 0x000fea0003800200 */
.L_x_566:
[----:B------:R-:W-:Y:S04]  /*2aa0*/  BSSY.RECONVERGENT B1, `(.L_x_568) ;  /* 0x0000008000017945 */ /* 0x000fe80003800200 */
[----:B------:R-:W-:Y:S05]  /*2ab0*/  @!P3 BRA `(.L_x_569) ;  /* 0x000000000018b947 */ /* 0x000fea0003800000 */
[----:B012---:R-:W0:Y:S01]  /*2ac0*/  LDC.64 R2, c[0x0][0x380] ;  /* 0x0000e000ff027b82 */ /* 0x007e220000000a00 */
[----:B------:R-:W-:Y:S02]  /*2ad0*/  IMAD R5, R7, 0x100, R18 ;  /* 0x0000010007057824 */ /* 0x000fe400078e0212 */
[----:B------:R-:W-:Y:S02]  /*2ae0*/  IMAD.MOV.U32 R9, RZ, RZ, RZ ;  /* 0x000000ffff097224 */ /* 0x000fe400078e00ff */
[----:B------:R-:W-:-:S04]  /*2af0*/  VIADD R5, R5, 0x300 ;  /* 0x0000030005057836 */ /* 0x000fc80000000000 */
[----:B0-----:R-:W-:-:S05]  /*2b00*/  IMAD.WIDE.U32 R2, R5, 0x8, R2 ;  /* 0x0000000805027825 */ /* 0x001fca00078e0002 */
[----:B------:R3:W-:Y:S02]  /*2b10*/  REDG.E.ADD.64.STRONG.GPU desc[UR18][R2.64+0x400], R8 ;  /* 0x000400080200798e */ /* 0x0007e4000c12e512 */
.L_x_569:
[----:B------:R-:W-:Y:S05]  /*2b20*/  BSYNC.RECONVERGENT B1 ;  /* 0x0000000000017941 */ /* 0x000fea0003800200 */
.L_x_568:
[----:B------:R-:W-:-:S07]  /*2b30*/  VIADD R7, R7, 0x4 ;  /* 0x0000000407077836 */ /* 0x000fce0000000000 */
.L_x_561:
[----:B------:R-:W-:-:S09]  /*2b40*/  UISETP.NE.AND UP0, UPT, UR9, URZ, UPT ;  /* 0x000000ff0900728c */ /* 0x000fd2000bf05270 */
[----:B------:R-:W-:Y:S05]  /*2b50*/  BRA.U !UP0, `(.L_x_508) ;  /* 0x0000000108947547 */ /* 0x000fea000b800000 */
[----:B------:R-:W-:-:S13]  /*2b60*/  ISETP.NE.AND P0, PT, R0, RZ, PT ;  /* 0x000000ff0000720c */ /* 0x000fda0003f05270 */
[----:B------:R-:W-:Y:S05]  /*2b70*/  @!P0 BRA `(.L_x_570) ;  /* 0x0000000000608947 */ /* 0x000fea0003800000 */
[----:B01234-:R-:W-:Y:S01]  /*2b80*/  LEA R2, R7, R27, 0xa ;  /* 0x0000001b07027211 */ /* 0x01ffe200078e50ff */
[----:B------:R-:W-:Y:S04]  /*2b90*/  BSSY.RECONVERGENT B1, `(.L_x_571) ;  /* 0x000000b000017945 */ /* 0x000fe80003800200 */
[----:B------:R-:W0:Y:S04]  /*2ba0*/  LDS R4, [R2+0x200] ;  /* 0x0002000002047984 */ /* 0x000e280000000800 */
        /* <DEDUP_REMOVED lines=9> */
.L_x_572:
[----:B------:R-:W-:Y:S05]  /*2c40*/  BSYNC.RECONVERGENT B1 ;  /* 0x0000000000017941 */ /* 0x000fea0003800200 */
.L_x_571:
[----:B------:R-:W-:Y:S04]  /*2c50*/  BSSY.RECONVERGENT B1, `(.L_x_573) ;  /* 0x0000009000017945 */ /* 0x000fe80003800200 */
[----:B------:R-:W-:Y:S05]  /*2c60*/  @!P1 BRA `(.L_x_574) ;  /* 0x00000000001c9947 */ /* 0x000fea0003800000 */
[----:B0-----:R-:W0:Y:S01]  /*2c70*/  LDC.64 R2, c[0x0][0x380] ;  /* 0x0000e000ff027b82 */ /* 0x001e220000000a00 */
[----:B------:R-:W-:-:S04]  /*2c80*/  IMAD R4, R7, 0x100, R18 ;  /* 0x0000010007047824 */ /* 0x000fc800078e0212 */
[----:B------:R-:W-:Y:S02]  /*2c90*/  VIADD R5, R4, 0x100 ;  /* 0x0000010004057836 */ /* 0x000fe40000000000 */
[----:B------:R-:W-:Y:S02]  /*2ca0*/  IMAD.MOV.U32 R4, RZ, RZ, R0 ;  /* 0x000000ffff047224 */ /* 0x000fe400078e0000 */
[----:B0-----:R-:W-:-:S04]  /*2cb0*/  IMAD.WIDE.U32 R2, R5, 0x8, R2 ;  /* 0x0000000805027825 */ /* 0x001fc800078e0002 */
[----:B------:R-:W-:-:S05]  /*2cc0*/  HFMA2 R5, -RZ, RZ, 0, 0 ;  /* 0x00000000ff057431 */ /* 0x000fca00000001ff */
[----:B------:R1:W-:Y:S02]  /*2cd0*/  REDG.E.ADD.64.STRONG.GPU desc[UR18][R2.64+0x400], R4 ;  /* 0x000400040200798e */ /* 0x0003e4000c12e512 */
.L_x_574:
[----:B------:R-:W-:Y:S05]  /*2ce0*/  BSYNC.RECONVERGENT B1 ;  /* 0x0000000000017941 */ /* 0x000fea0003800200 */
.L_x_573:
[----:B------:R-:W-:-:S07]  /*2cf0*/  VIADD R7, R7, 0x2 ;  /* 0x0000000207077836 */ /* 0x000fce0000000000 */
.L_x_570:
[----:B------:R-:W-:-:S13]  /*2d00*/  ISETP.NE.AND P0, PT, R11, RZ, PT ;  /* 0x000000ff0b00720c */ /* 0x000fda0003f05270 */
[----:B------:R-:W-:Y:S05]  /*2d10*/  @!P0 BRA `(.L_x_508) ;  /* 0x0000000000248947 */ /* 0x000fea0003800000 */
[----:B------:R-:W-:-:S05]  /*2d20*/  IMAD R0, R7, 0x400, R27 ;  /* 0x0000040007007824 */ /* 0x000fca00078e021b */
[----:B012-4-:R-:W0:Y:S02]  /*2d30*/  LDS R4, [R0+0x200] ;  /* 0x0002000000047984 */ /* 0x017e240000000800 */
[----:B0-----:R-:W-:-:S13]  /*2d40*/  ISETP.NE.AND P0, PT, R4, RZ, PT ;  /* 0x000000ff0400720c */ /* 0x001fda0003f05270 */
[----:B------:R-:W-:Y:S05]  /*2d50*/  @!P0 BRA `(.L_x_508) ;  /* 0x0000000000148947 */ /* 0x000fea0003800000 */
[----:B---3--:R-:W0:Y:S01]  /*2d60*/  LDC.64 R2, c[0x0][0x380] ;  /* 0x0000e000ff027b82 */ /* 0x008e220000000a00 */
[----:B------:R-:W-:Y:S02]  /*2d70*/  IMAD R7, R7, 0x100, R18 ;  /* 0x0000010007077824 */ /* 0x000fe400078e0212 */
[----:B------:R-:W-:Y:S02]  /*2d80*/  IMAD.MOV.U32 R5, RZ, RZ, RZ ;  /* 0x000000ffff057224 */ /* 0x000fe400078e00ff */
[----:B0-----:R-:W-:-:S05]  /*2d90*/  IMAD.WIDE.U32 R2, R7, 0x8, R2 ;  /* 0x0000000807027825 */ /* 0x001fca00078e0002 */
[----:B------:R0:W-:Y:S02]  /*2da0*/  REDG.E.ADD.64.STRONG.GPU desc[UR18][R2.64+0x400], R4 ;  /* 0x000400040200798e */ /* 0x0001e4000c12e512 */
.L_x_508:
[----:B------:R-:W-:Y:S05]  /*2db0*/  BSYNC.RECONVERGENT B0 ;  /* 0x0000000000007941 */ /* 0x000fea0003800200 */
.L_x_507:
[----:B------:R-:W1:Y:S01]  /*2dc0*/  LDCU.64 UR4, c[0x0][0x390] ;  /* 0x00007200ff0477ac */ /* 0x000e620008000a00 */
[----:B------:R-:W-:-:S04]  /*2dd0*/  UIADD3 UR6, UP1, UPT, UR6, 0x1, URZ ;  /* 0x0000000106067890 */ /* 0x000fc8000ff3e0ff */
[----:B------:R-:W-:Y:S02]  /*2de0*/  UIADD3.X UR7, UPT, UPT, URZ, UR7, URZ, UP1, !UPT ;  /* 0x00000007ff077290 */ /* 0x000fe40008ffe4ff */
[----:B-1----:R-:W-:-:S04]  /*2df0*/  UIADD3 UR10, UP0, UPT, UR4, -0x1, URZ ;  /* 0xffffffff040a7890 */ /* 0x002fc8000ff1e0ff */
[----:B------:R-:W-:-:S04]  /*2e00*/  UIADD3.X UR11, UPT, UPT, UR5, -0x1, URZ, UP0, !UPT ;  /* 0xffffffff050b7890 */ /* 0x000fc800087fe4ff */
[----:B------:R-:W-:-:S04]  /*2e10*/  USHF.R.U64 UR10, UR10, 0x1e, UR11 ;  /* 0x0000001e0a0a7899 */ /* 0x000fc8000800120b */
[----:B------:R-:W-:-:S04]  /*2e20*/  UIADD3 UR10, UP0, UPT, UR10, 0x1, URZ ;  /* 0x000000010a0a7890 */ /* 0x000fc8000ff1e0ff */
[----:B------:R-:W-:Y:S02]  /*2e30*/  ULEA.HI.X UR11, UR11, URZ, URZ, 0x2, UP0 ;  /* 0x000000ff0b0b7291 */ /* 0x000fe400080f14ff */
[----:B------:R-:W-:-:S04]  /*2e40*/  UISETP.LT.U32.AND UP0, UPT, UR10, UR4, UPT ;  /* 0x000000040a00728c */ /* 0x000fc8000bf01070 */
[----:B------:R-:W-:-:S04]  /*2e50*/  UISETP.LT.U32.AND.EX UP0, UPT, UR11, UR5, UPT, UP0 ;  /* 0x000000050b00728c */ /* 0x000fc8000bf01100 */
[----:B------:R-:W-:Y:S02]  /*2e60*/  USEL UR4, UR10, UR4, UP0 ;  /* 0x000000040a047287 */ /* 0x000fe40008000000 */
[----:B------:R-:W-:Y:S02]  /*2e70*/  USEL UR5, UR11, UR5, UP0 ;  /* 0x000000050b057287 */ /* 0x000fe40008000000 */
[----:B------:R-:W-:-:S04]  /*2e80*/  UISETP.NE.U32.AND UP0, UPT, UR6, UR4, UPT ;  /* 0x000000040600728c */ /* 0x000fc8000bf05070 */
[----:B------:R-:W-:Y:S01]  /*2e90*/  UISETP.NE.AND.EX UP0, UPT, UR7, UR5, UPT, UP0 ;  /* 0x000000050700728c */ /* 0x000fe2000bf05300 */
[----:B------:R-:W-:Y:S08]  /*2ea0*/  BAR.SYNC.DEFER_BLOCKING 0x0 ;  /* 0x0000000000007b1d */ /* 0x000ff00000010000 */
[----:B------:R-:W-:Y:S05]  /*2eb0*/  BRA.U UP0, `(.L_x_575) ;  /* 0xffffffd100dc7547 */ /* 0x000fea000b83ffff */
[----:B------:R-:W-:Y:S05]  /*2ec0*/  EXIT ;  /* 0x000000000000794d */ /* 0x000fea0003800000 */
.L_x_576:
        /* <DEDUP_REMOVED lines=11> */
.L_x_821:


//--------------------- .text._ZN3cub18CUB_300001_SM_10006detail10radix_sort31DeviceRadixSortSingleTileKernelINS1_5radix10policy_hubIjjyE10Policy1000ELNS0_9SortOrderE0EjjyNS1_21identity_decomposer_tEEEvPKT1_PSA_PKT2_PSE_T3_iiT4_ --------------------------
	.section	.text._ZN3cub18CUB_300001_SM_10006detail10radix_sort31DeviceRadixSortSingleTileKernelINS1_5radix10policy_hubIjjyE10Policy1000ELNS0_9SortOrderE0EjjyNS1_21identity_decomposer_tEEEvPKT1_PSA_PKT2_PSE_T3_iiT4_,"ax",@progbits
	.align	128
        .global         _ZN3cub18CUB_300001_SM_10006detail10radix_sort31DeviceRadixSortSingleTileKernelINS1_5radix10policy_hubIjjyE10Policy1000ELNS0_9SortOrderE0EjjyNS1_21identity_decomposer_tEEEvPKT1_PSA_PKT2_PSE_T3_iiT4_
        .type           _ZN3cub18CUB_300001_SM_10006detail10radix_sort31DeviceRadixSortSingleTileKernelINS1_5radix10policy_hubIjjyE10Policy1000ELNS0_9SortOrderE0EjjyNS1_21identity_decomposer_tEEEvPKT1_PSA_PKT2_PSE_T3_iiT4_,@function
        .size           _ZN3cub18CUB_300001_SM_10006detail10radix_sort31DeviceRadixSortSingleTileKernelINS1_5radix10policy_hubIjjyE10Policy1000ELNS0_9SortOrderE0EjjyNS1_21identity_decomposer_tEEEvPKT1_PSA_PKT2_PSE_T3_iiT4_,(.L_x_822 - _ZN3cub18CUB_300001_SM_10006detail10radix_sort31DeviceRadixSortSingleTileKernelINS1_5radix10policy_hubIjjyE10Policy1000ELNS0_9SortOrderE0EjjyNS1_21identity_decomposer_tEEEvPKT1_PSA_PKT2_PSE_T3_iiT4_)
        .other          _ZN3cub18CUB_300001_SM_10006detail10radix_sort31DeviceRadixSortSingleTileKernelINS1_5radix10policy_hubIjjyE10Policy1000ELNS0_9SortOrderE0EjjyNS1_21identity_decomposer_tEEEvPKT1_PSA_PKT2_PSE_T3_iiT4_,@"STO_CUDA_ENTRY STV_DEFAULT"
_ZN3cub18CUB_300001_SM_10006detail10radix_sort31DeviceRadixSortSingleTileKernelINS1_5radix10policy_hubIjjyE10Policy1000ELNS0_9SortOrderE0EjjyNS1_21identity_decomposer_tEEEvPKT1_PSA_PKT2_PSE_T3_iiT4_:
.text._ZN3cub18CUB_300001_SM_10006detail10radix_sort31DeviceRadixSortSingleTileKernelINS1_5radix10policy_hubIjjyE10Policy1000ELNS0_9SortOrderE0EjjyNS1_21identity_decomposer_tEEEvPKT1_PSA_PKT2_PSE_T3_iiT4_:
[----:B------:R-:W-:Y:S01]  /*0000*/  LDC R1, c[0x0][0x37c] ;  /* 0x0000df00ff017b82 */ /* 0x000fe20000000800 */
[----:B------:R-:W0:Y:S01]  /*0010*/  S2R R0, SR_TID.X ;  /* 0x0000000000007919 */ /* 0x000e220000002100 */
[----:B------:R-:W1:Y:S01]  /*0020*/  LDCU UR4, c[0x0][0x3a0] ;  /* 0x00007400ff0477ac */ /* 0x000e620008000800 */
[----:B------:R-:W-:-:S05]  /*0030*/  IMAD.MOV.U32 R16, RZ, RZ, -0x1 ;  /* 0xffffffffff107424 */ /* 0x000fca00078e00ff */
[----:B------:R-:W2:Y:S01]  /*0040*/  LDC.64 R6, c[0x0][0x390] ;  /* 0x0000e400ff067b82 */ /* 0x000ea20000000a00 */
[----:B------:R-:W-:Y:S01]  /*0050*/  IMAD.MOV.U32 R17, RZ, RZ, -0x1 ;  /* 0xffffffffff117424 */ /* 0x000fe200078e00ff */
[----:B------:R-:W3:Y:S01]  /*0060*/  LDCU.64 UR10, c[0x0][0x358] ;  /* 0x00006b00ff0a77ac */ /* 0x000ee20008000a00 */
[----:B------:R-:W-:Y:S02]  /*0070*/  IMAD.MOV.U32 R18, RZ, RZ, -0x1 ;  /* 0xffffffffff127424 */ /* 0x000fe400078e00ff */
[----:B------:R-:W-:Y:S01]  /*0080*/  IMAD.MOV.U32 R19, RZ, RZ, -0x1 ;  /* 0xffffffffff137424 */ /* 0x000fe200078e00ff */
[----:B------:R-:W4:Y:S01]  /*0090*/  LDCU.64 UR6, c[0x0][0x3a8] ;  /* 0x00007500ff0677ac */ /* 0x000f220008000a00 */
[----:B------:R-:W-:Y:S02]  /*00a0*/  IMAD.MOV.U32 R20, RZ, RZ, -0x1 ;  /* 0xffffffffff147424 */ /* 0x000fe400078e00ff */
[----:B------:R-:W-:Y:S02]  /*00b0*/  IMAD.MOV.U32 R21, RZ, RZ, -0x1 ;  /* 0xffffffffff157424 */ /* 0x000fe400078e00ff */
[----:B------:R-:W-:-:S02]  /*00c0*/  IMAD.MOV.U32 R22, RZ, RZ, -0x1 ;  /* 0xffffffffff167424 */ /* 0x000fc400078e00ff */
[----:B------:R-:W-:Y:S02]  /*00d0*/  IMAD.MOV.U32 R12, RZ, RZ, -0x1 ;  /* 0xffffffffff0c7424 */ /* 0x000fe400078e00ff */
[----:B------:R-:W-:Y:S02]  /*00e0*/  IMAD.MOV.U32 R13, RZ, RZ, -0x1 ;  /* 0xffffffffff0d7424 */ /* 0x000fe400078e00ff */
[----:B------:R-:W-:Y:S02]  /*00f0*/  IMAD.MOV.U32 R14, RZ, RZ, -0x1 ;  /* 0xffffffffff0e7424 */ /* 0x000fe400078e00ff */
[----:B------:R-:W-:Y:S02]  /*0100*/  IMAD.MOV.U32 R15, RZ, RZ, -0x1 ;  /* 0xffffffffff0f7424 */ /* 0x000fe400078e00ff */
[----:B------:R-:W-:Y:S02]  /*0110*/  IMAD.MOV.U32 R23, RZ, RZ, -0x1 ;  /* 0xffffffffff177424 */ /* 0x000fe400078e00ff */
[----:B------:R-:W-:-:S02]  /*0120*/  IMAD.MOV.U32 R24, RZ, RZ, -0x1 ;  /* 0xffffffffff187424 */ /* 0x000fc400078e00ff */
[----:B------:R-:W-:Y:S02]  /*0130*/  IMAD.MOV.U32 R25, RZ, RZ, -0x1 ;  /* 0xffffffffff197424 */ /* 0x000fe400078e00ff */
[----:B------:R-:W-:Y:S02]  /*0140*/  IMAD.MOV.U32 R26, RZ, RZ, -0x1 ;  /* 0xffffffffff1a7424 */ /* 0x000fe400078e00ff */
[----:B------:R-:W-:Y:S02]  /*0150*/  IMAD.MOV.U32 R27, RZ, RZ, -0x1 ;  /* 0xffffffffff1b7424 */ /* 0x000fe400078e00ff */
[----:B------:R-:W-:Y:S01]  /*0160*/  IMAD.MOV.U32 R28, RZ, RZ, -0x1 ;  /* 0xffffffffff1c7424 */ /* 0x000fe200078e00ff */
[----:B------:R-:W4:Y:S01]  /*0170*/  S2UR UR5, SR_CgaCtaId ;  /* 0x00000000000579c3 */ /* 0x000f220000008800 */
[----:B0-----:R-:W-:Y:S01]  /*0180*/  IMAD R9, R0, 0x13, RZ ;  /* 0x0000001300097824 */ /* 0x001fe200078e02ff */
[----:B------:R-:W0:Y:S03]  /*0190*/  LDCU UR9, c[0x0][0x3ac] ;  /* 0x00007580ff0977ac */ /* 0x000e260008000800 */
[C---:B------:R-:W-:Y:S01]  /*01a0*/  VIADD R4, R9.reuse, 0x3 ;  /* 0x0000000309047836 */ /* 0x040fe20000000000 */
[C---:B-1----:R-:W-:Y:S01]  /*01b0*/  ISETP.GE.AND P6, PT, R9.reuse, UR4, PT ;  /* 0x0000000409007c0c */ /* 0x042fe2000bfc6270 */
[----:B------:R-:W-:-:S02]  /*01c0*/  VIADD R5, R9, 0x6 ;  /* 0x0000000609057836 */ /* 0x000fc40000000000 */
[C---:B------:R-:W-:Y:S01]  /*01d0*/  VIADD R51, R9.reuse, 0x7 ;  /* 0x0000000709337836 */ /* 0x040fe20000000000 */
[----:B------:R-:W-:Y:S01]  /*01e0*/  ISETP.GE.AND P3, PT, R4, UR4, PT ;  /* 0x0000000404007c0c */ /* 0x000fe2000bf66270 */
[----:B------:R-:W-:Y:S01]  /*01f0*/  VIADD R52, R9, 0x8 ;  /* 0x0000000809347836 */ /* 0x000fe20000000000 */
[----:B------:R-:W-:Y:S01]  /*0200*/  ISETP.GE.AND P0, PT, R5, UR4, PT ;  /* 0x0000000405007c0c */ /* 0x000fe2000bf06270 */
[C---:B------:R-:W-:Y:S01]  /*0210*/  VIADD R53, R9.reuse, 0x9 ;  /* 0x0000000909357836 */ /* 0x040fe20000000000 */
[----:B------:R-:W1:Y:S01]  /*0220*/  LDC.64 R4, c[0x0][0x380] ;  /* 0x0000e000ff047b82 */ /* 0x000e620000000a00 */
[C---:B------:R-:W-:Y:S01]  /*0230*/  VIADD R54, R9.reuse, 0xa ;  /* 0x0000000a09367836 */ /* 0x040fe20000000000 */
[----:B------:R-:W-:Y:S01]  /*0240*/  P2R R50, PR, RZ, 0x1 ;  /* 0x00000001ff327803 */ /* 0x000fe20000000000 */
[C---:B------:R-:W-:Y:S01]  /*0250*/  VIADD R55, R9.reuse, 0xb ;  /* 0x0000000b09377836 */ /* 0x040fe20000000000 */
[----:B------:R-:W-:Y:S01]  /*0260*/  P2R R11, PR, RZ, 0x8 ;  /* 0x00000008ff0b7803 */ /* 0x000fe20000000000 */
[----:B------:R-:W-:-:S02]  /*0270*/  VIADD R56, R9, 0xc ;  /* 0x0000000c09387836 */ /* 0x000fc40000000000 */
[C---:B------:R-:W-:Y:S02]  /*0280*/  VIADD R2, R9.reuse, 0x1 ;  /* 0x0000000109027836 */ /* 0x040fe40000000000 */
[C---:B------:R-:W-:Y:S02]  /*0290*/  VIADD R3, R9.reuse, 0x2 ;  /* 0x0000000209037836 */ /* 0x040fe40000000000 */
[C---:B------:R-:W-:Y:S01]  /*02a0*/  VIADD R57, R9.reuse, 0xd ;  /* 0x0000000d09397836 */ /* 0x040fe20000000000 */
[----:B------:R-:W-:Y:S01]  /*02b0*/  ISETP.GE.AND P5, PT, R2, UR4, PT ;  /* 0x0000000402007c0c */ /* 0x000fe2000bfa6270 */
[----:B------:R-:W-:Y:S01]  /*02c0*/  VIADD R2, R9, 0x4 ;  /* 0x0000000409027836 */ /* 0x000fe20000000000 */
[----:B------:R-:W-:Y:S01]  /*02d0*/  ISETP.GE.AND P4, PT, R3, UR4, PT ;  /* 0x0000000403007c0c */ /* 0x000fe2000bf86270 */
[C---:B------:R-:W-:Y:S01]  /*02e0*/  VIADD R3, R9.reuse, 0x5 ;  /* 0x0000000509037836 */ /* 0x040fe20000000000 */
[----:B------:R-:W-:Y:S01]  /*02f0*/  P2R R8, PR, RZ, 0x20 ;  /* 0x00000020ff087803 */ /* 0x000fe20000000000 */
[----:B------:R-:W-:Y:S01]  /*0300*/  VIADD R58, R9, 0xe ;  /* 0x0000000e093a7836 */ /* 0x000fe20000000000 */
[----:B------:R-:W-:Y:S01]  /*0310*/  ISETP.GE.AND P2, PT, R2, UR4, PT ;  /* 0x0000000402007c0c */ /* 0x000fe2000bf46270 */
[----:B------:R-:W-:Y:S01]  /*0320*/  IMAD.MOV.U32 R2, RZ, RZ, -0x1 ;  /* 0xffffffffff027424 */ /* 0x000fe200078e00ff */
[----:B------:R-:W-:Y:S01]  /*0330*/  ISETP.GE.AND P1, PT, R3, UR4, PT ;  /* 0x0000000403007c0c */ /* 0x000fe2000bf26270 */
[----:B------:R-:W-:Y:S01]  /*0340*/  IMAD.MOV.U32 R3, RZ, RZ, -0x1 ;  /* 0xffffffffff037424 */ /* 0x000fe200078e00ff */
[----:B------:R-:W-:Y:S01]  /*0350*/  P2R R10, PR, RZ, 0x10 ;  /* 0x00000010ff0a7803 */ /* 0x000fe20000000000 */
[C---:B------:R-:W-:Y:S01]  /*0360*/  VIADD R59, R9.reuse, 0xf ;  /* 0x0000000f093b7836 */ /* 0x040fe20000000000 */
[----:B------:R-:W-:Y:S01]  /*0370*/  P2R R49, PR, RZ, 0x2 ;  /* 0x00000002ff317803 */ /* 0x000fe20000000000 */
[----:B-1----:R-:W-:Y:S01]  /*0380*/  IMAD.WIDE.U32 R4, R9, 0x4, R4 ;  /* 0x0000000409047825 */ /* 0x002fe200078e0004 */
[----:B------:R-:W-:-:S03]  /*0390*/  P2R R48, PR, RZ, 0x4 ;  /* 0x00000004ff307803 */ /* 0x000fc60000000000 */
[----:B------:R-:W-:Y:S01]  /*03a0*/  VIADD R60, R9, 0x10 ;  /* 0x00000010093c7836 */ /* 0x000fe20000000000 */
[----:B---3--:R1:W5:Y:S01]  /*03b0*/  @!P0 LDG.E R16, desc[UR10][R4.64+0x18] ;  /* 0x0000180a04108981 */ /* 0x008362000c1e1900 */
[----:B------:R-:W-:Y:S01]  /*03c0*/  ISETP.GE.AND P0, PT, R51, UR4, PT ;  /* 0x0000000433007c0c */ /* 0x000fe2000bf06270 */
[C---:B------:R-:W-:Y:S02]  /*03d0*/  VIADD R61, R9.reuse, 0x11 ;  /* 0x00000011093d7836 */ /* 0x040fe40000000000 */
[C---:B------:R-:W-:Y:S01]  /*03e0*/  VIADD R62, R9.reuse, 0x12 ;  /* 0x00000012093e7836 */ /* 0x040fe20000000000 */
[----:B------:R-:W-:Y:S01]  /*03f0*/  P2R R51, PR, RZ, 0x1 ;  /* 0x00000001ff337803 */ /* 0x000fe20000000000 */
[----:B------:R1:W5:Y:S01]  /*0400*/  @!P6 LDG.E R2, desc[UR10][R4.64] ;  /* 0x0000000a0402e981 */ /* 0x000362000c1e1900 */
[----:B--2---:R-:W-:-:S03]  /*0410*/  IMAD.WIDE.U32 R6, R9, 0x4, R6 ;  /* 0x0000000409067825 */ /* 0x004fc600078e0006 */
[----:B------:R1:W5:Y:S04]  /*0420*/  @!P5 LDG.E R3, desc[UR10][R4.64+0x4] ;  /* 0x0000040a0403d981 */ /* 0x000368000c1e1900 */
[----:B------:R1:W5:Y:S01]  /*0430*/  @!P0 LDG.E R17, desc[UR10][R4.64+0x1c] ;  /* 0x00001c0a04118981 */ /* 0x000362000c1e1900 */
[----:B------:R-:W-:-:S03]  /*0440*/  ISETP.GE.AND P0, PT, R52, UR4, PT ;  /* 0x0000000434007c0c */ /* 0x000fc6000bf06270 */
[----:B------:R1:W5:Y:S01]  /*0450*/  @!P4 LDG.E R12, desc[UR10][R4.64+0x8] ;  /* 0x0000080a040cc981 */ /* 0x000362000c1e1900 */
[----:B------:R-:W-:-:S03]  /*0460*/  P2R R52, PR, RZ, 0x1 ;  /* 0x00000001ff347803 */ /* 0x000fc60000000000 */
[----:B------:R1:W5:Y:S04]  /*0470*/  @!P3 LDG.E R13, desc[UR10][R4.64+0xc] ;  /* 0x00000c0a040db981 */ /* 0x000368000c1e1900 */
[----:B------:R1:W5:Y:S04]  /*0480*/  @!P2 LDG.E R14, desc[UR10][R4.64+0x10] ;  /* 0x0000100a040ea981 */ /* 0x000368000c1e1900 */
[----:B------:R1:W5:Y:S01]  /*0490*/  @!P0 LDG.E R18, desc[UR10][R4.64+0x20] ;  /* 0x0000200a04128981 */ /* 0x000362000c1e1900 */
[----:B------:R-:W-:-:S03]  /*04a0*/  ISETP.GE.AND P0, PT, R53, UR4, PT ;  /* 0x0000000435007c0c */ /* 0x000fc6000bf06270 */
[----:B------:R1:W5:Y:S01]  /*04b0*/  @!P1 LDG.E R15, desc[UR10][R4.64+0x14] ;  /* 0x0000140a040f9981 */ /* 0x000362000c1e1900 */
[----:B------:R-:W-:-:S09]  /*04c0*/  P2R R53, PR, RZ, 0x1 ;  /* 0x00000001ff357803 */ /* 0x000fd20000000000 */
[----:B------:R1:W5:Y:S01]  /*04d0*/  @!P0 LDG.E R19, desc[UR10][R4.64+0x24] ;  /* 0x0000240a04138981 */ /* 0x000362000c1e1900 */
[----:B------:R-:W-:-:S04]  /*04e0*/  ISETP.GE.AND P0, PT, R54, UR4, PT ;  /* 0x0000000436007c0c */ /* 0x000fc8000bf06270 */
        /* <DEDUP_REMOVED lines=8> */
[----:B------:R-:W-:-:S04]  /*0570*/  ISETP.NE.AND P0, PT, R55, RZ, PT ;  /* 0x000000ff3700720c */ /* 0x000fc80003f05270 */
[----:B------:R-:W-:Y:S02]  /*0580*/  P2R R55, PR, RZ, 0x1 ;  /* 0x00000001ff377803 */ /* 0x000fe40000000000 */
        /* <DEDUP_REMOVED lines=8> */
[----:B------:R-:W-:Y:S02]  /*0610*/  ISETP.NE.AND P0, PT, R50, RZ, PT ;  /* 0x000000ff3200720c */ /* 0x000fe40003f05270 */
[----:B------:R-:W-:Y:S02]  /*0620*/  ISETP.GE.AND P1, PT, R57, UR4, PT ;  /* 0x0000000439007c0c */ /* 0x000fe4000bf26270 */
[----:B------:R-:W-:Y:S02]  /*0630*/  P2R R50, PR, RZ, 0x1 ;  /* 0x00000001ff327803 */ /* 0x000fe40000000000 */
[----:B------:R-:W-:Y:S02]  /*0640*/  ISETP.NE.AND P0, PT, R49, RZ, PT ;  /* 0x000000ff3100720c */ /* 0x000fe40003f05270 */
[----:B------:R-:W-:-:S02]  /*0650*/  ISETP.GE.AND P2, PT, R58, UR4, PT ;  /* 0x000000043a007c0c */ /* 0x000fc4000bf46270 */
[----:B------:R-:W-:Y:S02]  /*0660*/  ISETP.GE.AND P3, PT, R59, UR4, PT ;  /* 0x000000043b007c0c */ /* 0x000fe4000bf66270 */
[----:B------:R-:W-:Y:S02]  /*0670*/  ISETP.GE.AND P4, PT, R60, UR4, PT ;  /* 0x000000043c007c0c */ /* 0x000fe4000bf86270 */
[----:B------:R-:W-:Y:S01]  /*0680*/  ISETP.GE.AND P5, PT, R61, UR4, PT ;  /* 0x000000043d007c0c */ /* 0x000fe2000bfa6270 */
[----:B------:R1:W5:Y:S01]  /*0690*/  @!P1 LDG.E R23, desc[UR10][R4.64+0x34] ;  /* 0x0000340a04179981 */ /* 0x000362000c1e1900 */
[----:B------:R-:W-:Y:S02]  /*06a0*/  ISETP.GE.AND P6, PT, R62, UR4, PT ;  /* 0x000000043e007c0c */ /* 0x000fe4000bfc6270 */
[----:B------:R-:W-:Y:S02]  /*06b0*/  P2R R49, PR, RZ, 0x1 ;  /* 0x00000001ff317803 */ /* 0x000fe40000000000 */
[----:B------:R-:W-:Y:S01]  /*06c0*/  ISETP.NE.AND P0, PT, R48, RZ, PT ;  /* 0x000000ff3000720c */ /* 0x000fe20003f05270 */
[----:B------:R1:W5:Y:S03]  /*06d0*/  @!P2 LDG.E R24, desc[UR10][R4.64+0x38] ;  /* 0x0000380a0418a981 */ /* 0x000366000c1e1900 */
[----:B------:R-:W-:Y:S01]  /*06e0*/  P2R R48, PR, RZ, 0x1 ;  /* 0x00000001ff307803 */ /* 0x000fe20000000000 */
[----:B------:R1:W5:Y:S01]  /*06f0*/  @!P3 LDG.E R25, desc[UR10][R4.64+0x3c] ;  /* 0x00003c0a0419b981 */ /* 0x000362000c1e1900 */
[----:B------:R-:W-:-:S03]  /*0700*/  ISETP.NE.AND P0, PT, R11, RZ, PT ;  /* 0x000000ff0b00720c */ /* 0x000fc60003f05270 */
[----:B------:R1:W5:Y:S01]  /*0710*/  @!P4 LDG.E R26, desc[UR10][R4.64+0x40] ;  /* 0x0000400a041ac981 */ /* 0x000362000c1e1900 */
[----:B------:R-:W-:-:S03]  /*0720*/  P2R R11, PR, RZ, 0x1 ;  /* 0x00000001ff0b7803 */ /* 0x000fc60000000000 */
[----:B------:R1:W5:Y:S01]  /*0730*/  @!P5 LDG.E R27, desc[UR10][R4.64+0x44] ;  /* 0x0000440a041bd981 */ /* 0x000362000c1e1900 */
[----:B------:R-:W-:-:S03]  /*0740*/  ISETP.NE.AND P0, PT, R10, RZ, PT ;  /* 0x000000ff0a00720c */ /* 0x000fc60003f05270 */
[----:B------:R1:W5:Y:S01]  /*0750*/  @!P6 LDG.E R28, desc[UR10][R4.64+0x48] ;  /* 0x0000480a041ce981 */ /* 0x000362000c1e1900 */
[----:B------:R-:W-:Y:S01]  /*0760*/  BAR.SYNC.DEFER_BLOCKING 0x0 ;  /* 0x0000000000007b1d */ /* 0x000fe20000010000 */
[----:B------:R-:W-:Y:S02]  /*0770*/  P2R R10, PR, RZ, 0x1 ;  /* 0x00000001ff0a7803 */ /* 0x000fe40000000000 */
[----:B------:R-:W-:-:S04]  /*0780*/  ISETP.NE.AND P0, PT, R8, RZ, PT ;  /* 0x000000ff0800720c */ /* 0x000fc80003f05270 */
[----:B------:R-:W-:Y:S02]  /*0790*/  P2R R8, PR, RZ, 0x1 ;  /* 0x00000001ff087803 */ /* 0x000fe40000000000 */
[----:B------:R-:W-:-:S13]  /*07a0*/  ISETP.GE.AND P0, PT, R9, UR4, PT ;  /* 0x0000000409007c0c */ /* 0x000fda000bf06270 */
[----:B------:R1:W5:Y:S01]  /*07b0*/  @!P0 LDG.E R29, desc[UR10][R6.64] ;  /* 0x0000000a061d8981 */ /* 0x000362000c1e1900 */
[----:B------:R-:W-:-:S03]  /*07c0*/  ISETP.NE.AND P0, PT, R8, RZ, PT ;  /* 0x000000ff0800720c */ /* 0x000fc60003f05270 */
[----:B------:R1:W5:Y:S04]  /*07d0*/  @!P1 LDG.E R42, desc[UR10][R6.64+0x34] ;  /* 0x0000340a062a9981 */ /* 0x000368000c1e1900 */
[----:B------:R1:W5:Y:S04]  /*07e0*/  @!P2 LDG.E R43, desc[UR10][R6.64+0x38] ;  /* 0x0000380a062ba981 */ /* 0x000368000c1e1900 */
[----:B------:R1:W5:Y:S04]  /*07f0*/  @!P3 LDG.E R44, desc[UR10][R6.64+0x3c] ;  /* 0x00003c0a062cb981 */ /* 0x000368000c1e1900 */
[----:B------:R1:W5:Y:S01]  /*0800*/  @!P0 LDG.E R30, desc[UR10][R6.64+0x4] ;  /* 0x0000040a061e8981 */ /* 0x000362000c1e1900 */
[----:B------:R-:W-:-:S03]  /*0810*/  ISETP.NE.AND P0, PT, R10, RZ, PT ;  /* 0x000000ff0a00720c */ /* 0x000fc60003f05270 */
[----:B------:R1:W5:Y:S04]  /*0820*/  @!P4 LDG.E R45, desc[UR10][R6.64+0x40] ;  /* 0x0000400a062dc981 */ /* 0x000368000c1e1900 */
[----:B------:R1:W5:Y:S04]  /*0830*/  @!P5 LDG.E R46, desc[UR10][R6.64+0x44] ;  /* 0x0000440a062ed981 */ /* 0x000368000c1e1900 */
[----:B------:R1:W5:Y:S04]  /*0840*/  @!P6 LDG.E R47, desc[UR10][R6.64+0x48] ;  /* 0x0000480a062fe981 */ /* 0x000368000c1e1900 */
[----:B------:R1:W5:Y:S01]  /*0850*/  @!P0 LDG.E R31, desc[UR10][R6.64+0x8] ;  /* 0x0000080a061f8981 */ /* 0x000362000c1e1900 */
[----:B------:R-:W-:-:S13]  /*0860*/  ISETP.NE.AND P0, PT, R11, RZ, PT ;  /* 0x000000ff0b00720c */ /* 0x000fda0003f05270 */
        /* <DEDUP_REMOVED lines=17> */
[----:B------:R-:W-:Y:S01]  /*0980*/  ISETP.NE.AND P0, PT, R56, RZ, PT ;  /* 0x000000ff3800720c */ /* 0x000fe20003f05270 */
[----:B------:R-:W2:Y:S01]  /*0990*/  S2R R48, SR_LANEID ;  /* 0x0000000000307919 */ /* 0x000ea20000000000 */
[----:B------:R-:W-:Y:S02]  /*09a0*/  UMOV UR4, 0x400 ;  /* 0x0000040000047882 */ /* 0x000fe40000000000 */
[----:B----4-:R-:W-:-:S09]  /*09b0*/  ULEA UR4, UR5, UR4, 0x18 ;  /* 0x0000000405047291 */ /* 0x010fd2000f8ec0ff */
[----:B------:R1:W5:Y:S01]  /*09c0*/  @!P0 LDG.E R41, desc[UR10][R6.64+0x30] ;  /* 0x0000300a06298981 */ /* 0x000362000c1e1900 */
[----:B------:R-:W-:Y:S02]  /*09d0*/  LEA R49, R0, UR4, 0x2 ;  /* 0x0000000400317c11 */ /* 0x000fe4000f8e10ff */
[----:B------:R-:W-:-:S03]  /*09e0*/  SHF.R.U32.HI R124, RZ, 0x5, R0 ;  /* 0x00000005ff7c7819 */ /* 0x000fc60000011600 */
[----:B------:R-:W-:Y:S01]  /*09f0*/  IMAD R51, R0, 0x80, R49 ;  /* 0x0000008000337824 */ /* 0x000fe200078e0231 */
[----:B------:R-:W-:-:S03]  /*0a00*/  LEA R50, R124, UR4, 0x2 ;  /* 0x000000047c327c11 */ /* 0x000fc6000f8e10ff */
[----:B------:R-:W-:Y:S01]  /*0a10*/  IMAD R53, R0, -0x38, R51 ;  /* 0xffffffc800357824 */ /* 0x000fe200078e0233 */
[----:B------:R-:W-:Y:S02]  /*0a20*/  UIADD3 UR8, UPT, UPT, UR6, 0x6, URZ ;  /* 0x0000000606087890 */ /* 0x000fe4000fffe0ff */
[----:B------:R-:W-:Y:S01]  /*0a30*/  UIADD3 UR5, UPT, UPT, -UR6, UR7, URZ ;  /* 0x0000000706057290 */ /* 0x000fe2000fffe1ff */
[----:B01----:R-:W-:Y:S11]  /*0a40*/  BAR.SYNC.DEFER_BLOCKING 0x0 ;  /* 0x0000000000007b1d */ /* 0x003ff60000010000 */
.L_x_578:
[----:B------:R-:W-:Y:S01]  /*0a50*/  UISETP.LT.AND UP0, UPT, UR5, 0x6, UPT ;  /* 0x000000060500788c */ /* 0x000fe2000bf01270 */
[----:B------:R-:W-:Y:S01]  /*0a60*/  STS [R49], RZ ;  /* 0x000000ff31007388 */ /* 0x000fe20000000800 */
[----:B------:R-:W-:Y:S01]  /*0a70*/  UIADD3 UR6, UPT, UPT, UR8, -0x6, URZ ;  /* 0xfffffffa08067890 */ /* 0x000fe2000fffe0ff */
[----:B--2---:R-:W-:Y:S01]  /*0a80*/  ISETP.NE.AND P1, PT, R48, 0x1f, PT ;  /* 0x0000001f3000780c */ /* 0x004fe20003f25270 */
[----:B------:R-:W-:Y:S01]  /*0a90*/  USEL UR4, UR5, 0x6, UP0 ;  /* 0x0000000605047887 */ /* 0x000fe20008000000 */
[----:B------:R-:W-:Y:S01]  /*0aa0*/  STS [R49+0x400], RZ ;  /* 0x000400ff31007388 */ /* 0x000fe20000000800 */
[C---:B------:R-:W-:Y:S01]  /*0ab0*/  ISETP.NE.AND P2, PT, R124.reuse, 0x6, PT ;  /* 0x000000067c00780c */ /* 0x040fe20003f45270 */
[----:B------:R-:W-:Y:S01]  /*0ac0*/  UISETP.GE.AND UP0, UPT, UR8, UR9, UPT ;  /* 0x000000090800728c */ /* 0x000fe2000bf06270 */
[----:B0----5:R-:W-:Y:S01]  /*0ad0*/  SHF.R.U32.HI R4, RZ, UR6, R2 ;  /* 0x00000006ff047c19 */ /* 0x021fe20008011602 */
[----:B------:R-:W-:Y:S01]  /*0ae0*/  UBMSK UR4, URZ, UR4 ;  /* 0x00000004ff04729b */ /* 0x000fe20008000000 */
[----:B------:R-:W-:Y:S01]  /*0af0*/  STS [R49+0x800], RZ ;  /* 0x000800ff31007388 */ /* 0x000fe20000000800 */
[----:B------:R-:W-:-:S03]  /*0b00*/  ISETP.NE.AND P3, PT, R124, 0x7, PT ;  /* 0x000000077c00780c */ /* 0x000fc60003f65270 */
[----:B------:R-:W-:Y:S01]  /*0b10*/  STS [R49+0xc00], RZ ;  /* 0x000c00ff31007388 */ /* 0x000fe20000000800 */
[----:B------:R-:W-:-:S03]  /*0b20*/  LOP3.LUT R4, R4, UR4, RZ, 0xc0, !PT ;  /* 0x0000000404047c12 */ /* 0x000fc6000f8ec0ff */
[----:B------:R-:W-:Y:S02]  /*0b30*/  STS [R49+0x1000], RZ ;  /* 0x001000ff31007388 */ /* 0x000fe40000000800 */
[----:B------:R-:W-:Y:S01]  /*0b40*/  IMAD.SHL.U32 R5, R4, 0x400, RZ ;  /* 0x0000040004057824 */ /* 0x000fe200078e00ff */
[----:B------:R-:W-:Y:S01]  /*0b50*/  SHF.R.U32.HI R4, RZ, 0x4, R4 ;  /* 0x00000004ff047819 */ /* 0x000fe20000011604 */
[----:B------:R-:W-:Y:S03]  /*0b60*/  STS [R49+0x1400], RZ ;  /* 0x001400ff31007388 */ /* 0x000fe60000000800 */
[----:B------:R-:W-:Y:S01]  /*0b70*/  LOP3.LUT R54, R5, 0x7c00, RZ, 0xc0, !PT ;  /* 0x00007c0005367812 */ /* 0x000fe200078ec0ff */
[----:B------:R-:W-:Y:S01]  /*0b80*/  STS [R49+0x1800], RZ ;  /* 0x001800ff31007388 */ /* 0x000fe20000000800 */
[----:B------:R-:W-:-:S03]  /*0b90*/  LOP3.LUT R4, R4, 0xffffffe, RZ, 0xc0, !PT ;  /* 0x0ffffffe04047812 */ /* 0x000fc600078ec0ff */
[----:B------:R-:W-:Y:S01]  /*0ba0*/  STS [R49+0x1c00], RZ ;  /* 0x001c00ff31007388 */ /* 0x000fe20000000800 */
[----:B------:R-:W-:Y:S02]  /*0bb0*/  IADD3 R54, PT, PT, R4, R49, R54 ;  /* 0x0000003104367210 */ /* 0x000fe40007ffe036 */
[----:B------:R-:W-:Y:S01]  /*0bc0*/  SHF.R.U32.HI R4, RZ, UR6, R3 ;  /* 0x00000006ff047c19 */ /* 0x000fe20008011603 */
[----:B------:R-:W-:Y:S03]  /*0bd0*/  STS [R49+0x2000], RZ ;  /* 0x002000ff31007388 */ /* 0x000fe60000000800 */
[----:B------:R-:W-:Y:S01]  /*0be0*/  LOP3.LUT R4, R4, UR4, RZ, 0xc0, !PT ;  /* 0x0000000404047c12 */ /* 0x000fe2000f8ec0ff */
[----:B------:R-:W-:Y:S04]  /*0bf0*/  STS [R49+0x2400], RZ ;  /* 0x002400ff31007388 */ /* 0x000fe80000000800 */
[----:B------:R-:W-:Y:S01]  /*0c00*/  STS [R49+0x2800], RZ ;  /* 0x002800ff31007388 */ /* 0x000fe20000000800 */
[----:B------:R-:W-:Y:S01]  /*0c10*/  IMAD.SHL.U32 R5, R4, 0x400, RZ ;  /* 0x0000040004057824 */ /* 0x000fe200078e00ff */
[----:B------:R-:W-:-:S02]  /*0c20*/  SHF.R.U32.HI R4, RZ, 0x4, R4 ;  /* 0x00000004ff047819 */ /* 0x000fc40000011604 */
[----:B------:R-:W-:Y:S02]  /*0c30*/  STS [R49+0x2c00], RZ ;  /* 0x002c00ff31007388 */ /* 0x000fe40000000800 */
[----:B------:R-:W-:Y:S02]  /*0c40*/  LOP3.LUT R56, R5, 0x7c00, RZ, 0xc0, !PT ;  /* 0x00007c0005387812 */ /* 0x000fe400078ec0ff */
        /* <DEDUP_REMOVED lines=32> */
[----:B------:R-:W0:Y:S02]  /*0e50*/  LDS.U16 R52, [R54] ;  /* 0x0000000036347984 */ /* 0x000e240000000400 */
[----:B0-----:R-:W-:-:S05]  /*0e60*/  VIADD R5, R52, 0x1 ;  /* 0x0000000134057836 */ /* 0x001fca0000000000 */
[----:B------:R0:W-:Y:S04]  /*0e70*/  STS.U16 [R54], R5 ;  /* 0x0000000536007388 */ /* 0x0001e80000000400 */
[----:B------:R-:W1:Y:S01]  /*0e80*/  LDS.U16 R57, [R56] ;  /* 0x0000000038397984 */ /* 0x000e620000000400 */
[----:B0-----:R-:W-:Y:S01]  /*0e90*/  IMAD.SHL.U32 R5, R4, 0x400, RZ ;  /* 0x0000040004057824 */ /* 0x001fe200078e00ff */
[----:B------:R-:W-:-:S04]  /*0ea0*/  SHF.R.U32.HI R4, RZ, 0x4, R4 ;  /* 0x00000004ff047819 */ /* 0x000fc80000011604 */
[----:B------:R-:W-:Y:S02]  /*0eb0*/  LOP3.LUT R60, R5, 0x7c00, RZ, 0xc0, !PT ;  /* 0x00007c00053c7812 */ /* 0x000fe400078ec0ff */
[----:B------:R-:W-:-:S04]  /*0ec0*/  LOP3.LUT R4, R4, 0xffffffe, RZ, 0xc0, !PT ;  /* 0x0ffffffe04047812 */ /* 0x000fc800078ec0ff */
[----:B------:R-:W-:Y:S02]  /*0ed0*/  IADD3 R60, PT, PT, R4, R49, R60 ;  /* 0x00000031043c7210 */ /* 0x000fe40007ffe03c */
[----:B------:R-:W-:-:S04]  /*0ee0*/  SHF.R.U32.HI R4, RZ, UR6, R14 ;  /* 0x00000006ff047c19 */ /* 0x000fc8000801160e */
[----:B------:R-:W-:-:S05]  /*0ef0*/  LOP3.LUT R4, R4, UR4, RZ, 0xc0, !PT ;  /* 0x0000000404047c12 */ /* 0x000fca000f8ec0ff */
[----:B------:R-:W-:Y:S01]  /*0f00*/  IMAD.SHL.U32 R6, R4, 0x400, RZ ;  /* 0x0000040004067824 */ /* 0x000fe200078e00ff */
[----:B------:R-:W-:-:S04]  /*0f10*/  SHF.R.U32.HI R4, RZ, 0x4, R4 ;  /* 0x00000004ff047819 */ /* 0x000fc80000011604 */
[----:B------:R-:W-:Y:S02]  /*0f20*/  LOP3.LUT R6, R6, 0x7c00, RZ, 0xc0, !PT ;  /* 0x00007c0006067812 */ /* 0x000fe400078ec0ff */
[----:B------:R-:W-:-:S04]  /*0f30*/  LOP3.LUT R4, R4, 0xffffffe, RZ, 0xc0, !PT ;  /* 0x0ffffffe04047812 */ /* 0x000fc800078ec0ff */
[----:B------:R-:W-:Y:S01]  /*0f40*/  IADD3 R62, PT, PT, R4, R49, R6 ;  /* 0x00000031043e7210 */ /* 0x000fe20007ffe006 */
[----:B-1----:R-:W-:Y:S01]  /*0f50*/  VIADD R7, R57, 0x1 ;  /* 0x0000000139077836 */ /* 0x002fe20000000000 */
[----:B------:R-:W-:-:S04]  /*0f60*/  SHF.R.U32.HI R4, RZ, UR6, R15 ;  /* 0x00000006ff047c19 */ /* 0x000fc8000801160f */
[----:B------:R-:W-:Y:S01]  /*0f70*/  STS.U16 [R56], R7 ;  /* 0x0000000738007388 */ /* 0x000fe20000000400 */
[----:B------:R-:W-:-:S03]  /*0f80*/  LOP3.LUT R4, R4, UR4, RZ, 0xc0, !PT ;  /* 0x0000000404047c12 */ /* 0x000fc6000f8ec0ff */
        /* <DEDUP_REMOVED lines=129> */
[----:B------:R-:W-:Y:S01]  /*17a0*/  SHF.R.U32.HI R4, RZ, UR6, R28 ;  /* 0x00000006ff047c19 */ /* 0x000fe2000801161c */
[----:B------:R-:W0:Y:S03]  /*17b0*/  S2UR UR6, SR_CgaCtaId ;  /* 0x00000000000679c3 */ /* 0x000e260000008800 */
[----:B------:R-:W-:Y:S01]  /*17c0*/  LOP3.LUT R4, R4, UR4, RZ, 0xc0, !PT ;  /* 0x0000000404047c12 */ /* 0x000fe2000f8ec0ff */
[----:B------:R-:W-:-:S04]  /*17d0*/  UMOV UR4, 0x400 ;  /* 0x0000040000047882 */ /* 0x000fc80000000000 */
[----:B------:R-:W-:Y:S01]  /*17e0*/  IMAD.SHL.U32 R6, R4, 0x400, RZ ;  /* 0x0000040004067824 */ /* 0x000fe200078e00ff */
[----:B------:R-:W-:-:S04]  /*17f0*/  SHF.R.U32.HI R4, RZ, 0x4, R4 ;  /* 0x00000004ff047819 */ /* 0x000fc80000011604 */
[----:B------:R-:W-:Y:S02]  /*1800*/  LOP3.LUT R6, R6, 0x7c00, RZ, 0xc0, !PT ;  /* 0x00007c0006067812 */ /* 0x000fe400078ec0ff */
[----:B------:R-:W-:-:S04]  /*1810*/  LOP3.LUT R4, R4, 0xffffffe, RZ, 0xc0, !PT ;  /* 0x0ffffffe04047812 */ /* 0x000fc800078ec0ff */
[----:B------:R-:W-:Y:S01]  /*1820*/  IADD3 R90, PT, PT, R4, R49, R6 ;  /* 0x00000031045a7210 */ /* 0x000fe20007ffe006 */
[----:B-1----:R-:W-:Y:S01]  /*1830*/  VIADD R7, R85, 0x1 ;  /* 0x0000000155077836 */ /* 0x002fe20000000000 */
[----:B0-----:R-:W-:-:S04]  /*1840*/  ULEA UR4, UR6, UR4, 0x18 ;  /* 0x0000000406047291 */ /* 0x001fc8000f8ec0ff */
[----:B------:R-:W-:Y:S04]  /*1850*/  STS.U16 [R84], R7 ;  /* 0x0000000754007388 */ /* 0x000fe80000000400 */
[----:B------:R-:W0:Y:S02]  /*1860*/  LDS.U16 R87, [R86] ;  /* 0x0000000056577984 */ /* 0x000e240000000400 */
[----:B0-----:R-:W-:-:S05]  /*1870*/  VIADD R5, R87, 0x1 ;  /* 0x0000000157057836 */ /* 0x001fca0000000000 */
[----:B------:R-:W-:Y:S04]  /*1880*/  STS.U16 [R86], R5 ;  /* 0x0000000556007388 */ /* 0x000fe80000000400 */
[----:B------:R-:W0:Y:S02]  /*1890*/  LDS.U16 R89, [R88] ;  /* 0x0000000058597984 */ /* 0x000e240000000400 */
[----:B0-----:R-:W-:-:S05]  /*18a0*/  VIADD R7, R89, 0x1 ;  /* 0x0000000159077836 */ /* 0x001fca0000000000 */
[----:B------:R-:W-:Y:S04]  /*18b0*/  STS.U16 [R88], R7 ;  /* 0x0000000758007388 */ /* 0x000fe80000000400 */
[----:B------:R-:W0:Y:S02]  /*18c0*/  LDS.U16 R91, [R90] ;  /* 0x000000005a5b7984 */ /* 0x000e240000000400 */
[----:B0-----:R-:W-:-:S05]  /*18d0*/  VIADD R5, R91, 0x1 ;  /* 0x000000015b057836 */ /* 0x001fca0000000000 */
[----:B------:R-:W-:Y:S01]  /*18e0*/  STS.U16 [R90], R5 ;  /* 0x000000055a007388 */ /* 0x000fe20000000400 */
[----:B------:R-:W-:Y:S06]  /*18f0*/  BAR.SYNC.DEFER_BLOCKING 0x0 ;  /* 0x0000000000007b1d */ /* 0x000fec0000010000 */
[----:B------:R-:W-:Y:S04]  /*1900*/  LDS R92, [R51] ;  /* 0x00000000335c7984 */ /* 0x000fe80000000800 */
[----:B------:R-:W0:Y:S04]  /*1910*/  LDS R93, [R51+0x4] ;  /* 0x00000400335d7984 */ /* 0x000e280000000800 */
[----:B------:R-:W1:Y:S04]  /*1920*/  LDS R94, [R51+0x8] ;  /* 0x00000800335e7984 */ /* 0x000e680000000800 */
[----:B------:R-:W2:Y:S04]  /*1930*/  LDS R95, [R51+0xc] ;  /* 0x00000c00335f7984 */ /* 0x000ea80000000800 */
[----:B------:R-:W3:Y:S04]  /*1940*/  LDS R96, [R51+0x10] ;  /* 0x0000100033607984 */ /* 0x000ee80000000800 */
[----:B------:R-:W4:Y:S04]  /*1950*/  LDS R97, [R51+0x14] ;  /* 0x0000140033617984 */ /* 0x000f280000000800 */
[----:B------:R-:W4:Y:S04]  /*1960*/  LDS R98, [R51+0x18] ;  /* 0x0000180033627984 */ /* 0x000f280000000800 */
[----:B------:R-:W4:Y:S04]  /*1970*/  LDS R99, [R51+0x1c] ;  /* 0x00001c0033637984 */ /* 0x000f280000000800 */
[----:B------:R-:W4:Y:S04]  /*1980*/  LDS R100, [R51+0x20] ;  /* 0x0000200033647984 */ /* 0x000f280000000800 */
[----:B------:R-:W4:Y:S04]  /*1990*/  LDS R101, [R51+0x24] ;  /* 0x0000240033657984 */ /* 0x000f280000000800 */
[----:B------:R-:W4:Y:S04]  /*19a0*/  LDS R102, [R51+0x28] ;  /* 0x0000280033667984 */ /* 0x000f280000000800 */
[----:B------:R-:W4:Y:S01]  /*19b0*/  LDS R103, [R51+0x2c] ;  /* 0x00002c0033677984 */ /* 0x000f220000000800 */
[----:B0-----:R-:W-:-:S03]  /*19c0*/  IMAD.IADD R93, R92, 0x1, R93 ;  /* 0x000000015c5d7824 */ /* 0x001fc600078e025d */
[----:B------:R-:W0:Y:S01]  /*19d0*/  LDS R104, [R51+0x30] ;  /* 0x0000300033687984 */ /* 0x000e220000000800 */
[----:B-1----:R-:W-:-:S03]  /*19e0*/  IMAD.IADD R94, R94, 0x1, R93 ;  /* 0x000000015e5e7824 */ /* 0x002fc600078e025d */
[----:B------:R-:W1:Y:S01]  /*19f0*/  LDS R105, [R51+0x34] ;  /* 0x0000340033697984 */ /* 0x000e620000000800 */
[----:B--2---:R-:W-:-:S03]  /*1a00*/  IMAD.IADD R95, R95, 0x1, R94 ;  /* 0x000000015f5f7824 */ /* 0x004fc600078e025e */
[----:B------:R-:W2:Y:S01]  /*1a10*/  LDS R106, [R51+0x38] ;  /* 0x00003800336a7984 */ /* 0x000ea20000000800 */
[----:B---3--:R-:W-:-:S03]  /*1a20*/  IMAD.IADD R96, R96, 0x1, R95 ;  /* 0x0000000160607824 */ /* 0x008fc600078e025f */
[----:B------:R-:W3:Y:S01]  /*1a30*/  LDS R107, [R51+0x3c] ;  /* 0x00003c00336b7984 */ /* 0x000ee20000000800 */
[----:B----4-:R-:W-:-:S03]  /*1a40*/  IMAD.IADD R97, R97, 0x1, R96 ;  /* 0x0000000161617824 */ /* 0x010fc600078e0260 */
[----:B------:R-:W4:Y:S01]  /*1a50*/  LDS R108, [R51+0x40] ;  /* 0x00004000336c7984 */ /* 0x000f220000000800 */
[----:B------:R-:W-:-:S03]  /*1a60*/  IMAD.IADD R98, R98, 0x1, R97 ;  /* 0x0000000162627824 */ /* 0x000fc600078e0261 */
        /* <DEDUP_REMOVED lines=31> */
[----:B------:R-:W-:-:S04]  /*1c60*/  IMAD.IADD R114, R114, 0x1, R113 ;  /* 0x0000000172727824 */ /* 0x000fc800078e0271 */
[----:B0-----:R-:W-:-:S04]  /*1c70*/  IMAD.IADD R115, R115, 0x1, R114 ;  /* 0x0000000173737824 */ /* 0x001fc800078e0272 */
[----:B-1----:R-:W-:-:S04]  /*1c80*/  IMAD.IADD R116, R116, 0x1, R115 ;  /* 0x0000000174747824 */ /* 0x002fc800078e0273 */
[----:B--2---:R-:W-:-:S04]  /*1c90*/  IMAD.IADD R117, R117, 0x1, R116 ;  /* 0x0000000175757824 */ /* 0x004fc800078e0274 */
[----:B---3--:R-:W-:-:S04]  /*1ca0*/  IMAD.IADD R118, R118, 0x1, R117 ;  /* 0x0000000176767824 */ /* 0x008fc800078e0275 */
[----:B----4-:R-:W-:-:S04]  /*1cb0*/  IMAD.IADD R119, R119, 0x1, R118 ;  /* 0x0000000177777824 */ /* 0x010fc800078e0276 */
[----:B------:R-:W-:-:S04]  /*1cc0*/  IMAD.IADD R120, R120, 0x1, R119 ;  /* 0x0000000178787824 */ /* 0x000fc800078e0277 */
[----:B------:R-:W-:-:S04]  /*1cd0*/  IMAD.IADD R121, R121, 0x1, R120 ;  /* 0x0000000179797824 */ /* 0x000fc800078e0278 */
[----:B------:R-:W-:-:S04]  /*1ce0*/  IMAD.IADD R122, R122, 0x1, R121 ;  /* 0x000000017a7a7824 */ /* 0x000fc800078e0279 */
[----:B------:R-:W-:-:S04]  /*1cf0*/  IMAD.IADD R123, R123, 0x1, R122 ;  /* 0x000000017b7b7824 */ /* 0x000fc800078e027a */
[----:B------:R-:W-:-:S05]  /*1d00*/  IMAD.IADD R125, R4, 0x1, R123 ;  /* 0x00000001047d7824 */ /* 0x000fca00078e027b */
        /* <DEDUP_REMOVED lines=8> */
[----:B------:R-:W0:Y:S02]  /*1d90*/  SHFL.UP P0, R126, R127, 0x10, RZ ;  /* 0x060000007f7e7989 */ /* 0x000e2400000000ff */
[----:B0-----:R-:W-:Y:S01]  /*1da0*/  @P0 IMAD.IADD R126, R127, 0x1, R126 ;  /* 0x000000017f7e0824 */ /* 0x001fe200078e027e */
[----:B------:R-:W-:-:S03]  /*1db0*/  ISETP.NE.AND P0, PT, R124, 0x1, PT ;  /* 0x000000017c00780c */ /* 0x000fc60003f05270 */
[----:B------:R-:W-:Y:S01]  /*1dc0*/  IMAD.IADD R125, R126, 0x1, -R125 ;  /* 0x000000017e7d7824 */ /* 0x000fe200078e0a7d */
[----:B------:R-:W-:Y:S01]  /*1dd0*/  @!P1 STS [R50+0x8400], R126 ;  /* 0x0084007e32009388 */ /* 0x000fe20000000800 */
[----:B------:R-:W-:Y:S01]  /*1de0*/  BAR.SYNC.DEFER_BLOCKING 0x0 ;  /* 0x0000000000007b1d */ /* 0x000fe20000010000 */
[----:B------:R-:W-:-:S05]  /*1df0*/  ISETP.NE.AND P1, PT, R124, 0x4, PT ;  /* 0x000000047c00780c */ /* 0x000fca0003f25270 */
[----:B------:R-:W0:Y:S04]  /*1e00*/  LDS.128 R4, [UR4+0x8400] ;  /* 0x00840004ff047984 */ /* 0x000e280008000c00 */
[----:B------:R-:W1:Y:S01]  /*1e10*/  LDS.128 R8, [UR4+0x8410] ;  /* 0x00841004ff087984 */ /* 0x000e620008000c00 */
[C---:B0-----:R-:W-:Y:S01]  /*1e20*/  SEL R55, R4.reuse, R55, !P0 ;  /* 0x0000003704377207 */ /* 0x041fe20004000000 */
[----:B------:R-:W-:Y:S01]  /*1e30*/  IMAD.IADD R5, R4, 0x1, R5 ;  /* 0x0000000104057824 */ /* 0x000fe200078e0205 */
[----:B------:R-:W-:-:S03]  /*1e40*/  ISETP.NE.AND P0, PT, R124, 0x2, PT ;  /* 0x000000027c00780c */ /* 0x000fc60003f05270 */
[----:B------:R-:W-:Y:S01]  /*1e50*/  IMAD.IADD R6, R6, 0x1, R5 ;  /* 0x0000000106067824 */ /* 0x000fe200078e0205 */
[----:B------:R-:W-:Y:S02]  /*1e60*/  SEL R55, R5, R55, !P0 ;  /* 0x0000003705377207 */ /* 0x000fe40004000000 */
[----:B------:R-:W-:Y:S01]  /*1e70*/  ISETP.NE.AND P0, PT, R124, 0x3, PT ;  /* 0x000000037c00780c */ /* 0x000fe20003f05270 */
[----:B------:R-:W-:-:S03]  /*1e80*/  IMAD.IADD R7, R7, 0x1, R6 ;  /* 0x0000000107077824 */ /* 0x000fc600078e0206 */
[----:B------:R-:W-:Y:S01]  /*1e90*/  SEL R55, R6, R55, !P0 ;  /* 0x0000003706377207 */ /* 0x000fe20004000000 */
[C---:B-1----:R-:W-:Y:S01]  /*1ea0*/  IMAD.IADD R8, R7.reuse, 0x1, R8 ;  /* 0x0000000107087824 */ /* 0x042fe200078e0208 */
[----:B------:R-:W-:Y:S02]  /*1eb0*/  ISETP.NE.AND P0, PT, R124, 0x5, PT ;  /* 0x000000057c00780c */ /* 0x000fe40003f05270 */
[----:B------:R-:W-:Y:S01]  /*1ec0*/  SEL R55, R7, R55, !P1 ;  /* 0x0000003707377207 */ /* 0x000fe20004800000 */
[----:B------:R-:W-:Y:S01]  /*1ed0*/  IMAD.IADD R9, R9, 0x1, R8 ;  /* 0x0000000109097824 */ /* 0x000fe200078e0208 */
[----:B------:R-:W-:Y:S02]  /*1ee0*/  ISETP.NE.AND P1, PT, R48, RZ, PT ;  /* 0x000000ff3000720c */ /* 0x000fe40003f25270 */
[----:B------:R-:W-:Y:S01]  /*1ef0*/  SEL R55, R8, R55, !P0 ;  /* 0x0000003708377207 */ /* 0x000fe20004000000 */
[----:B------:R-:W-:Y:S01]  /*1f00*/  IMAD.IADD R10, R10, 0x1, R9 ;  /* 0x000000010a0a7824 */ /* 0x000fe200078e0209 */
[----:B------:R-:W-:-:S02]  /*1f10*/  ISETP.GT.U32.AND P0, PT, R0, 0x1f, PT ;  /* 0x0000001f0000780c */ /* 0x000fc40003f04070 */
[----:B------:R-:W-:Y:S01]  /*1f20*/  SEL R55, R9, R55, !P2 ;  /* 0x0000003709377207 */ /* 0x000fe20005000000 */
[----:B------:R-:W-:Y:S01]  /*1f30*/  IMAD.IADD R11, R11, 0x1, R10 ;  /* 0x000000010b0b7824 */ /* 0x000fe200078e020a */
[----:B------:R-:W-:Y:S02]  /*1f40*/  ISETP.GT.U32.OR P2, PT, R0, 0x1f, P1 ;  /* 0x0000001f0000780c */ /* 0x000fe40000f44470 */
[----:B------:R-:W-:Y:S02]  /*1f50*/  SEL R4, R125, RZ, P1 ;  /* 0x000000ff7d047207 */ /* 0x000fe40000800000 */
[----:B------:R-:W-:-:S05]  /*1f60*/  SEL R55, R10, R55, !P3 ;  /* 0x000000370a377207 */ /* 0x000fca0005800000 */
[----:B------:R-:W-:Y:S01]  /*1f70*/  @P0 IMAD.IADD R125, R55, 0x1, R4 ;  /* 0x00000001377d0824 */ /* 0x000fe200078e0204 */
[----:B------:R-:W-:-:S03]  /*1f80*/  ISETP.NE.AND P0, PT, R0, RZ, PT ;  /* 0x000000ff0000720c */ /* 0x000fc60003f05270 */
[----:B------:R-:W-:-:S05]  /*1f90*/  @!P2 IMAD.U32 R125, R11, 0x10000, RZ ;  /* 0x000100000b7da824 */ /* 0x000fca00078e00ff */
[----:B------:R-:W-:Y:S01]  /*1fa0*/  @!P2 STS [UR4+0x8428], R125 ;  /* 0x0084287dff00a988 */ /* 0x000fe20008000804 */
[----:B------:R-:W-:Y:S06]  /*1fb0*/  BAR.SYNC.DEFER_BLOCKING 0x0 ;  /* 0x0000000000007b1d */ /* 0x000fec0000010000 */
[----:B------:R-:W0:Y:S02]  /*1fc0*/  LDS R4, [UR4+0x8428] ;  /* 0x00842804ff047984 */ /* 0x000e240008000800 */
[----:B0-----:R-:W-:-:S05]  /*1fd0*/  SEL R4, R4, RZ, P0 ;  /* 0x000000ff04047207 */ /* 0x001fca0000000000 */
[----:B------:R-:W-:-:S04]  /*1fe0*/  IMAD.IADD R4, R4, 0x1, R125 ;  /* 0x0000000104047824 */ /* 0x000fc800078e027d */
[--C-:B------:R-:W-:Y:S01]  /*1ff0*/  IMAD.IADD R92, R92, 0x1, R4.reuse ;  /* 0x000000015c5c7824 */ /* 0x100fe200078e0204 */
[----:B------:R-:W-:Y:S01]  /*2000*/  STS [R51], R4 ;  /* 0x0000000433007388 */ /* 0x000fe20000000800 */
[--C-:B------:R-:W-:Y:S02]  /*2010*/  IMAD.IADD R6, R93, 0x1, R4.reuse ;  /* 0x000000015d067824 */ /* 0x100fe400078e0204 */
[--C-:B------:R-:W-:Y:S01]  /*2020*/  IMAD.IADD R94, R94, 0x1, R4.reuse ;  /* 0x000000015e5e7824 */ /* 0x100fe200078e0204 */
[----:B------:R-:W-:Y:S01]  /*2030*/  STS [R51+0x4], R92 ;  /* 0x0000045c33007388 */ /* 0x000fe20000000800 */
[--C-:B------:R-:W-:Y:S02]  /*2040*/  IMAD.IADD R8, R95, 0x1, R4.reuse ;  /* 0x000000015f087824 */ /* 0x100fe400078e0204 */
[--C-:B------:R-:W-:Y:S01]  /*2050*/  IMAD.IADD R96, R96, 0x1, R4.reuse ;  /* 0x0000000160607824 */ /* 0x100fe200078e0204 */
[----:B------:R-:W-:Y:S01]  /*2060*/  STS [R51+0x8], R6 ;  /* 0x0000080633007388 */ /* 0x000fe20000000800 */
[----:B------:R-:W-:-:S02]  /*2070*/  IMAD.IADD R10, R97, 0x1, R4 ;  /* 0x00000001610a7824 */ /* 0x000fc400078e0204 */
[--C-:B------:R-:W-:Y:S01]  /*2080*/  IMAD.IADD R98, R98, 0x1, R4.reuse ;  /* 0x0000000162627824 */ /* 0x100fe200078e0204 */
[----:B------:R-:W-:Y:S01]  /*2090*/  STS [R51+0xc], R94 ;  /* 0x00000c5e33007388 */ /* 0x000fe20000000800 */
        /* <DEDUP_REMOVED lines=36> */
[----:B------:R-:W-:-:S03]  /*22e0*/  IMAD.IADD R150, R123, 0x1, R4 ;  /* 0x000000017b967824 */ /* 0x000fc600078e0204 */
[----:B------:R-:W-:Y:S04]  /*22f0*/  STS [R51+0x40], R134 ;  /* 0x0000408633007388 */ /* 0x000fe80000000800 */
        /* <DEDUP_REMOVED lines=15> */
[----:B------:R-:W-:Y:S01]  /*23f0*/  STS [R51+0x80], R150 ;  /* 0x0000809633007388 */ /* 0x000fe20000000800 */
[----:B------:R-:W-:Y:S06]  /*2400*/  BAR.SYNC.DEFER_BLOCKING 0x0 ;  /* 0x0000000000007b1d */ /* 0x000fec0000010000 */
[----:B------:R-:W0:Y:S04]  /*2410*/  LDS.U16 R5, [R54] ;  /* 0x0000000036057984 */ /* 0x000e280000000400 */
[----:B------:R-:W1:Y:S04]  /*2420*/  LDS.U16 R56, [R56] ;  /* 0x0000000038387984 */ /* 0x000e680000000400 */
[----:B------:R-:W2:Y:S04]  /*2430*/  LDS.U16 R58, [R58] ;  /* 0x000000003a3a7984 */ /* 0x000ea80000000400 */
[----:B------:R-:W3:Y:S04]  /*2440*/  LDS.U16 R60, [R60] ;  /* 0x000000003c3c7984 */ /* 0x000ee80000000400 */
[----:B------:R-:W4:Y:S04]  /*2450*/  LDS.U16 R62, [R62] ;  /* 0x000000003e3e7984 */ /* 0x000f280000000400 */
[----:B------:R-:W4:Y:S04]  /*2460*/  LDS.U16 R64, [R64] ;  /* 0x0000000040407984 */ /* 0x000f280000000400 */
[----:B------:R-:W4:Y:S04]  /*2470*/  LDS.U16 R66, [R66] ;  /* 0x0000000042427984 */ /* 0x000f280000000400 */
[----:B------:R-:W4:Y:S04]  /*2480*/  LDS.U16 R68, [R68] ;  /* 0x0000000044447984 */ /* 0x000f280000000400 */
[----:B------:R-:W4:Y:S04]  /*2490*/  LDS.U16 R70, [R70] ;  /* 0x0000000046467984 */ /* 0x000f280000000400 */
[----:B------:R-:W4:Y:S04]  /*24a0*/  LDS.U16 R72, [R72] ;  /* 0x0000000048487984 */ /* 0x000f280000000400 */
[----:B------:R-:W4:Y:S01]  /*24b0*/  LDS.U16 R74, [R74] ;  /* 0x000000004a4a7984 */ /* 0x000f220000000400 */
[----:B0-----:R-:W-:-:S03]  /*24c0*/  IMAD.IADD R5, R52, 0x1, R5 ;  /* 0x0000000134057824 */ /* 0x001fc600078e0205 */
[----:B------:R-:W0:Y:S01]  /*24d0*/  LDS.U16 R76, [R76] ;  /* 0x000000004c4c7984 */ /* 0x000e220000000400 */
[----:B-1----:R-:W-:-:S03]  /*24e0*/  IMAD.IADD R56, R57, 0x1, R56 ;  /* 0x0000000139387824 */ /* 0x002fc600078e0238 */
[----:B------:R-:W1:Y:S01]  /*24f0*/  LDS.U16 R78, [R78] ;  /* 0x000000004e4e7984 */ /* 0x000e620000000400 */
[----:B--2---:R-:W-:-:S03]  /*2500*/  IMAD.IADD R58, R59, 0x1, R58 ;  /* 0x000000013b3a7824 */ /* 0x004fc600078e023a */
[----:B------:R-:W2:Y:S01]  /*2510*/  LDS.U16 R80, [R80] ;  /* 0x0000000050507984 */ /* 0x000ea20000000400 */
[----:B---3--:R-:W-:-:S03]  /*2520*/  IMAD.IADD R60, R61, 0x1, R60 ;  /* 0x000000013d3c7824 */ /* 0x008fc600078e023c */
[----:B------:R-:W3:Y:S01]  /*2530*/  LDS.U16 R82, [R82] ;  /* 0x0000000052527984 */ /* 0x000ee20000000400 */
[----:B----4-:R-:W-:-:S03]  /*2540*/  IMAD.IADD R62, R63, 0x1, R62 ;  /* 0x000000013f3e7824 */ /* 0x010fc600078e023e */
[----:B------:R-:W4:Y:S01]  /*2550*/  LDS.U16 R84, [R84] ;  /* 0x0000000054547984 */ /* 0x000f220000000400 */
[----:B------:R-:W-:-:S03]  /*2560*/  IMAD.IADD R64, R65, 0x1, R64 ;  /* 0x0000000141407824 */ /* 0x000fc600078e0240 */
[----:B------:R-:W4:Y:S01]  /*2570*/  LDS.U16 R86, [R86] ;  /* 0x0000000056567984 */ /* 0x000f220000000400 */
[----:B------:R-:W-:-:S03]  /*2580*/  IMAD.IADD R66, R67, 0x1, R66 ;  /* 0x0000000143427824 */ /* 0x000fc600078e0242 */
[----:B------:R-:W4:Y:S01]  /*2590*/  LDS.U16 R88, [R88] ;  /* 0x0000000058587984 */ /* 0x000f220000000400 */
[----:B------:R-:W-:-:S03]  /*25a0*/  IMAD.IADD R68, R69, 0x1, R68 ;  /* 0x0000000145447824 */ /* 0x000fc600078e0244 */
[----:B------:R-:W4:Y:S01]  /*25b0*/  LDS.U16 R90, [R90] ;  /* 0x000000005a5a7984 */ /* 0x000f220000000400 */
[----:B------:R-:W-:Y:S02]  /*25c0*/  IMAD.IADD R70, R71, 0x1, R70 ;  /* 0x0000000147467824 */ /* 0x000fe400078e0246 */
[----:B------:R-:W-:Y:S02]  /*25d0*/  IMAD.IADD R72, R73, 0x1, R72 ;  /* 0x0000000149487824 */ /* 0x000fe400078e0248 */
[----:B------:R-:W-:Y:S02]  /*25e0*/  IMAD.IADD R74, R75, 0x1, R74 ;  /* 0x000000014b4a7824 */ /* 0x000fe400078e024a */
[----:B0-----:R-:W-:Y:S02]  /*25f0*/  IMAD.IADD R76, R77, 0x1, R76 ;  /* 0x000000014d4c7824 */ /* 0x001fe400078e024c */
[----:B-1----:R-:W-:Y:S02]  /*2600*/  IMAD.IADD R78, R79, 0x1, R78 ;  /* 0x000000014f4e7824 */ /* 0x002fe400078e024e */
[----:B--2---:R-:W-:-:S02]  /*2610*/  IMAD.IADD R80, R81, 0x1, R80 ;  /* 0x0000000151507824 */ /* 0x004fc400078e0250 */
[----:B---3--:R-:W-:Y:S02]  /*2620*/  IMAD.IADD R82, R83, 0x1, R82 ;  /* 0x0000000153527824 */ /* 0x008fe400078e0252 */
[----:B----4-:R-:W-:Y:S02]  /*2630*/  IMAD.IADD R84, R85, 0x1, R84 ;  /* 0x0000000155547824 */ /* 0x010fe400078e0254 */
[----:B------:R-:W-:Y:S02]  /*2640*/  IMAD.IADD R86, R87, 0x1, R86 ;  /* 0x0000000157567824 */ /* 0x000fe400078e0256 */
[----:B------:R-:W-:Y:S02]  /*2650*/  IMAD.IADD R88, R89, 0x1, R88 ;  /* 0x0000000159587824 */ /* 0x000fe400078e0258 */
[----:B------:R-:W-:Y:S01]  /*2660*/  IMAD.IADD R90, R91, 0x1, R90 ;  /* 0x000000015b5a7824 */ /* 0x000fe200078e025a */
[----:B------:R-:W-:Y:S06]  /*2670*/  BAR.SYNC.DEFER_BLOCKING 0x0 ;  /* 0x0000000000007b1d */ /* 0x000fec0000010000 */
[----:B------:R-:W-:Y:S05]  /*2680*/  BRA.U UP0, `(.L_x_577) ;  /* 0x0000000500987547 */ /* 0x000fea000b800000 */
[----:B------:R-:W-:Y:S01]  /*2690*/  LEA R4, R5, UR4, 0x2 ;  /* 0x0000000405047c11 */ /* 0x000fe2000f8e10ff */
[----:B------:R-:W-:Y:S01]  /*26a0*/  UIADD3 UR8, UPT, UPT, UR8, 0x6, URZ ;  /* 0x0000000608087890 */ /* 0x000fe2000fffe0ff */
[----:B------:R-:W-:Y:S01]  /*26b0*/  LEA R5, R56, UR4, 0x2 ;  /* 0x0000000438057c11 */ /* 0x000fe2000f8e10ff */
[----:B------:R-:W-:Y:S01]  /*26c0*/  UIADD3 UR5, UPT, UPT, UR5, -0x6, URZ ;  /* 0xfffffffa05057890 */ /* 0x000fe2000fffe0ff */
[----:B------:R-:W-:Y:S01]  /*26d0*/  LEA R6, R58, UR4, 0x2 ;  /* 0x000000043a067c11 */ /* 0x000fe2000f8e10ff */
[----:B------:R0:W-:Y:S01]  /*26e0*/  STS [R4], R2 ;  /* 0x0000000204007388 */ /* 0x0001e20000000800 */
[----:B------:R-:W-:Y:S02]  /*26f0*/  LEA R7, R60, UR4, 0x2 ;  /* 0x000000043c077c11 */ /* 0x000fe4000f8e10ff */
[----:B------:R-:W-:Y:S01]  /*2700*/  LEA R8, R62, UR4, 0x2 ;  /* 0x000000043e087c11 */ /* 0x000fe2000f8e10ff */
[----:B------:R0:W-:Y:S01]  /*2710*/  STS [R5], R3 ;  /* 0x0000000305007388 */ /* 0x0001e20000000800 */
[----:B------:R-:W-:-:S02]  /*2720*/  LEA R9, R64, UR4, 0x2 ;  /* 0x0000000440097c11 */ /* 0x000fc4000f8e10ff */
[----:B------:R-:W-:Y:S01]  /*2730*/  LEA R10, R66, UR4, 0x2 ;  /* 0x00000004420a7c11 */ /* 0x000fe2000f8e10ff */
[----:B------:R0:W-:Y:S01]  /*2740*/  STS [R6], R12 ;  /* 0x0000000c06007388 */ /* 0x0001e20000000800 */
[----:B------:R-:W-:Y:S02]  /*2750*/  LEA R11, R68, UR4, 0x2 ;  /* 0x00000004440b7c11 */ /* 0x000fe4000f8e10ff */
        /* <DEDUP_REMOVED lines=16> */
[----:B------:R0:W-:Y:S04]  /*2860*/  STS [R52], R18 ;  /* 0x0000001234007388 */ /* 0x0001e80000000800 */
        /* <DEDUP_REMOVED lines=9> */
[----:B------:R0:W-:Y:S01]  /*2900*/  STS [R64], R28 ;  /* 0x0000001c40007388 */ /* 0x0001e20000000800 */
[----:B------:R-:W-:Y:S06]  /*2910*/  BAR.SYNC.DEFER_BLOCKING 0x0 ;  /* 0x0000000000007b1d */ /* 0x000fec0000010000 */
[----:B------:R0:W1:Y:S04]  /*2920*/  LDS R2, [R53] ;  /* 0x0000000035027984 */ /* 0x0000680000000800 */
[----:B------:R0:W3:Y:S04]  /*2930*/  LDS R3, [R53+0x4] ;  /* 0x0000040035037984 */ /* 0x0000e80000000800 */
[----:B------:R0:W4:Y:S04]  /*2940*/  LDS R12, [R53+0x8] ;  /* 0x00000800350c7984 */ /* 0x0001280000000800 */
[----:B------:R0:W2:Y:S04]  /*2950*/  LDS R13, [R53+0xc] ;  /* 0x00000c00350d7984 */ /* 0x0000a80000000800 */
[----:B------:R0:W0:Y:S04]  /*2960*/  LDS R14, [R53+0x10] ;  /* 0x00001000350e7984 */ /* 0x0000280000000800 */
        /* <DEDUP_REMOVED lines=13> */
[----:B------:R0:W0:Y:S01]  /*2a40*/  LDS R28, [R53+0x48] ;  /* 0x00004800351c7984 */ /* 0x0000220000000800 */
[----:B------:R-:W-:Y:S06]  /*2a50*/  BAR.SYNC.DEFER_BLOCKING 0x0 ;  /* 0x0000000000007b1d */ /* 0x000fec0000010000 */
        /* <DEDUP_REMOVED lines=20> */
[----:B------:R0:W0:Y:S04]  /*2ba0*/  LDS R29, [R53] ;  /* 0x00000000351d7984 */ /* 0x0000280000000800 */
        /* <DEDUP_REMOVED lines=19> */
[----:B-1234-:R-:W-:Y:S05]  /*2ce0*/  BRA `(.L_x_578) ;  /* 0xffffffdc00587947 */ /* 0x01efea000383ffff */
.L_x_577:
[----:B------:R-:W-:Y:S01]  /*2cf0*/  LEA R5, R5, UR4, 0x2 ;  /* 0x0000000405057c11 */ /* 0x000fe2000f8e10ff */
[----:B------:R-:W-:Y:S01]  /*2d00*/  IMAD R53, R0, -0x48, R53 ;  /* 0xffffffb800357824 */ /* 0x000fe200078e0235 */
[----:B------:R-:W-:Y:S01]  /*2d10*/  LEA R56, R56, UR4, 0x2 ;  /* 0x0000000438387c11 */ /* 0x000fe2000f8e10ff */
[----:B------:R-:W0:Y:S01]  /*2d20*/  LDCU.64 UR6, c[0x0][0x3a0] ;  /* 0x00007400ff0677ac */ /* 0x000e220008000a00 */
[----:B------:R-:W-:Y:S01]  /*2d30*/  LEA R58, R58, UR4, 0x2 ;  /* 0x000000043a3a7c11 */ /* 0x000fe2000f8e10ff */
[----:B------:R-:W-:Y:S01]  /*2d40*/  STS [R5], R2 ;  /* 0x0000000205007388 */ /* 0x000fe20000000800 */
[----:B------:R-:W-:Y:S01]  /*2d50*/  LEA R60, R60, UR4, 0x2 ;  /* 0x000000043c3c7c11 */ /* 0x000fe2000f8e10ff */
[----:B------:R-:W-:Y:S01]  /*2d60*/  VIADD R6, R0, 0x100 ;  /* 0x0000010000067836 */ /* 0x000fe20000000000 */
[----:B------:R-:W-:Y:S01]  /*2d70*/  LEA R62, R62, UR4, 0x2 ;  /* 0x000000043e3e7c11 */ /* 0x000fe2000f8e10ff */
[----:B------:R1:W-:Y:S01]  /*2d80*/  STS [R56], R3 ;  /* 0x0000000338007388 */ /* 0x0003e20000000800 */
[----:B------:R-:W-:Y:S01]  /*2d90*/  LEA R64, R64, UR4, 0x2 ;  /* 0x0000000440407c11 */ /* 0x000fe2000f8e10ff */
[----:B------:R-:W-:Y:S01]  /*2da0*/  VIADD R8, R0, 0x300 ;  /* 0x0000030000087836 */ /* 0x000fe20000000000 */
[----:B------:R-:W-:Y:S01]  /*2db0*/  LEA R66, R66, UR4, 0x2 ;  /* 0x0000000442427c11 */ /* 0x000fe2000f8e10ff */
[----:B------:R2:W-:Y:S01]  /*2dc0*/  STS [R58], R12 ;  /* 0x0000000c3a007388 */ /* 0x0005e20000000800 */
[----:B------:R-:W-:-:S02]  /*2dd0*/  LEA R68, R68, UR4, 0x2 ;  /* 0x0000000444447c11 */ /* 0x000fc4000f8e10ff */
[----:B------:R-:W-:Y:S01]  /*2de0*/  LEA R70, R70, UR4, 0x2 ;  /* 0x0000000446467c11 */ /* 0x000fe2000f8e10ff */
[----:B------:R-:W-:Y:S01]  /*2df0*/  STS [R60], R13 ;  /* 0x0000000d3c007388 */ /* 0x000fe20000000800 */
[----:B------:R-:W-:Y:S01]  /*2e00*/  LEA R72, R72, UR4, 0x2 ;  /* 0x0000000448487c11 */ /* 0x000fe2000f8e10ff */
[----:B-1----:R-:W1:Y:S01]  /*2e10*/  LDC.64 R2, c[0x0][0x388] ;  /* 0x0000e200ff027b82 */ /* 0x002e620000000a00 */
[----:B------:R-:W-:Y:S01]  /*2e20*/  LEA R74, R74, UR4, 0x2 ;  /* 0x000000044a4a7c11 */ /* 0x000fe2000f8e10ff */
[----:B------:R-:W-:Y:S01]  /*2e30*/  STS [R62], R14 ;  /* 0x0000000e3e007388 */ /* 0x000fe20000000800 */
[----:B------:R-:W-:Y:S01]  /*2e40*/  LEA R76, R76, UR4, 0x2 ;  /* 0x000000044c4c7c11 */ /* 0x000fe2000f8e10ff */
[----:B0-----:R-:W-:Y:S01]  /*2e50*/  IMAD.U32 R4, RZ, RZ, UR7 ;  /* 0x00000007ff047e24 */ /* 0x001fe2000f8e00ff */
[----:B------:R-:W-:Y:S01]  /*2e60*/  LEA R78, R78, UR4, 0x2 ;  /* 0x000000044e4e7c11 */ /* 0x000fe2000f8e10ff */
[----:B------:R-:W-:Y:S01]  /*2e70*/  STS [R64], R15 ;  /* 0x0000000f40007388 */ /* 0x000fe20000000800 */
[----:B------:R-:W-:Y:S01]  /*2e80*/  LEA R80, R80, UR4, 0x2 ;  /* 0x0000000450507c11 */ /* 0x000fe2000f8e10ff */
[----:B--2---:R-:W-:Y:S01]  /*2e90*/  VIADD R12, R0, 0x500 ;  /* 0x00000500000c7836 */ /* 0x004fe20000000000 */
[----:B------:R-:W-:Y:S01]  /*2ea0*/  LEA R82, R82, UR4, 0x2 ;  /* 0x0000000452527c11 */ /* 0x000fe2000f8e10ff */
[----:B------:R-:W-:Y:S01]  /*2eb0*/  STS [R66], R16 ;  /* 0x0000001042007388 */ /* 0x000fe20000000800 */
[----:B------:R-:W-:-:S02]  /*2ec0*/  LEA R84, R84, UR4, 0x2 ;  /* 0x0000000454547c11 */ /* 0x000fc4000f8e10ff */
[----:B------:R-:W-:Y:S01]  /*2ed0*/  LEA R86, R86, UR4, 0x2 ;  /* 0x0000000456567c11 */ /* 0x000fe2000f8e10ff */
[----:B------:R-:W-:Y:S01]  /*2ee0*/  STS [R68], R17 ;  /* 0x0000001144007388 */ /* 0x000fe20000000800 */
[----:B------:R-:W-:Y:S02]  /*2ef0*/  LEA R88, R88, UR4, 0x2 ;  /* 0x0000000458587c11 */ /* 0x000fe4000f8e10ff */
[----:B------:R-:W-:Y:S01]  /*2f00*/  LEA R90, R90, UR4, 0x2 ;  /* 0x000000045a5a7c11 */ /* 0x000fe2000f8e10ff */
[----:B------:R-:W-:Y:S01]  /*2f10*/  STS [R70], R18 ;  /* 0x0000001246007388 */ /* 0x000fe20000000800 */
[----:B------:R-:W-:Y:S02]  /*2f20*/  ISETP.LT.U32.AND P6, PT, R0, UR6, PT ;  /* 0x0000000600007c0c */ /* 0x000fe4000bfc1070 */
[----:B------:R-:W-:Y:S01]  /*2f30*/  ISETP.LT.U32.AND P2, PT, R6, UR6, PT ;  /* 0x0000000606007c0c */ /* 0x000fe2000bf41070 */
[----:B------:R-:W-:Y:S01]  /*2f40*/  STS [R72], R19 ;  /* 0x0000001348007388 */ /* 0x000fe20000000800 */
[----:B------:R-:W-:Y:S01]  /*2f50*/  ISETP.GT.U32.AND.EX P6, PT, R4, RZ, PT, P6 ;  /* 0x000000ff0400720c */ /* 0x000fe20003fc4160 */
[----:B------:R-:W-:Y:S01]  /*2f60*/  VIADD R6, R0, 0x200 ;  /* 0x0000020000067836 */ /* 0x000fe20000000000 */
[----:B------:R-:W-:Y:S01]  /*2f70*/  ISETP.LT.U32.AND P4, PT, R8, UR6, PT ;  /* 0x0000000608007c0c */ /* 0x000fe2000bf81070 */
[----:B------:R-:W-:Y:S01]  /*2f80*/  STS [R74], R20 ;  /* 0x000000144a007388 */ /* 0x000fe20000000800 */
[----:B------:R-:W-:Y:S01]  /*2f90*/  IMAD.U32 R8, RZ, RZ, UR7 ;  /* 0x00000007ff087e24 */ /* 0x000fe2000f8e00ff */
[C---:B------:R-:W-:Y:S01]  /*2fa0*/  LOP3.LUT R10, R0.reuse, 0x400, RZ, 0xfc, !PT ;  /* 0x00000400000a7812 */ /* 0x040fe200078efcff */
[----:B-1----:R-:W-:Y:S01]  /*2fb0*/  IMAD.WIDE.U32 R2, R0, 0x4, R2 ;  /* 0x0000000400027825 */ /* 0x002fe200078e0002 */
[----:B------:R-:W-:Y:S01]  /*2fc0*/  STS [R76], R21 ;  /* 0x000000154c007388 */ /* 0x000fe20000000800 */
[----:B------:R-:W-:-:S02]  /*2fd0*/  ISETP.LT.U32.AND P5, PT, R6, UR6, PT ;  /* 0x0000000606007c0c */ /* 0x000fc4000bfa1070 */
[----:B------:R-:W-:Y:S01]  /*2fe0*/  VIADD R6, R0, 0x600 ;  /* 0x0000060000067836 */ /* 0x000fe20000000000 */
[----:B------:R-:W-:Y:S01]  /*2ff0*/  STS [R78], R22 ;  /* 0x000000164e007388 */ /* 0x000fe20000000800 */
[----:B------:R-:W-:Y:S01]  /*3000*/  ISETP.LT.U32.AND P3, PT, R10, UR6, PT ;  /* 0x000000060a007c0c */ /* 0x000fe2000bf61070 */
[----:B------:R-:W-:Y:S01]  /*3010*/  IMAD.U32 R10, RZ, RZ, UR7 ;  /* 0x00000007ff0a7e24 */ /* 0x000fe2000f8e00ff */
[----:B------:R-:W-:Y:S01]  /*3020*/  ISETP.GT.U32.AND.EX P2, PT, R8, RZ, PT, P2 ;  /* 0x000000ff0800720c */ /* 0x000fe20003f44120 */
[----:B------:R-:W-:Y:S01]  /*3030*/  STS [R80], R23 ;  /* 0x0000001750007388 */ /* 0x000fe20000000800 */
[----:B------:R-:W-:Y:S01]  /*3040*/  ISETP.LT.U32.AND P0, PT, R6, UR6, PT ;  /* 0x0000000606007c0c */ /* 0x000fe2000bf01070 */
[----:B------:R-:W-:Y:S01]  /*3050*/  VIADD R6, R0, 0x700 ;  /* 0x0000070000067836 */ /* 0x000fe20000000000 */
[----:B------:R-:W-:Y:S01]  /*3060*/  ISETP.GT.U32.AND.EX P5, PT, R10, RZ, PT, P5 ;  /* 0x000000ff0a00720c */ /* 0x000fe20003fa4150 */
[----:B------:R-:W-:Y:S01]  /*3070*/  STS [R82], R24 ;  /* 0x0000001852007388 */ /* 0x000fe20000000800 */
[----:B------:R-:W-:-:S02]  /*3080*/  ISETP.GT.U32.AND.EX P4, PT, R8, RZ, PT, P4 ;  /* 0x000000ff0800720c */ /* 0x000fc40003f84140 */
[----:B------:R-:W-:Y:S01]  /*3090*/  ISETP.LT.U32.AND P1, PT, R12, UR6, PT ;  /* 0x000000060c007c0c */ /* 0x000fe2000bf21070 */
[----:B------:R-:W-:Y:S01]  /*30a0*/  STS [R84], R25 ;  /* 0x0000001954007388 */ /* 0x000fe20000000800 */
[C---:B------:R-:W-:Y:S02]  /*30b0*/  ISETP.GT.U32.AND.EX P0, PT, R8.reuse, RZ, PT, P0 ;  /* 0x000000ff0800720c */ /* 0x040fe40003f04100 */
[----:B------:R-:W-:Y:S01]  /*30c0*/  ISETP.GT.U32.AND.EX P1, PT, R8, RZ, PT, P1 ;  /* 0x000000ff0800720c */ /* 0x000fe20003f24110 */
[----:B------:R-:W-:Y:S04]  /*30d0*/  STS [R86], R26 ;  /* 0x0000001a56007388 */ /* 0x000fe80000000800 */
[----:B------:R-:W-:Y:S04]  /*30e0*/  STS [R88], R27 ;  /* 0x0000001b58007388 */ /* 0x000fe80000000800 */
[----:B------:R-:W-:Y:S01]  /*30f0*/  STS [R90], R28 ;  /* 0x0000001c5a007388 */ /* 0x000fe20000000800 */
[----:B------:R-:W-:Y:S06]  /*3100*/  BAR.SYNC.DEFER_BLOCKING 0x0 ;  /* 0x0000000000007b1d */ /* 0x000fec0000010000 */
[----:B------:R-:W0:Y:S04]  /*3110*/  LDS R7, [R53] ;  /* 0x0000000035077984 */ /* 0x000e280000000800 */
[----:B------:R-:W-:Y:S04]  /*3120*/  LDS R9, [R53+0x400] ;  /* 0x0004000035097984 */ /* 0x000fe80000000800 */
        /* <DEDUP_REMOVED lines=16> */
[----:B------:R-:W-:Y:S01]  /*3230*/  LDS R65, [R53+0x4800] ;  /* 0x0048000035417984 */ /* 0x000fe20000000800 */
[----:B------:R-:W-:Y:S06]  /*3240*/  BAR.SYNC.DEFER_BLOCKING 0x0 ;  /* 0x0000000000007b1d */ /* 0x000fec0000010000 */
[----:B------:R1:W-:Y:S04]  /*3250*/  STS [R5], R29 ;  /* 0x0000001d05007388 */ /* 0x0003e80000000800 */
[----:B------:R-:W-:Y:S04]  /*3260*/  STS [R56], R30 ;  /* 0x0000001e38007388 */ /* 0x000fe80000000800 */
[----:B------:R-:W-:Y:S01]  /*3270*/  STS [R58], R31 ;  /* 0x0000001f3a007388 */ /* 0x000fe20000000800 */
[----:B-1----:R-:W1:Y:S03]  /*3280*/  LDC.64 R4, c[0x0][0x398] ;  /* 0x0000e600ff047b82 */ /* 0x002e660000000a00 */
[----:B------:R-:W-:Y:S04]  /*3290*/  STS [R60], R32 ;  /* 0x000000203c007388 */ /* 0x000fe80000000800 */
[----:B------:R-:W-:Y:S04]  /*32a0*/  STS [R62], R33 ;  /* 0x000000213e007388 */ /* 0x000fe80000000800 */
[----:B------:R-:W-:Y:S04]  /*32b0*/  STS [R64], R34 ;  /* 0x0000002240007388 */ /* 0x000fe80000000800 */
[----:B------:R-:W-:Y:S04]  /*32c0*/  STS [R66], R35 ;  /* 0x0000002342007388 */ /* 0x000fe80000000800 */
[----:B------:R-:W-:Y:S04]  /*32d0*/  STS [R68], R36 ;  /* 0x0000002444007388 */ /* 0x000fe80000000800 */
[----:B------:R-:W-:Y:S01]  /*32e0*/  STS [R70], R37 ;  /* 0x0000002546007388 */ /* 0x000fe20000000800 */
[----:B-1----:R-:W-:-:S03]  /*32f0*/  IMAD.WIDE.U32 R4, R0, 0x4, R4 ;  /* 0x0000000400047825 */ /* 0x002fc600078e0004 */
[----:B------:R-:W-:Y:S04]  /*3300*/  STS [R72], R38 ;  /* 0x0000002648007388 */ /* 0x000fe80000000800 */
        /* <DEDUP_REMOVED lines=8> */
[----:B------:R-:W-:Y:S01]  /*3390*/  STS [R90], R47 ;  /* 0x0000002f5a007388 */ /* 0x000fe20000000800 */
[----:B------:R-:W-:Y:S06]  /*33a0*/  BAR.SYNC.DEFER_BLOCKING 0x0 ;  /* 0x0000000000007b1d */ /* 0x000fec0000010000 */
[----:B------:R-:W1:Y:S04]  /*33b0*/  @P6 LDS R67, [R53] ;  /* 0x0000000035436984 */ /* 0x000e680000000800 */
[----:B------:R-:W2:Y:S04]  /*33c0*/  LDS R29, [R53+0x400] ;  /* 0x00040000351d7984 */ /* 0x000ea80000000800 */
[----:B------:R-:W3:Y:S04]  /*33d0*/  LDS R31, [R53+0x800] ;  /* 0x00080000351f7984 */ /* 0x000ee80000000800 */
[----:B------:R-:W4:Y:S04]  /*33e0*/  LDS R33, [R53+0xc00] ;  /* 0x000c000035217984 */ /* 0x000f280000000800 */
[----:B------:R-:W5:Y:S04]  /*33f0*/  LDS R35, [R53+0x1000] ;  /* 0x0010000035237984 */ /* 0x000f680000000800 */
[----:B------:R-:W5:Y:S04]  /*3400*/  LDS R37, [R53+0x1400] ;  /* 0x0014000035257984 */ /* 0x000f680000000800 */
[----:B------:R-:W5:Y:S04]  /*3410*/  LDS R39, [R53+0x1800] ;  /* 0x0018000035277984 */ /* 0x000f680000000800 */
[----:B0-----:R0:W-:Y:S04]  /*3420*/  @P6 STG.E desc[UR10][R2.64], R7 ;  /* 0x0000000702006986 */ /* 0x0011e8000c10190a */
[----:B------:R-:W5:Y:S04]  /*3430*/  LDS R41, [R53+0x1c00] ;  /* 0x001c000035297984 */ /* 0x000f680000000800 */
[----:B-1----:R-:W-:Y:S01]  /*3440*/  @P6 STG.E desc[UR10][R4.64], R67 ;  /* 0x0000004304006986 */ /* 0x002fe2000c10190a */
[----:B------:R-:W-:Y:S01]  /*3450*/  ISETP.LT.U32.AND P6, PT, R6, UR6, PT ;  /* 0x0000000606007c0c */ /* 0x000fe2000bfc1070 */
[----:B0-----:R-:W-:Y:S01]  /*3460*/  IMAD.U32 R7, RZ, RZ, UR7 ;  /* 0x00000007ff077e24 */ /* 0x001fe2000f8e00ff */
[----:B------:R-:W-:Y:S01]  /*3470*/  LOP3.LUT R6, R0, 0x800, RZ, 0xfc, !PT ;  /* 0x0000080000067812 */ /* 0x000fe200078efcff */
[----:B------:R-:W-:Y:S01]  /*3480*/  @P2 STG.E desc[UR10][R2.64+0x400], R9 ;  /* 0x0004000902002986 */ /* 0x000fe2000c10190a */
[----:B------:R-:W-:-:S02]  /*3490*/  ISETP.GT.U32.AND.EX P6, PT, R10, RZ, PT, P6 ;  /* 0x000000ff0a00720c */ /* 0x000fc40003fc4160 */
[----:B------:R-:W-:Y:S01]  /*34a0*/  ISETP.GT.U32.AND.EX P3, PT, R7, RZ, PT, P3 ;  /* 0x000000ff0700720c */ /* 0x000fe20003f64130 */
[----:B--2---:R-:W-:Y:S01]  /*34b0*/  @P2 STG.E desc[UR10][R4.64+0x400], R29 ;  /* 0x0004001d04002986 */ /* 0x004fe2000c10190a */
[----:B------:R-:W-:Y:S01]  /*34c0*/  ISETP.LT.U32.AND P2, PT, R6, UR6, PT ;  /* 0x0000000606007c0c */ /* 0x000fe2000bf41070 */
[----:B------:R-:W-:Y:S02]  /*34d0*/  VIADD R6, R0, 0x900 ;  /* 0x0000090000067836 */ /* 0x000fe40000000000 */
[----:B------:R-:W-:Y:S01]  /*34e0*/  @P5 STG.E desc[UR10][R2.64+0x800], R11 ;  /* 0x0008000b02005986 */ /* 0x000fe2000c10190a */
[----:B------:R-:W-:-:S03]  /*34f0*/  ISETP.GT.U32.AND.EX P2, PT, R8, RZ, PT, P2 ;  /* 0x000000ff0800720c */ /* 0x000fc60003f44120 */
[----:B---3--:R-:W-:Y:S01]  /*3500*/  @P5 STG.E desc[UR10][R4.64+0x800], R31 ;  /* 0x0008001f04005986 */ /* 0x008fe2000c10190a */
[----:B------:R-:W-:Y:S01]  /*3510*/  ISETP.LT.U32.AND P5, PT, R6, UR6, PT ;  /* 0x0000000606007c0c */ /* 0x000fe2000bfa1070 */
[----:B------:R-:W-:Y:S02]  /*3520*/  VIADD R6, R0, 0xa00 ;  /* 0x00000a0000067836 */ /* 0x000fe40000000000 */
[----:B------:R-:W0:Y:S01]  /*3530*/  LDS R7, [R53+0x2000] ;  /* 0x0020000035077984 */ /* 0x000e220000000800 */
[----:B------:R-:W-:Y:S01]  /*3540*/  ISETP.GT.U32.AND.EX P5, PT, R8, RZ, PT, P5 ;  /* 0x000000ff0800720c */ /* 0x000fe20003fa4150 */
[----:B------:R-:W-:Y:S02]  /*3550*/  VIADD R8, R0, 0x1100 ;  /* 0x0000110000087836 */ /* 0x000fe40000000000 */
[----:B------:R-:W-:Y:S04]  /*3560*/  @P4 STG.E desc[UR10][R2.64+0xc00], R13 ;  /* 0x000c000d02004986 */ /* 0x000fe8000c10190a */
[----:B----4-:R-:W-:Y:S01]  /*3570*/  @P4 STG.E desc[UR10][R4.64+0xc00], R33 ;  /* 0x000c002104004986 */ /* 0x010fe2000c10190a */
[----:B------:R-:W-:Y:S01]  /*3580*/  ISETP.LT.U32.AND P4, PT, R6, UR6, PT ;  /* 0x0000000606007c0c */ /* 0x000fe2000bf81070 */
[----:B------:R-:W-:-:S02]  /*3590*/  VIADD R6, R0, 0xb00 ;  /* 0x00000b0000067836 */ /* 0x000fc40000000000 */
[----:B------:R-:W1:Y:S01]  /*35a0*/  LDS R9, [R53+0x2400] ;  /* 0x0024000035097984 */ /* 0x000e620000000800 */
[----:B------:R-:W-:-:S03]  /*35b0*/  ISETP.GT.U32.AND.EX P4, PT, R10, RZ, PT, P4 ;  /* 0x000000ff0a00720c */ /* 0x000fc60003f84140 */
[----:B------:R-:W2:Y:S04]  /*35c0*/  LDS R11, [R53+0x2800] ;  /* 0x00280000350b7984 */ /* 0x000ea80000000800 */
[----:B------:R-:W3:Y:S04]  /*35d0*/  LDS R13, [R53+0x2c00] ;  /* 0x002c0000350d7984 */ /* 0x000ee80000000800 */
[----:B------:R-:W-:Y:S04]  /*35e0*/  @P3 STG.E desc[UR10][R2.64+0x1000], R15 ;  /* 0x0010000f02003986 */ /* 0x000fe8000c10190a */
[----:B-----5:R-:W-:Y:S01]  /*35f0*/  @P3 STG.E desc[UR10][R4.64+0x1000], R35 ;  /* 0x0010002304003986 */ /* 0x020fe2000c10190a */
[----:B------:R-:W-:-:S02]  /*3600*/  ISETP.LT.U32.AND P3, PT, R6, UR6, PT ;  /* 0x0000000606007c0c */ /* 0x000fc4000bf61070 */
[----:B------:R-:W-:Y:S01]  /*3610*/  LOP3.LUT R6, R0, 0xc00, RZ, 0xfc, !PT ;  /* 0x00000c0000067812 */ /* 0x000fe200078efcff */
[----:B------:R-:W-:Y:S04]  /*3620*/  @P1 STG.E desc[UR10][R2.64+0x1400], R17 ;  /* 0x0014001102001986 */ /* 0x000fe8000c10190a */
[----:B------:R-:W-:Y:S01]  /*3630*/  @P1 STG.E desc[UR10][R4.64+0x1400], R37 ;  /* 0x0014002504001986 */ /* 0x000fe2000c10190a */
[----:B------:R-:W-:Y:S01]  /*3640*/  ISETP.LT.U32.AND P1, PT, R6, UR6, PT ;  /* 0x0000000606007c0c */ /* 0x000fe2000bf21070 */
[----:B------:R-:W-:Y:S02]  /*3650*/  VIADD R6, R0, 0xd00 ;  /* 0x00000d0000067836 */ /* 0x000fe40000000000 */
[----:B------:R-:W-:Y:S04]  /*3660*/  @P0 STG.E desc[UR10][R2.64+0x1800], R19 ;  /* 0x0018001302000986 */ /* 0x000fe8000c10190a */
[----:B------:R-:W-:Y:S01]  /*3670*/  @P0 STG.E desc[UR10][R4.64+0x1800], R39 ;  /* 0x0018002704000986 */ /* 0x000fe2000c10190a */
[----:B------:R-:W-:Y:S01]  /*3680*/  ISETP.LT.U32.AND P0, PT, R6, UR6, PT ;  /* 0x0000000606007c0c */ /* 0x000fe2000bf01070 */
[----:B------:R-:W-:-:S02]  /*3690*/  VIADD R6, R0, 0xe00 ;  /* 0x00000e0000067836 */ /* 0x000fc40000000000 */
[----:B------:R-:W-:Y:S04]  /*36a0*/  @P6 STG.E desc[UR10][R2.64+0x1c00], R21 ;  /* 0x001c001502006986 */ /* 0x000fe8000c10190a */
[----:B------:R-:W-:Y:S01]  /*36b0*/  @P6 STG.E desc[UR10][R4.64+0x1c00], R41 ;  /* 0x001c002904006986 */ /* 0x000fe2000c10190a */
[----:B------:R-:W-:Y:S01]  /*36c0*/  ISETP.LT.U32.AND P6, PT, R6, UR6, PT ;  /* 0x0000000606007c0c */ /* 0x000fe2000bfc1070 */
[----:B------:R-:W-:Y:S02]  /*36d0*/  IMAD.U32 R6, RZ, RZ, UR7 ;  /* 0x00000007ff067e24 */ /* 0x000fe4000f8e00ff */
[----:B------:R-:W4:Y:S03]  /*36e0*/  LDS R15, [R53+0x3000] ;  /* 0x00300000350f7984 */ /* 0x000f260000000800 */
[----:B------:R-:W-:Y:S01]  /*36f0*/  ISETP.GT.U32.AND.EX P3, PT, R6, RZ, PT, P3 ;  /* 0x000000ff0600720c */ /* 0x000fe20003f64130 */
[----:B------:R-:W5:Y:S01]  /*3700*/  LDS R17, [R53+0x3400] ;  /* 0x0034000035117984 */ /* 0x000f620000000800 */
[----:B------:R-:W-:-:S03]  /*3710*/  VIADD R6, R0, 0xf00 ;  /* 0x00000f0000067836 */ /* 0x000fc60000000000 */
[----:B------:R-:W5:Y:S04]  /*3720*/  LDS R19, [R53+0x3800] ;  /* 0x0038000035137984 */ /* 0x000f680000000800 */
[----:B------:R-:W5:Y:S04]  /*3730*/  LDS R21, [R53+0x3c00] ;  /* 0x003c000035157984 */ /* 0x000f680000000800 */
[----:B------:R-:W5:Y:S04]  /*3740*/  LDS R29, [R53+0x4000] ;  /* 0x00400000351d7984 */ /* 0x000f680000000800 */
[----:B------:R-:W5:Y:S04]  /*3750*/  LDS R31, [R53+0x4400] ;  /* 0x00440000351f7984 */ /* 0x000f680000000800 */
[----:B------:R-:W-:Y:S04]  /*3760*/  @P2 STG.E desc[UR10][R2.64+0x2000], R23 ;  /* 0x0020001702002986 */ /* 0x000fe8000c10190a */
[----:B0-----:R0:W-:Y:S01]  /*3770*/  @P2 STG.E desc[UR10][R4.64+0x2000], R7 ;  /* 0x0020000704002986 */ /* 0x0011e2000c10190a */
[----:B------:R-:W-:-:S02]  /*3780*/  ISETP.LT.U32.AND P2, PT, R6, UR6, PT ;  /* 0x0000000606007c0c */ /* 0x000fc4000bf41070 */
[C---:B------:R-:W-:Y:S01]  /*3790*/  LOP3.LUT R6, R0.reuse, 0x1000, RZ, 0xfc, !PT ;  /* 0x0000100000067812 */ /* 0x040fe200078efcff */
[----:B------:R2:W-:Y:S01]  /*37a0*/  @P5 STG.E desc[UR10][R2.64+0x2400], R25 ;  /* 0x0024001902005986 */ /* 0x0005e2000c10190a */
[----:B------:R-:W-:-:S03]  /*37b0*/  VIADD R0, R0, 0x1200 ;  /* 0x0000120000007836 */ /* 0x000fc60000000000 */
[----:B-1----:R1:W-:Y:S01]  /*37c0*/  @P5 STG.E desc[UR10][R4.64+0x2400], R9 ;  /* 0x0024000904005986 */ /* 0x0023e2000c10190a */
[----:B------:R-:W-:Y:S01]  /*37d0*/  ISETP.LT.U32.AND P5, PT, R6, UR6, PT ;  /* 0x0000000606007c0c */ /* 0x000fe2000bfa1070 */
[----:B------:R-:W-:Y:S02]  /*37e0*/  IMAD.U32 R6, RZ, RZ, UR7 ;  /* 0x00000007ff067e24 */ /* 0x000fe4000f8e00ff */
[----:B------:R1:W-:Y:S01]  /*37f0*/  @P4 STG.E desc[UR10][R2.64+0x2800], R27 ;  /* 0x0028001b02004986 */ /* 0x0003e2000c10190a */
[----:B0-----:R-:W-:Y:S02]  /*3800*/  IMAD.U32 R7, RZ, RZ, UR7 ;  /* 0x00000007ff077e24 */ /* 0x001fe4000f8e00ff */
[C---:B------:R-:W-:Y:S01]  /*3810*/  ISETP.GT.U32.AND.EX P1, PT, R6.reuse, RZ, PT, P1 ;  /* 0x000000ff0600720c */ /* 0x040fe20003f24110 */
[----:B--2---:R1:W-:Y:S01]  /*3820*/  @P4 STG.E desc[UR10][R4.64+0x2800], R11 ;  /* 0x0028000b04004986 */ /* 0x0043e2000c10190a */
[----:B------:R-:W-:Y:S02]  /*3830*/  ISETP.GT.U32.AND.EX P6, PT, R6, RZ, PT, P6 ;  /* 0x000000ff0600720c */ /* 0x000fe40003fc4160 */
[----:B------:R-:W-:Y:S01]  /*3840*/  ISETP.LT.U32.AND P4, PT, R8, UR6, PT ;  /* 0x0000000608007c0c */ /* 0x000fe2000bf81070 */
[----:B------:R1:W-:Y:S01]  /*3850*/  @P3 STG.E desc[UR10][R2.64+0x2c00], R49 ;  /* 0x002c003102003986 */ /* 0x0003e2000c10190a */
[----:B------:R-:W-:-:S02]  /*3860*/  ISETP.GT.U32.AND.EX P2, PT, R7, RZ, PT, P2 ;  /* 0x000000ff0700720c */ /* 0x000fc40003f44120 */
[----:B------:R-:W-:Y:S01]  /*3870*/  ISETP.GT.U32.AND.EX P4, PT, R6, RZ, PT, P4 ;  /* 0x000000ff0600720c */ /* 0x000fe20003f84140 */
[----:B---3--:R1:W-:Y:S01]  /*3880*/  @P3 STG.E desc[UR10][R4.64+0x2c00], R13 ;  /* 0x002c000d04003986 */ /* 0x0083e2000c10190a */
[----:B------:R-:W-:Y:S01]  /*3890*/  ISETP.LT.U32.AND P3, PT, R0, UR6, PT ;  /* 0x0000000600007c0c */ /* 0x000fe2000bf61070 */
[----:B------:R-:W-:Y:S02]  /*38a0*/  IMAD.U32 R0, RZ, RZ, UR7 ;  /* 0x00000007ff007e24 */ /* 0x000fe4000f8e00ff */
[----:B------:R1:W-:Y:S03]  /*38b0*/  @P1 STG.E desc[UR10][R2.64+0x3000], R51 ;  /* 0x0030003302001986 */ /* 0x0003e6000c10190a */
[C---:B------:R-:W-:Y:S01]  /*38c0*/  ISETP.GT.U32.AND.EX P0, PT, R0.reuse, RZ, PT, P0 ;  /* 0x000000ff0000720c */ /* 0x040fe20003f04100 */
[----:B----4-:R1:W-:Y:S01]  /*38d0*/  @P1 STG.E desc[UR10][R4.64+0x3000], R15 ;  /* 0x0030000f04001986 */ /* 0x0103e2000c10190a */
[----:B------:R-:W-:-:S02]  /*38e0*/  ISETP.GT.U32.AND.EX P5, PT, R0, RZ, PT, P5 ;  /* 0x000000ff0000720c */ /* 0x000fc40003fa4150 */
[----:B------:R-:W-:-:S09]  /*38f0*/  ISETP.GT.U32.AND.EX P3, PT, R0, RZ, PT, P3 ;  /* 0x000000ff0000720c */ /* 0x000fd20003f64130 */
[----:B------:R1:W-:Y:S04]  /*3900*/  @P0 STG.E desc[UR10][R2.64+0x3400], R55 ;  /* 0x0034003702000986 */ /* 0x0003e8000c10190a */
[----:B-----5:R1:W-:Y:S04]  /*3910*/  @P0 STG.E desc[UR10][R4.64+0x3400], R17 ;  /* 0x0034001104000986 */ /* 0x0203e8000c10190a */
[----:B------:R1:W-:Y:S04]  /*3920*/  @P6 STG.E desc[UR10][R2.64+0x3800], R57 ;  /* 0x0038003902006986 */ /* 0x0003e8000c10190a */
[----:B------:R1:W-:Y:S04]  /*3930*/  @P6 STG.E desc[UR10][R4.64+0x3800], R19 ;  /* 0x0038001304006986 */ /* 0x0003e8000c10190a */
[----:B------:R1:W-:Y:S04]  /*3940*/  @P2 STG.E desc[UR10][R2.64+0x3c00], R59 ;  /* 0x003c003b02002986 */ /* 0x0003e8000c10190a */
[----:B------:R1:W-:Y:S04]  /*3950*/  @P2 STG.E desc[UR10][R4.64+0x3c00], R21 ;  /* 0x003c001504002986 */ /* 0x0003e8000c10190a */
[----:B------:R1:W-:Y:S04]  /*3960*/  @P5 STG.E desc[UR10][R2.64+0x4000], R61 ;  /* 0x0040003d02005986 */ /* 0x0003e8000c10190a */
[----:B------:R1:W-:Y:S04]  /*3970*/  @P5 STG.E desc[UR10][R4.64+0x4000], R29 ;  /* 0x0040001d04005986 */ /* 0x0003e8000c10190a */
[----:B------:R1:W-:Y:S04]  /*3980*/  @P4 STG.E desc[UR10][R2.64+0x4400], R63 ;  /* 0x0044003f02004986 */ /* 0x0003e8000c10190a */
[----:B------:R1:W-:Y:S01]  /*3990*/  @P4 STG.E desc[UR10][R4.64+0x4400], R31 ;  /* 0x0044001f04004986 */ /* 0x0003e2000c10190a */
[----:B------:R-:W-:Y:S05]  /*39a0*/  @!P3 EXIT ;  /* 0x000000000000b94d */ /* 0x000fea0003800000 */
[----:B------:R-:W0:Y:S04]  /*39b0*/  LDS R53, [R53+0x4800] ;  /* 0x0048000035357984 */ /* 0x000e280000000800 */
[----:B------:R-:W-:Y:S04]  /*39c0*/  STG.E desc[UR10][R2.64+0x4800], R65 ;  /* 0x0048004102007986 */ /* 0x000fe8000c10190a */
[----:B0-----:R-:W-:Y:S01]  /*39d0*/  STG.E desc[UR10][R4.64+0x4800], R53 ;  /* 0x0048003504007986 */ /* 0x001fe2000c10190a */
[----:B------:R-:W-:Y:S05]  /*39e0*/  EXIT ;  /* 0x000000000000794d */ /* 0x000fea0003800000 */
.L_x_579:
        /* <DEDUP_REMOVED lines=9> */
.L_x_822:


//--------------------- .text._ZN3cub18CUB_300001_SM_10006detail10radix_sort29DeviceRadixSortOnesweepKernelINS1_5radix10policy_hubIjiyE10Policy1000ELNS0_9SortOrderE0EjiyiiNS1_21identity_decomposer_tEEEvPT5_SB_PT3_PKSC_PT1_PKSG_PT2_PKSK_T4_iiT6_ --------------------------
	.section	.text._ZN3cub18CUB_300001_SM_10006detail10radix_sort29DeviceRadixSortOnesweepKernelINS1_5radix10policy_hubIjiyE10Policy1000ELNS0_9SortOrderE0EjiyiiNS1_21identity_decomposer_tEEEvPT5_SB_PT3_PKSC_PT1_PKSG_PT2_PKSK_T4_iiT6_,"ax",@progbits
	.align	128
        .global         _ZN3cub18CUB_300001_SM_10006detail10radix_sort29DeviceRadixSortOnesweepKernelINS1_5radix10policy_hubIjiyE10Policy1000ELNS0_9SortOrderE0EjiyiiNS1_21identity_decomposer_tEEEvPT5_SB_PT3_PKSC_PT1_PKSG_PT2_PKSK_T4_iiT6_
        .type           _ZN3cub18CUB_300001_SM_10006detail10radix_sort29DeviceRadixSortOnesweepKernelINS1_5radix10policy_hubIjiyE10Policy1000ELNS0_9SortOrderE0EjiyiiNS1_21identity_decomposer_tEEEvPT5_SB_PT3_PKSC_PT1_PKSG_PT2_PKSK_T4_iiT6_,@function
        .size           _ZN3cub18CUB_300001_SM_10006detail10radix_sort29DeviceRadixSortOnesweepKernelINS1_5radix10policy_hubIjiyE10Policy1000ELNS0_9SortOrderE0EjiyiiNS1_21identity_decomposer_tEEEvPT5_SB_PT3_PKSC_PT1_PKSG_PT2_PKSK_T4_iiT6_,(.L_x_823 - _ZN3cub18CUB_300001_SM_10006detail10radix_sort29DeviceRadixSortOnesweepKernelINS1_5radix10policy_hubIjiyE10Policy1000ELNS0_9SortOrderE0EjiyiiNS1_21identity_decomposer_tEEEvPT5_SB_PT3_PKSC_PT1_PKSG_PT2_PKSK_T4_iiT6_)
        .other          _ZN3cub18CUB_300001_SM_10006detail10radix_sort29DeviceRadixSortOnesweepKernelINS1_5radix10policy_hubIjiyE10Policy1000ELNS0_9SortOrderE0EjiyiiNS1_21identity_decomposer_tEEEvPT5_SB_PT3_PKSC_PT1_PKSG_PT2_PKSK_T4_iiT6_,@"STO_CUDA_ENTRY STV_DEFAULT"
_ZN3cub18CUB_300001_SM_10006detail10radix_sort29DeviceRadixSortOnesweepKernelINS1_5radix10policy_hubIjiyE10Policy1000ELNS0_9SortOrderE0EjiyiiNS1_21identity_decomposer_tEEEvPT5_SB_PT3_PKSC_PT1_PKSG_PT2_PKSK_T4_iiT6_:
.text._ZN3cub18CUB_300001_SM_10006detail10radix_sort29DeviceRadixSortOnesweepKernelINS1_5radix10policy_hubIjiyE10Policy1000ELNS0_9SortOrderE0EjiyiiNS1_21identity_decomposer_tEEEvPT5_SB_PT3_PKSC_PT1_PKSG_PT2_PKSK_T4_iiT6_:
        /* <DEDUP_REMOVED lines=17> */
.L_x_581:
[----:B------:R-:W-:Y:S05]  /*0110*/  BSYNC.RECONVERGENT B0 ;  /* 0x0000000000007941 */ /* 0x000fea0003800200 */
.L_x_580:
        /* <DEDUP_REMOVED lines=36> */
.L_x_582:
        /* <DEDUP_REMOVED lines=76> */
.L_x_583:
        /* <DEDUP_REMOVED lines=18> */
.L_x_586:
        /* <DEDUP_REMOVED lines=21> */
.L_x_585:
[----:B------:R-:W-:Y:S05]  /*0a90*/  BSYNC.RECONVERGENT B0 ;  /* 0x0000000000007941 */ /* 0x000fea0003800200 */
.L_x_584:
        /* <DEDUP_REMOVED lines=18> */
.L_x_590:
[----:B------:R-:W-:Y:S05]  /*0bc0*/  BSYNC.RECONVERGENT B1 ;  /* 0x0000000000017941 */ /* 0x000fea0003800200 */
.L_x_589:
        /* <DEDUP_REMOVED lines=14> */
.L_x_591:
[----:B------:R-:W-:Y:S01]  /*0cb0*/  VIADD R23, R23, 0x1 ;  /* 0x0000000117177836 */ /* 0x000fe20000000000 */
[----:B------:R2:W-:Y:S04]  /*0cc0*/  STS [R21], RZ ;  /* 0x000000ff15007388 */ /* 0x0005e80000000800 */
[----:B------:R-:W-:Y:S01]  /*0cd0*/  ISETP.NE.AND P0, PT, R23, RZ, PT ;  /* 0x000000ff1700720c */ /* 0x000fe20003f05270 */
[----:B--2---:R-:W-:-:S12]  /*0ce0*/  VIADD R21, R21, 0x80 ;  /* 0x0000008015157836 */ /* 0x004fd80000000000 */
[----:B------:R-:W-:Y:S05]  /*0cf0*/  @P0 BRA `(.L_x_591) ;  /* 0xfffffffc00ec0947 */ /* 0x000fea000383ffff */
.L_x_588:
[----:B------:R-:W-:Y:S05]  /*0d00*/  BSYNC.RECONVERGENT B0 ;  /* 0x0000000000007941 */ /* 0x000fea0003800200 */
.L_x_587:
        /* <DEDUP_REMOVED lines=117> */
.L_x_593:
[----:B------:R-:W-:Y:S05]  /*1460*/  BSYNC.RECONVERGENT B0 ;  /* 0x0000000000007941 */ /* 0x000fea0003800200 */
.L_x_592:
        /* <DEDUP_REMOVED lines=32> */
.L_x_602:
[----:B------:R-:W1:Y:S01]  /*1670*/  LDC.64 R26, c[0x0][0x380] ;  /* 0x0000e000ff1a7b82 */ /* 0x000e620000000a00 */
[----:B------:R-:W-:Y:S01]  /*1680*/  VIADD R33, R28, 0xffffffff ;  /* 0xffffffff1c217836 */ /* 0x000fe20000000000 */
[----:B------:R-:W-:Y:S03]  /*1690*/  BSSY B2, `(.L_x_599) ;  /* 0x0000008000027945 */ /* 0x000fe60003800000 */
[----:B------:R-:W-:-:S04]  /*16a0*/  IMAD R29, R33, 0x100, R37 ;  /* 0x00000100211d7824 */ /* 0x000fc800078e0225 */
[----:B-1----:R-:W-:-:S07]  /*16b0*/  IMAD.WIDE R26, R29, 0x4, R26 ;  /* 0x000000041d1a7825 */ /* 0x002fce00078e021a */
.L_x_600:
[----:B------:R-:W-:Y:S05]  /*16c0*/  YIELD ;  /* 0x0000000000007946 */ /* 0x000fea0003800000 */
[----:B------:R1:W-:Y:S06]  /*16d0*/  MEMBAR.SC.CTA ;  /* 0x0000000000007992 */ /* 0x0003ec0000000000 */
[----:B-1----:R-:W2:Y:S02]  /*16e0*/  LDG.E.STRONG.SYS R29, desc[UR8][R26.64] ;  /* 0x000000081a1d7981 */ /* 0x002ea4000c1f5900 */
[----:B--2---:R-:W-:-:S13]  /*16f0*/  ISETP.NE.AND P0, PT, R29, RZ, PT ;  /* 0x000000ff1d00720c */ /* 0x004fda0003f05270 */
[----:B------:R-:W-:Y:S05]  /*1700*/  @!P0 BRA `(.L_x_600) ;  /* 0xfffffffc00ec8947 */ /* 0x000fea000383ffff */
[----:B------:R-:W-:Y:S05]  /*1710*/  BSYNC B2 ;  /* 0x0000000000027941 */ /* 0x000fea0003800000 */
.L_x_599:
[----:B------:R-:W-:Y:S01]  /*1720*/  BSSY.RECONVERGENT B2, `(.L_x_601) ;  /* 0x0000006000027945 */ /* 0x000fe20003800200 */
[C---:B------:R-:W-:Y:S02]  /*1730*/  ISETP.GT.AND P0, PT, R29.reuse, -0x1, PT ;  /* 0xffffffff1d00780c */ /* 0x040fe40003f04270 */
[----:B------:R-:W-:Y:S01]  /*1740*/  LOP3.LUT R26, R29, 0x3fffffff, RZ, 0xc0, !PT ;  /* 0x3fffffff1d1a7812 */ /* 0x000fe200078ec0ff */
[----:B------:R-:W-:Y:S05]  /*1750*/  WARPSYNC.EXCLUSIVE R0 ;  /* 0x0000000000007348 */ /* 0x000fea0003a00000 */
[----:B------:R-:W-:-:S05]  /*1760*/  IMAD.IADD R21, R26, 0x1, R21 ;  /* 0x000000011a157824 */ /* 0x000fca00078e0215 */
[----:B------:R-:W-:-:S07]  /*1770*/  VOTE.ANY R0, PT, P0 ;  /* 0x0000000000007806 */ /* 0x000fce00000e0100 */
[----:B------:R-:W-:Y:S05]  /*1780*/  BSYNC.RECONVERGENT B2 ;  /* 0x0000000000027941 */ /* 0x000fea0003800200 */
.L_x_601:
[----:B------:R-:W-:Y:S01]  /*1790*/  ISETP.GT.U32.AND P1, PT, R28, 0x1, PT ;  /* 0x000000011c00780c */ /* 0x000fe20003f24070 */
[----:B------:R-:W-:-:S12]  /*17a0*/  IMAD.MOV.U32 R28, RZ, RZ, R33 ;  /* 0x000000ffff1c7224 */ /* 0x000fd800078e0021 */
[----:B------:R-:W-:Y:S05]  /*17b0*/  @P0 BRA P1, `(.L_x_602) ;  /* 0xfffffffc00ac0947 */ /* 0x000fea000083ffff */
[----:B------:R-:W-:Y:S05]  /*17c0*/  BSYNC B0 ;  /* 0x0000000000007941 */ /* 0x000fea0003800000 */
.L_x_598:
[----:B------:R2:W3:Y:S02]  /*17d0*/  LDS.64 R28, [R31+0x6600] ;  /* 0x006600001f1c7984 */ /* 0x0004e40000000a00 */
.L_x_597:
[C---:B------:R-:W-:Y:S01]  /*17e0*/  IMAD.IADD R27, R21.reuse, 0x1, -R22 ;  /* 0x00000001151b7824 */ /* 0x040fe200078e0a16 */
[----:B------:R-:W-:-:S04]  /*17f0*/  LOP3.LUT R21, R21, 0x80000000, RZ, 0xfc, !PT ;  /* 0x8000000015157812 */ /* 0x000fc800078efcff */
[C---:B---3--:R-:W-:Y:S01]  /*1800*/  IADD3 R26, P0, PT, R27.reuse, R28, RZ ;  /* 0x0000001c1b1a7210 */ /* 0x048fe20007f1e0ff */
[----:B------:R3:W-:Y:S03]  /*1810*/  STG.E.STRONG.SYS desc[UR8][R38.64], R21 ;  /* 0x0000001526007986 */ /* 0x0007e6000c115908 */
[----:B------:R-:W-:-:S05]  /*1820*/  LEA.HI.X.SX32 R27, R27, R29, 0x1, P0 ;  /* 0x0000001d1b1b7211 */ /* 0x000fca00000f0eff */
[----:B------:R3:W-:Y:S04]  /*1830*/  STS.64 [R31+0x6600], R26 ;  /* 0x0066001a1f007388 */ /* 0x0007e80000000a00 */
.L_x_596:
[----:B------:R-:W-:Y:S05]  /*1840*/  BSYNC B1 ;  /* 0x0000000000017941 */ /* 0x000fea0003800000 */
.L_x_595:
        /* <DEDUP_REMOVED lines=45> */
.L_x_603:
        /* <DEDUP_REMOVED lines=56> */
.L_x_604:
        /* <DEDUP_REMOVED lines=19> */
.L_x_605:
        /* <DEDUP_REMOVED lines=51> */
.L_x_606:
        /* <DEDUP_REMOVED lines=22> */
.L_x_607:
        /* <DEDUP_REMOVED lines=56> */
.L_x_594:
        /* <DEDUP_REMOVED lines=38> */
.L_x_698:
        /* <DEDUP_REMOVED lines=26> */
.L_x_608:
        /* <DEDUP_REMOVED lines=47> */
.L_x_611:
[----:B------:R-:W-:Y:S05]  /*2ed0*/  BSYNC.RECONVERGENT B0 ;  /* 0x0000000000007941 */ /* 0x000fea0003800200 */
.L_x_610:
        /* <DEDUP_REMOVED lines=36> */
.L_x_613:
[----:B------:R-:W-:Y:S05]  /*3120*/  BSYNC.RECONVERGENT B0 ;  /* 0x0000000000007941 */ /* 0x000fea0003800200 */
.L_x_612:
        /* <DEDUP_REMOVED lines=34> */
.L_x_615:
[----:B------:R-:W-:Y:S05]  /*3350*/  BSYNC.RECONVERGENT B0 ;  /* 0x0000000000007941 */ /* 0x000fea0003800200 */
.L_x_614:
        /* <DEDUP_REMOVED lines=34> */
.L_x_617:
[----:B------:R-:W-:Y:S05]  /*3580*/  BSYNC.RECONVERGENT B0 ;  /* 0x0000000000007941 */ /* 0x000fea0003800200 */
.L_x_616:
        /* <DEDUP_REMOVED lines=34> */
.L_x_619:
[----:B------:R-:W-:Y:S05]  /*37b0*/  BSYNC.RECONVERGENT B0 ;  /* 0x0000000000007941 */ /* 0x000fea0003800200 */
.L_x_618:
        /* <DEDUP_REMOVED lines=34> */
.L_x_621:
[----:B------:R-:W-:Y:S05]  /*39e0*/  BSYNC.RECONVERGENT B0 ;  /* 0x0000000000007941 */ /* 0x000fea0003800200 */
.L_x_620:
        /* <DEDUP_REMOVED lines=34> */
.L_x_623:
[----:B------:R-:W-:Y:S05]  /*3c10*/  BSYNC.RECONVERGENT B0 ;  /* 0x0000000000007941 */ /* 0x000fea0003800200 */
.L_x_622:
        /* <DEDUP_REMOVED lines=34> */
.L_x_625:
[----:B------:R-:W-:Y:S05]  /*3e40*/  BSYNC.RECONVERGENT B0 ;  /* 0x0000000000007941 */ /* 0x000fea0003800200 */
.L_x_624:
        /* <DEDUP_REMOVED lines=34> */
.L_x_627:
[----:B------:R-:W-:Y:S05]  /*4070*/  BSYNC.RECONVERGENT B0 ;  /* 0x0000000000007941 */ /* 0x000fea0003800200 */
.L_x_626:
        /* <DEDUP_REMOVED lines=34> */
.L_x_629:
[----:B------:R-:W-:Y:S05]  /*42a0*/  BSYNC.RECONVERGENT B0 ;  /* 0x0000000000007941 */ /* 0x000fea0003800200 */
.L_x_628:
        /* <DEDUP_REMOVED lines=34> */
.L_x_631:
[----:B------:R-:W-:Y:S05]  /*44d0*/  BSYNC.RECONVERGENT B0 ;  /* 0x0000000000007941 */ /* 0x000fea0003800200 */
.L_x_630:
        /* <DEDUP_REMOVED lines=34> */
.L_x_633:
[----:B------:R-:W-:Y:S05]  /*4700*/  BSYNC.RECONVERGENT B0 ;  /* 0x0000000000007941 */ /* 0x000fea0003800200 */
.L_x_632:
        /* <DEDUP_REMOVED lines=34> */
.L_x_635:
[----:B------:R-:W-:Y:S05]  /*4930*/  BSYNC.RECONVERGENT B0 ;  /* 0x0000000000007941 */ /* 0x000fea0003800200 */
.L_x_634:
        /* <DEDUP_REMOVED lines=34> */
.L_x_637:
[----:B------:R-:W-:Y:S05]  /*4b60*/  BSYNC.RECONVERGENT B0 ;  /* 0x0000000000007941 */ /* 0x000fea0003800200 */
.L_x_636:
        /* <DEDUP_REMOVED lines=34> */
.L_x_639:
[----:B------:R-:W-:Y:S05]  /*4d90*/  BSYNC.RECONVERGENT B0 ;  /* 0x0000000000007941 */ /* 0x000fea0003800200 */
.L_x_638:
        /* <DEDUP_REMOVED lines=34> */
.L_x_641:
[----:B------:R-:W-:Y:S05]  /*4fc0*/  BSYNC.RECONVERGENT B0 ;  /* 0x0000000000007941 */ /* 0x000fea0003800200 */
.L_x_640:
        /* <DEDUP_REMOVED lines=34> */
.L_x_643:
[----:B------:R-:W-:Y:S05]  /*51f0*/  BSYNC.RECONVERGENT B0 ;  /* 0x0000000000007941 */ /* 0x000fea0003800200 */
.L_x_642:
        /* <DEDUP_REMOVED lines=34> */
.L_x_645:
[----:B------:R-:W-:Y:S05]  /*5420*/  BSYNC.RECONVERGENT B0 ;  /* 0x0000000000007941 */ /* 0x000fea0003800200 */
.L_x_644:
        /* <DEDUP_REMOVED lines=72> */
.L_x_653:
[----:B-1----:R-:W1:Y:S01]  /*58b0*/  LDC.64 R10, c[0x0][0x380] ;  /* 0x0000e000ff0a7b82 */ /* 0x002e620000000a00 */
[----:B------:R-:W-:Y:S01]  /*58c0*/  VIADD R19, R13, 0xffffffff ;  /* 0xffffffff0d137836 */ /* 0x000fe20000000000 */
[----:B------:R-:W-:Y:S03]  /*58d0*/  BSSY B2, `(.L_x_650) ;  /* 0x0000008000027945 */ /* 0x000fe60003800000 */
[----:B------:R-:W-:-:S04]  /*58e0*/  IMAD R17, R19, 0x100, R37 ;  /* 0x0000010013117824 */ /* 0x000fc800078e0225 */
[----:B-1----:R-:W-:-:S07]  /*58f0*/  IMAD.WIDE R10, R17, 0x4, R10 ;  /* 0x00000004110a7825 */ /* 0x002fce00078e020a */
.L_x_651:
[----:B------:R-:W-:Y:S05]  /*5900*/  YIELD ;  /* 0x0000000000007946 */ /* 0x000fea0003800000 */
[----:B------:R1:W-:Y:S06]  /*5910*/  MEMBAR.SC.CTA ;  /* 0x0000000000007992 */ /* 0x0003ec0000000000 */
[----:B-1----:R-:W2:Y:S02]  /*5920*/  LDG.E.STRONG.SYS R14, desc[UR8][R10.64] ;  /* 0x000000080a0e7981 */ /* 0x002ea4000c1f5900 */
[----:B--2---:R-:W-:-:S13]  /*5930*/  ISETP.NE.AND P0, PT, R14, RZ, PT ;  /* 0x000000ff0e00720c */ /* 0x004fda0003f05270 */
[----:B------:R-:W-:Y:S05]  /*5940*/  @!P0 BRA `(.L_x_651) ;  /* 0xfffffffc00ec8947 */ /* 0x000fea000383ffff */
[----:B------:R-:W-:Y:S05]  /*5950*/  BSYNC B2 ;  /* 0x0000000000027941 */ /* 0x000fea0003800000 */
.L_x_650:
[----:B------:R-:W-:Y:S01]  /*5960*/  BSSY.RECONVERGENT B2, `(.L_x_652) ;  /* 0x0000006000027945 */ /* 0x000fe20003800200 */
[C---:B------:R-:W-:Y:S02]  /*5970*/  ISETP.GT.AND P0, PT, R14.reuse, -0x1, PT ;  /* 0xffffffff0e00780c */ /* 0x040fe40003f04270 */
[----:B------:R-:W-:Y:S01]  /*5980*/  LOP3.LUT R14, R14, 0x3fffffff, RZ, 0xc0, !PT ;  /* 0x3fffffff0e0e7812 */ /* 0x000fe200078ec0ff */
[----:B------:R-:W-:Y:S05]  /*5990*/  WARPSYNC.EXCLUSIVE R12 ;  /* 0x000000000c007348 */ /* 0x000fea0003a00000 */
[----:B------:R-:W-:-:S05]  /*59a0*/  IMAD.IADD R15, R14, 0x1, R15 ;  /* 0x000000010e0f7824 */ /* 0x000fca00078e020f */
[----:B------:R-:W-:-:S07]  /*59b0*/  VOTE.ANY R12, PT, P0 ;  /* 0x00000000000c7806 */ /* 0x000fce00000e0100 */
[----:B------:R-:W-:Y:S05]  /*59c0*/  BSYNC.RECONVERGENT B2 ;  /* 0x0000000000027941 */ /* 0x000fea0003800200 */
.L_x_652:
[----:B------:R-:W-:Y:S01]  /*59d0*/  ISETP.GT.U32.AND P1, PT, R13, 0x1, PT ;  /* 0x000000010d00780c */ /* 0x000fe20003f24070 */
[----:B------:R-:W-:-:S12]  /*59e0*/  IMAD.MOV.U32 R13, RZ, RZ, R19 ;  /* 0x000000ffff0d7224 */ /* 0x000fd800078e0013 */
[----:B------:R-:W-:Y:S05]  /*59f0*/  @P0 BRA P1, `(.L_x_653) ;  /* 0xfffffffc00ac0947 */ /* 0x000fea000083ffff */
[----:B------:R-:W-:Y:S05]  /*5a00*/  BSYNC B0 ;  /* 0x0000000000007941 */ /* 0x000fea0003800000 */
.L_x_649:
[----:B------:R2:W3:Y:S02]  /*5a10*/  LDS.64 R10, [R35+0x6600] ;  /* 0x00660000230a7984 */ /* 0x0004e40000000a00 */
.L_x_648:
        /* <DEDUP_REMOVED lines=9> */
.L_x_647:
[----:B------:R-:W-:Y:S05]  /*5ab0*/  BSYNC B1 ;  /* 0x0000000000017941 */ /* 0x000fea0003800000 */
.L_x_646:
        /* <DEDUP_REMOVED lines=17> */
.L_x_654:
        /* <DEDUP_REMOVED lines=194> */
.L_x_655:
        /* <DEDUP_REMOVED lines=27> */
.L_x_658:
[----:B------:R-:W-:Y:S05]  /*69a0*/  BSYNC.RECONVERGENT B0 ;  /* 0x0000000000007941 */ /* 0x000fea0003800200 */
.L_x_657:
        /* <DEDUP_REMOVED lines=17> */
.L_x_660:
[----:B------:R-:W-:Y:S05]  /*6ac0*/  BSYNC.RECONVERGENT B0 ;  /* 0x0000000000007941 */ /* 0x000fea0003800200 */
.L_x_659:
        /* <DEDUP_REMOVED lines=17> */
.L_x_662:
[----:B------:R-:W-:Y:S05]  /*6be0*/  BSYNC.RECONVERGENT B0 ;  /* 0x0000000000007941 */ /* 0x000fea0003800200 */
.L_x_661:
        /* <DEDUP_REMOVED lines=17> */
.L_x_664:
[----:B------:R-:W-:Y:S05]  /*6d00*/  BSYNC.RECONVERGENT B0 ;  /* 0x0000000000007941 */ /* 0x000fea0003800200 */
.L_x_663:
        /* <DEDUP_REMOVED lines=17> */
.L_x_666:
[----:B------:R-:W-:Y:S05]  /*6e20*/  BSYNC.RECONVERGENT B0 ;  /* 0x0000000000007941 */ /* 0x000fea0003800200 */
.L_x_665:
        /* <DEDUP_REMOVED lines=17> */
.L_x_668:
[----:B------:R-:W-:Y:S05]  /*6f40*/  BSYNC.RECONVERGENT B0 ;  /* 0x0000000000007941 */ /* 0x000fea0003800200 */
.L_x_667:
        /* <DEDUP_REMOVED lines=17> */
.L_x_670:
[----:B------:R-:W-:Y:S05]  /*7060*/  BSYNC.RECONVERGENT B0 ;  /* 0x0000000000007941 */ /* 0x000fea0003800200 */
.L_x_669:
        /* <DEDUP_REMOVED lines=17> */
.L_x_672:
[----:B------:R-:W-:Y:S05]  /*7180*/  BSYNC.RECONVERGENT B0 ;  /* 0x0000000000007941 */ /* 0x000fea0003800200 */
.L_x_671:
        /* <DEDUP_REMOVED lines=17> */
.L_x_674:
[----:B------:R-:W-:Y:S05]  /*72a0*/  BSYNC.RECONVERGENT B0 ;  /* 0x0000000000007941 */ /* 0x000fea0003800200 */
.L_x_673:
        /* <DEDUP_REMOVED lines=17> */
.L_x_676:
[----:B------:R-:W-:Y:S05]  /*73c0*/  BSYNC.RECONVERGENT B0 ;  /* 0x0000000000007941 */ /* 0x000fea0003800200 */
.L_x_675:
        /* <DEDUP_REMOVED lines=17> */
.L_x_678:
[----:B------:R-:W-:Y:S05]  /*74e0*/  BSYNC.RECONVERGENT B0 ;  /* 0x0000000000007941 */ /* 0x000fea0003800200 */
.L_x_677:
        /* <DEDUP_REMOVED lines=16> */
.L_x_680:
[----:B------:R-:W-:Y:S05]  /*75f0*/  BSYNC.RECONVERGENT B0 ;  /* 0x0000000000007941 */ /* 0x000fea0003800200 */
.L_x_679:
        /* <DEDUP_REMOVED lines=15> */
.L_x_682:
[----:B------:R-:W-:Y:S05]  /*76f0*/  BSYNC.RECONVERGENT B0 ;  /* 0x0000000000007941 */ /* 0x000fea0003800200 */
.L_x_681:
        /* <DEDUP_REMOVED lines=15> */
.L_x_684:
[----:B------:R-:W-:Y:S05]  /*77f0*/  BSYNC.RECONVERGENT B0 ;  /* 0x0000000000007941 */ /* 0x000fea0003800200 */
.L_x_683:
        /* <DEDUP_REMOVED lines=15> */
.L_x_686:
[----:B------:R-:W-:Y:S05]  /*78f0*/  BSYNC.RECONVERGENT B0 ;  /* 0x0000000000007941 */ /* 0x000fea0003800200 */
.L_x_685:
        /* <DEDUP_REMOVED lines=15> */
.L_x_688:
[----:B------:R-:W-:Y:S05]  /*79f0*/  BSYNC.RECONVERGENT B0 ;  /* 0x0000000000007941 */ /* 0x000fea0003800200 */
.L_x_687:
        /* <DEDUP_REMOVED lines=15> */
.L_x_690:
[----:B------:R-:W-:Y:S05]  /*7af0*/  BSYNC.RECONVERGENT B0 ;  /* 0x0000000000007941 */ /* 0x000fea0003800200 */
.L_x_689:
[----:B------:R-:W-:Y:S01]  /*7b00*/  NOP ;  /* 0x0000000000007918 */ /* 0x000fe20000000000 */
.L_x_656:
        /* <DEDUP_REMOVED lines=121> */
.L_x_691:
        /* <DEDUP_REMOVED lines=178> */
.L_x_692:
        /* <DEDUP_REMOVED lines=208> */
.L_x_609:
[----:B------:R-:W-:Y:S02]  /*9ac0*/  IMAD.MOV.U32 R38, RZ, RZ, 0x1 ;  /* 0x00000001ff267424 */ /* 0x000fe400078e00ff */
[----:B------:R-:W-:Y:S02]  /*9ad0*/  IMAD.MOV.U32 R77, RZ, RZ, R39 ;  /* 0x000000ffff4d7224 */ /* 0x000fe400078e0027 */
[----:B------:R-:W-:Y:S02]  /*9ae0*/  IMAD.MOV.U32 R75, RZ, RZ, RZ ;  /* 0x000000ffff4b7224 */ /* 0x000fe400078e00ff */
[----:B------:R-:W-:-:S07]  /*9af0*/  IMAD.MOV.U32 R76, RZ, RZ, -0x1 ;  /* 0xffffffffff4c7424 */ /* 0x000fce00078e00ff */
[----:B------:R-:W-:Y:S05]  /*9b00*/  WARPSYNC.COLLECTIVE R76, `(.L_x_693) ;  /* 0x000000004c087348 */ /* 0x000fea0003c00000 */
[----:B------:R0:W1:Y:S02]  /*9b10*/  SHFL.UP P0, R38, R77, R38, R75 ;  /* 0x040000264d267389 */ /* 0x000064000000004b */
[----:B01----:R-:W-:Y:S05]  /*9b20*/  ENDCOLLECTIVE ;  /* 0x000000000000791b */ /* 0x003fea0003800000 */
.L_x_693:
[----:B------:R-:W-:Y:S02]  /*9b30*/  IMAD.MOV.U32 R77, RZ, RZ, R38 ;  /* 0x000000ffff4d7224 */ /* 0x000fe400078e0026 */
[----:B------:R-:W-:Y:S02]  /*9b40*/  IMAD.MOV.U32 R38, RZ, RZ, 0x2 ;  /* 0x00000002ff267424 */ /* 0x000fe400078e00ff */
[----:B------:R-:W-:-:S07]  /*9b50*/  @P0 IMAD.IADD R77, R39, 0x1, R77 ;  /* 0x00000001274d0824 */ /* 0x000fce00078e024d */
[----:B------:R-:W-:Y:S05]  /*9b60*/  WARPSYNC.COLLECTIVE R76, `(.L_x_694) ;  /* 0x000000004c087348 */ /* 0x000fea0003c00000 */
[----:B------:R0:W1:Y:S02]  /*9b70*/  SHFL.UP P0, R38, R77, R38, R75 ;  /* 0x040000264d267389 */ /* 0x000064000000004b */
[----:B01----:R-:W-:Y:S05]  /*9b80*/  ENDCOLLECTIVE ;  /* 0x000000000000791b */ /* 0x003fea0003800000 */
.L_x_694:
[----:B------:R-:W-:Y:S02]  /*9b90*/  IMAD.MOV.U32 R74, RZ, RZ, R38 ;  /* 0x000000ffff4a7224 */ /* 0x000fe400078e0026 */
[----:B------:R-:W-:Y:S02]  /*9ba0*/  IMAD.MOV.U32 R38, RZ, RZ, 0x4 ;  /* 0x00000004ff267424 */ /* 0x000fe400078e00ff */
[----:B------:R-:W-:-:S04]  /*9bb0*/  @P0 IMAD.IADD R74, R77, 0x1, R74 ;  /* 0x000000014d4a0824 */ /* 0x000fc800078e024a */
[----:B------:R-:W-:-:S07]  /*9bc0*/  IMAD.MOV.U32 R77, RZ, RZ, R74 ;  /* 0x000000ffff4d7224 */ /* 0x000fce00078e004a */
[----:B------:R-:W-:Y:S05]  /*9bd0*/  WARPSYNC.COLLECTIVE R76, `(.L_x_695) ;  /* 0x000000004c087348 */ /* 0x000fea0003c00000 */
[----:B------:R0:W1:Y:S02]  /*9be0*/  SHFL.UP P0, R38, R77, R38, R75 ;  /* 0x040000264d267389 */ /* 0x000064000000004b */
[----:B01----:R-:W-:Y:S05]  /*9bf0*/  ENDCOLLECTIVE ;  /* 0x000000000000791b */ /* 0x003fea0003800000 */
.L_x_695:
[----:B------:R-:W-:Y:S02]  /*9c00*/  IMAD.MOV.U32 R77, RZ, RZ, R38 ;  /* 0x000000ffff4d7224 */ /* 0x000fe400078e0026 */
[----:B------:R-:W-:Y:S02]  /*9c10*/  IMAD.MOV.U32 R38, RZ, RZ, 0x8 ;  /* 0x00000008ff267424 */ /* 0x000fe400078e00ff */
[----:B------:R-:W-:-:S07]  /*9c20*/  @P0 IMAD.IADD R77, R74, 0x1, R77 ;  /* 0x000000014a4d0824 */ /* 0x000fce00078e024d */
[----:B------:R-:W-:Y:S05]  /*9c30*/  WARPSYNC.COLLECTIVE R76, `(.L_x_696) ;  /* 0x000000004c087348 */ /* 0x000fea0003c00000 */
[----:B------:R0:W1:Y:S02]  /*9c40*/  SHFL.UP P0, R38, R77, R38, R75 ;  /* 0x040000264d267389 */ /* 0x000064000000004b */
[----:B01----:R-:W-:Y:S05]  /*9c50*/  ENDCOLLECTIVE ;  /* 0x000000000000791b */ /* 0x003fea0003800000 */
.L_x_696:
[----:B------:R-:W-:Y:S02]  /*9c60*/  IMAD.MOV.U32 R74, RZ, RZ, R38 ;  /* 0x000000ffff4a7224 */ /* 0x000fe400078e0026 */
[----:B------:R-:W-:Y:S02]  /*9c70*/  IMAD.MOV.U32 R38, RZ, RZ, 0x10 ;  /* 0x00000010ff267424 */ /* 0x000fe400078e00ff */
[----:B------:R-:W-:-:S04]  /*9c80*/  @P0 IMAD.IADD R74, R77, 0x1, R74 ;  /* 0x000000014d4a0824 */ /* 0x000fc800078e024a */
[----:B------:R-:W-:-:S07]  /*9c90*/  IMAD.MOV.U32 R77, RZ, RZ, R74 ;  /* 0x000000ffff4d7224 */ /* 0x000fce00078e004a */
[----:B------:R-:W-:Y:S05]  /*9ca0*/  WARPSYNC.COLLECTIVE R76, `(.L_x_697) ;  /* 0x000000004c087348 */ /* 0x000fea0003c00000 */
[----:B------:R0:W1:Y:S02]  /*9cb0*/  SHFL.UP P0, R38, R77, R38, R75 ;  /* 0x040000264d267389 */ /* 0x000064000000004b */
[----:B01----:R-:W-:Y:S05]  /*9cc0*/  ENDCOLLECTIVE ;  /* 0x000000000000791b */ /* 0x003fea0003800000 */
.L_x_697:
[----:B------:R-:W-:Y:S05]  /*9cd0*/  BRA `(.L_x_698) ;  /* 0xffffff8c00587947 */ /* 0x000fea000383ffff */
.L_x_699:
        /* <DEDUP_REMOVED lines=10> */
.L_x_823:


//--------------------- .text._ZN3cub18CUB_300001_SM_10006detail10radix_sort33DeviceRadixSortExclusiveSumKernelINS1_5radix10policy_hubIjiyE10Policy1000EyEEvPT0_ --------------------------
	.section	.text._ZN3cub18CUB_300001_SM_10006detail10radix_sort33DeviceRadixSortExclusiveSumKernelINS1_5radix10policy_hubIjiyE10Policy1000EyEEvPT0_,"ax",@progbits
	.align	128
        .global         _ZN3cub18CUB_300001_SM_10006detail10radix_sort33DeviceRadixSortExclusiveSumKernelINS1_5radix10policy_hubIjiyE10Policy1000EyEEvPT0_
        .type           _ZN3cub18CUB_300001_SM_10006detail10radix_sort33DeviceRadixSortExclusiveSumKernelINS1_5radix10policy_hubIjiyE10Policy1000EyEEvPT0_,@function
        .size           _ZN3cub18CUB_300001_SM_10006detail10radix_sort33DeviceRadixSortExclusiveSumKernelINS1_5radix10policy_hubIjiyE10Policy1000EyEEvPT0_,(.L_x_824 - _ZN3cub18CUB_300001_SM_10006detail10radix_sort33DeviceRadixSortExclusiveSumKernelINS1_5radix10policy_hubIjiyE10Policy1000EyEEvPT0_)
        .other          _ZN3cub18CUB_300001_SM_10006detail10radix_sort33DeviceRadixSortExclusiveSumKernelINS1_5radix10policy_hubIjiyE10Policy1000EyEEvPT0_,@"STO_CUDA_ENTRY STV_DEFAULT"
_ZN3cub18CUB_300001_SM_10006detail10radix_sort33DeviceRadixSortExclusiveSumKernelINS1_5radix10policy_hubIjiyE10Policy1000EyEEvPT0_:
.text._ZN3cub18CUB_300001_SM_10006detail10radix_sort33DeviceRadixSortExclusiveSumKernelINS1_5radix10policy_hubIjiyE10Policy1000EyEEvPT0_:
        /* <DEDUP_REMOVED lines=63> */
.L_x_712:
        /* <DEDUP_REMOVED lines=28> */
.L_x_700:
[----:B------:R-:W-:Y:S05]  /*05b0*/  WARPSYNC.ALL ;  /* 0x0000000000007948 */ /* 0x000fea0003800000 */
[----:B------:R-:W-:Y:S06]  /*05c0*/  BAR.SYNC.DEFER_BLOCKING 0x0 ;  /* 0x0000000000007b1d */ /* 0x000fec0000010000 */
[----:B------:R-:W-:Y:S05]  /*05d0*/  @P1 EXIT ;  /* 0x000000000000194d */ /* 0x000fea0003800000 */
[----:B01----:R-:W0:Y:S04]  /*05e0*/  LDS.64 R2, [R0+0x10] ;  /* 0x0000100000027984 */ /* 0x003e280000000a00 */
[----:B0-----:R-:W-:Y:S01]  /*05f0*/  STG.E.64 desc[UR4][R16.64], R2 ;  /* 0x0000000210007986 */ /* 0x001fe2000c101b04 */
[----:B------:R-:W-:Y:S05]  /*0600*/  EXIT ;  /* 0x000000000000794d */ /* 0x000fea0003800000 */
.L_x_701:
[----:B------:R-:W-:Y:S02]  /*0610*/  IMAD.MOV.U32 R24, RZ, RZ, R20 ;  /* 0x000000ffff187224 */ /* 0x000fe400078e0014 */
[----:B------:R-:W-:Y:S02]  /*0620*/  IMAD.MOV.U32 R23, RZ, RZ, 0x1 ;  /* 0x00000001ff177424 */ /* 0x000fe400078e00ff */
[----:B------:R-:W-:Y:S02]  /*0630*/  IMAD.MOV.U32 R22, RZ, RZ, RZ ;  /* 0x000000ffff167224 */ /* 0x000fe400078e00ff */
[----:B------:R-:W-:-:S07]  /*0640*/  IMAD.MOV.U32 R21, RZ, RZ, -0x1 ;  /* 0xffffffffff157424 */ /* 0x000fce00078e00ff */
[----:B------:R-:W-:Y:S05]  /*0650*/  WARPSYNC.COLLECTIVE R21, `(.L_x_702) ;  /* 0x0000000015087348 */ /* 0x000fea0003c00000 */
[----:B------:R0:W1:Y:S02]  /*0660*/  SHFL.UP P0, R25, R24, R23, R22 ;  /* 0x0400001718197389 */ /* 0x0000640000000016 */
[----:B01----:R-:W-:Y:S05]  /*0670*/  ENDCOLLECTIVE ;  /* 0x000000000000791b */ /* 0x003fea0003800000 */
.L_x_702:
[----:B------:R-:W-:Y:S02]  /*0680*/  IMAD.MOV.U32 R24, RZ, RZ, R19 ;  /* 0x000000ffff187224 */ /* 0x000fe400078e0013 */
[----:B------:R-:W-:-:S07]  /*0690*/  IMAD.MOV.U32 R27, RZ, RZ, R25 ;  /* 0x000000ffff1b7224 */ /* 0x000fce00078e0019 */
[----:B------:R-:W-:Y:S05]  /*06a0*/  WARPSYNC.COLLECTIVE R21, `(.L_x_703) ;  /* 0x0000000015087348 */ /* 0x000fea0003c00000 */
[----:B------:R0:W1:Y:S02]  /*06b0*/  SHFL.UP P0, R25, R24, R23, R22 ;  /* 0x0400001718197389 */ /* 0x0000640000000016 */
[----:B01----:R-:W-:Y:S05]  /*06c0*/  ENDCOLLECTIVE ;  /* 0x000000000000791b */ /* 0x003fea0003800000 */
.L_x_703:
        /* <DEDUP_REMOVED lines=9> */
.L_x_704:
[----:B------:R-:W-:Y:S02]  /*0760*/  IMAD.MOV.U32 R24, RZ, RZ, R26 ;  /* 0x000000ffff187224 */ /* 0x000fe400078e001a */
[----:B------:R-:W-:-:S07]  /*0770*/  IMAD.MOV.U32 R28, RZ, RZ, R25 ;  /* 0x000000ffff1c7224 */ /* 0x000fce00078e0019 */
[----:B------:R-:W-:Y:S05]  /*0780*/  WARPSYNC.COLLECTIVE R21, `(.L_x_705) ;  /* 0x0000000015087348 */ /* 0x000fea0003c00000 */
[----:B------:R0:W1:Y:S02]  /*0790*/  SHFL.UP P0, R25, R24, R23, R22 ;  /* 0x0400001718197389 */ /* 0x0000640000000016 */
[----:B01----:R-:W-:Y:S05]  /*07a0*/  ENDCOLLECTIVE ;  /* 0x000000000000791b */ /* 0x003fea0003800000 */
.L_x_705:
        /* <DEDUP_REMOVED lines=9> */
.L_x_706:
[----:B------:R-:W-:Y:S02]  /*0840*/  IMAD.MOV.U32 R24, RZ, RZ, R29 ;  /* 0x000000ffff187224 */ /* 0x000fe400078e001d */
[----:B------:R-:W-:-:S07]  /*0850*/  IMAD.MOV.U32 R27, RZ, RZ, R25 ;  /* 0x000000ffff1b7224 */ /* 0x000fce00078e0019 */
[----:B------:R-:W-:Y:S05]  /*0860*/  WARPSYNC.COLLECTIVE R21, `(.L_x_707) ;  /* 0x0000000015087348 */ /* 0x000fea0003c00000 */
[----:B------:R0:W1:Y:S02]  /*0870*/  SHFL.UP P0, R25, R24, R23, R22 ;  /* 0x0400001718197389 */ /* 0x0000640000000016 */
[----:B01----:R-:W-:Y:S05]  /*0880*/  ENDCOLLECTIVE ;  /* 0x000000000000791b */ /* 0x003fea0003800000 */
.L_x_707:
        /* <DEDUP_REMOVED lines=9> */
.L_x_708:
[----:B------:R-:W-:Y:S02]  /*0920*/  IMAD.MOV.U32 R24, RZ, RZ, R29 ;  /* 0x000000ffff187224 */ /* 0x000fe400078e001d */
[----:B------:R-:W-:-:S07]  /*0930*/  IMAD.MOV.U32 R27, RZ, RZ, R25 ;  /* 0x000000ffff1b7224 */ /* 0x000fce00078e0019 */
[----:B------:R-:W-:Y:S05]  /*0940*/  WARPSYNC.COLLECTIVE R21, `(.L_x_709) ;  /* 0x0000000015087348 */ /* 0x000fea0003c00000 */
[----:B------:R0:W1:Y:S02]  /*0950*/  SHFL.UP P0, R25, R24, R23, R22 ;  /* 0x0400001718197389 */ /* 0x0000640000000016 */
[----:B01----:R-:W-:Y:S05]  /*0960*/  ENDCOLLECTIVE ;  /* 0x000000000000791b */ /* 0x003fea0003800000 */
.L_x_709:
        /* <DEDUP_REMOVED lines=9> */
.L_x_710:
[----:B------:R-:W-:Y:S02]  /*0a00*/  IMAD.MOV.U32 R24, RZ, RZ, R26 ;  /* 0x000000ffff187224 */ /* 0x000fe400078e001a */
[----:B------:R-:W-:-:S07]  /*0a10*/  IMAD.MOV.U32 R28, RZ, RZ, R25 ;  /* 0x000000ffff1c7224 */ /* 0x000fce00078e0019 */
[----:B------:R-:W-:Y:S05]  /*0a20*/  WARPSYNC.COLLECTIVE R21, `(.L_x_711) ;  /* 0x0000000015087348 */ /* 0x000fea0003c00000 */
[----:B------:R0:W1:Y:S02]  /*0a30*/  SHFL.UP P0, R25, R24, R23, R22 ;  /* 0x0400001718197389 */ /* 0x0000640000000016 */
[----:B01----:R-:W-:Y:S05]  /*0a40*/  ENDCOLLECTIVE ;  /* 0x000000000000791b */ /* 0x003fea0003800000 */
.L_x_711:
[----:B------:R-:W-:Y:S05]  /*0a50*/  BRA `(.L_x_712) ;  /* 0xfffffff800647947 */ /* 0x000fea000383ffff */
.L_x_713:
        /* <DEDUP_REMOVED lines=10> */
.L_x_824:


//--------------------- .text._ZN3cub18CUB_300001_SM_10006detail10radix_sort30DeviceRadixSortHistogramKernelINS1_5radix10policy_hubIjiyE10Policy1000ELNS0_9SortOrderE0EjyNS1_21identity_decomposer_tEEEvPT2_PKT1_SA_iiT3_ --------------------------
	.section	.text._ZN3cub18CUB_300001_SM_10006detail10radix_sort30DeviceRadixSortHistogramKernelINS1_5radix10policy_hubIjiyE10Policy1000ELNS0_9SortOrderE0EjyNS1_21identity_decomposer_tEEEvPT2_PKT1_SA_iiT3_,"ax",@progbits
	.align	128
        .global         _ZN3cub18CUB_300001_SM_10006detail10radix_sort30DeviceRadixSortHistogramKernelINS1_5radix10policy_hubIjiyE10Policy1000ELNS0_9SortOrderE0EjyNS1_21identity_decomposer_tEEEvPT2_PKT1_SA_iiT3_
        .type           _ZN3cub18CUB_300001_SM_10006detail10radix_sort30DeviceRadixSortHistogramKernelINS1_5radix10policy_hubIjiyE10Policy1000ELNS0_9SortOrderE0EjyNS1_21identity_decomposer_tEEEvPT2_PKT1_SA_iiT3_,@function
        .size           _ZN3cub18CUB_300001_SM_10006detail10radix_sort30DeviceRadixSortHistogramKernelINS1_5radix10policy_hubIjiyE10Policy1000ELNS0_9SortOrderE0EjyNS1_21identity_decomposer_tEEEvPT2_PKT1_SA_iiT3_,(.L_x_825 - _ZN3cub18CUB_300001_SM_10006detail10radix_sort30DeviceRadixSortHistogramKernelINS1_5radix10policy_hubIjiyE10Policy1000ELNS0_9SortOrderE0EjyNS1_21identity_decomposer_tEEEvPT2_PKT1_SA_iiT3_)
        .other          _ZN3cub18CUB_300001_SM_10006detail10radix_sort30DeviceRadixSortHistogramKernelINS1_5radix10policy_hubIjiyE10Policy1000ELNS0_9SortOrderE0EjyNS1_21identity_decomposer_tEEEvPT2_PKT1_SA_iiT3_,@"STO_CUDA_ENTRY STV_DEFAULT"
_ZN3cub18CUB_300001_SM_10006detail10radix_sort30DeviceRadixSortHistogramKernelINS1_5radix10policy_hubIjiyE10Policy1000ELNS0_9SortOrderE0EjyNS1_21identity_decomposer_tEEEvPT2_PKT1_SA_iiT3_:
.text._ZN3cub18CUB_300001_SM_10006detail10radix_sort30DeviceRadixSortHistogramKernelINS1_5radix10policy_hubIjiyE10Policy1000ELNS0_9SortOrderE0EjyNS1_21identity_decomposer_tEEEvPT2_PKT1_SA_iiT3_:
        /* <DEDUP_REMOVED lines=35> */
.L_x_797:
        /* <DEDUP_REMOVED lines=15> */
.L_x_717:
        /* <DEDUP_REMOVED lines=21> */
.L_x_716:
        /* <DEDUP_REMOVED lines=19> */
.L_x_719:
        /* <DEDUP_REMOVED lines=18> */
.L_x_718:
[----:B------:R-:W-:-:S13]  /*06c0*/  ISETP.GT.U32.AND P2, PT, R18, 0x7f, PT ;  /* 0x0000007f1200780c */ /* 0x000fda0003f44070 */
[----:B------:R-:W-:Y:S05]  /*06d0*/  @P2 BRA `(.L_x_715) ;  /* 0x0000000000e02947 */ /* 0x000fea0003800000 */
[----:B--23--:R-:W-:Y:S01]  /*06e0*/  IMAD.MOV.U32 R0, RZ, RZ, RZ ;  /* 0x000000ffff007224 */ /* 0x00cfe200078e00ff */
[----:B------:R-:W-:Y:S06]  /*06f0*/  @!P0 BRA `(.L_x_720) ;  /* 0x0000000000588947 */ /* 0x000fec0003800000 */
[----:B------:R-:W-:-:S07]  /*0700*/  IMAD.MOV.U32 R0, RZ, RZ, RZ ;  /* 0x000000ffff007224 */ /* 0x000fce00078e00ff */
.L_x_721:
        /* <DEDUP_REMOVED lines=21> */
.L_x_720:
        /* <DEDUP_REMOVED lines=14> */
.L_x_722:
        /* <DEDUP_REMOVED lines=18> */
.L_x_715:
[----:B------:R-:W-:Y:S05]  /*0a60*/  BSYNC.RECONVERGENT B0 ;  /* 0x0000000000007941 */ /* 0x000fea0003800200 */
.L_x_714:
        /* <DEDUP_REMOVED lines=16> */
.L_x_728:
        /* <DEDUP_REMOVED lines=36> */
.L_x_724:
        /* <DEDUP_REMOVED lines=61> */
.L_x_725:
        /* <DEDUP_REMOVED lines=8> */
.L_x_727:
        /* <DEDUP_REMOVED lines=74> */
.L_x_726:
[----:B------:R-:W-:Y:S05]  /*16a0*/  BRA.U !UP0, `(.L_x_728) ;  /* 0xfffffff508307547 */ /* 0x000fea000b83ffff */
.L_x_723:
        /* <DEDUP_REMOVED lines=16> */
.L_x_748:
        /* <DEDUP_REMOVED lines=11> */
.L_x_733:
[----:B------:R-:W-:Y:S05]  /*1860*/  BSYNC.RECONVERGENT B1 ;  /* 0x0000000000017941 */ /* 0x000fea0003800200 */
.L_x_732:
        /* <DEDUP_REMOVED lines=20> */
.L_x_735:
[----:B------:R-:W-:Y:S05]  /*19b0*/  BSYNC.RECONVERGENT B1 ;  /* 0x0000000000017941 */ /* 0x000fea0003800200 */
.L_x_734:
        /* <DEDUP_REMOVED lines=8> */
.L_x_737:
[----:B------:R-:W-:Y:S05]  /*1a40*/  BSYNC.RECONVERGENT B1 ;  /* 0x0000000000017941 */ /* 0x000fea0003800200 */
.L_x_736:
        /* <DEDUP_REMOVED lines=8> */
.L_x_739:
[----:B------:R-:W-:Y:S05]  /*1ad0*/  BSYNC.RECONVERGENT B1 ;  /* 0x0000000000017941 */ /* 0x000fea0003800200 */
.L_x_738:
        /* <DEDUP_REMOVED lines=8> */
.L_x_741:
[----:B------:R-:W-:Y:S05]  /*1b60*/  BSYNC.RECONVERGENT B1 ;  /* 0x0000000000017941 */ /* 0x000fea0003800200 */
.L_x_740:
[----:B------:R-:W-:Y:S04]  /*1b70*/  BSSY.RECONVERGENT B1, `(.L_x_742) ;  /* 0x0000007000017945 */ /* 0x000fe80003800200 */
[----:B------:R-:W-:Y:S05]  /*1b80*/  @!P3 BRA `(.L_x_743) ;  /* 0x000000000014b947 */ /* 0x000fea0003800000 */
[----:B01234-:R-:W-:Y:S02]  /*1b90*/  IMAD R5, R11, 0x100, R18 ;  /* 0x000001000b057824 */ /* 0x01ffe400078e0212 */
[----:B------:R-:W-:-:S03]  /*1ba0*/  IMAD.MOV.U32 R15, RZ, RZ, RZ ;  /* 0x000000ffff0f7224 */ /* 0x000fc600078e00ff */
[----:B------:R-:W-:-:S05]  /*1bb0*/  IADD3 R5, PT, PT, R5, 0x500, RZ ;  /* 0x0000050005057810 */ /* 0x000fca0007ffe0ff */
[----:B------:R-:W-:-:S05]  /*1bc0*/  IMAD.WIDE.U32 R4, R5, 0x8, R2 ;  /* 0x0000000805047825 */ /* 0x000fca00078e0002 */
[----:B------:R0:W-:Y:S02]  /*1bd0*/  REDG.E.ADD.64.STRONG.GPU desc[UR18][R4.64], R14 ;  /* 0x0000000e0400798e */ /* 0x0001e4000c12e512 */
.L_x_743:
[----:B------:R-:W-:Y:S05]  /*1be0*/  BSYNC.RECONVERGENT B1 ;  /* 0x0000000000017941 */ /* 0x000fea0003800200 */
.L_x_742:
[----:B------:R-:W-:Y:S04]  /*1bf0*/  BSSY.RECONVERGENT B1, `(.L_x_744) ;  /* 0x0000007000017945 */ /* 0x000fe80003800200 */
[----:B------:R-:W-:Y:S05]  /*1c00*/  @!P4 BRA `(.L_x_745) ;  /* 0x000000000014c947 */ /* 0x000fea0003800000 */
[----:B01234-:R-:W-:Y:S02]  /*1c10*/  IMAD R5, R11, 0x100, R18 ;  /* 0x000001000b057824 */ /* 0x01ffe400078e0212 */
[----:B------:R-:W-:Y:S02]  /*1c20*/  IMAD.MOV.U32 R17, RZ, RZ, RZ ;  /* 0x000000ffff117224 */ /* 0x000fe400078e00ff */
[----:B------:R-:W-:-:S04]  /*1c30*/  VIADD R5, R5, 0x600 ;  /* 0x0000060005057836 */ /* 0x000fc80000000000 */
[----:B------:R-:W-:-:S05]  /*1c40*/  IMAD.WIDE.U32 R4, R5, 0x8, R2 ;  /* 0x0000000805047825 */ /* 0x000fca00078e0002 */
[----:B------:R0:W-:Y:S02]  /*1c50*/  REDG.E.ADD.64.STRONG.GPU desc[UR18][R4.64], R16 ;  /* 0x000000100400798e */ /* 0x0001e4000c12e512 */
.L_x_745:
[----:B------:R-:W-:Y:S05]  /*1c60*/  BSYNC.RECONVERGENT B1 ;  /* 0x0000000000017941 */ /* 0x000fea0003800200 */
.L_x_744:
        /* <DEDUP_REMOVED lines=8> */
.L_x_747:
[----:B------:R-:W-:Y:S05]  /*1cf0*/  BSYNC.RECONVERGENT B1 ;  /* 0x0000000000017941 */ /* 0x000fea0003800200 */
.L_x_746:
[----:B------:R-:W-:-:S05]  /*1d00*/  VIADD R11, R11, 0x8 ;  /* 0x000000080b0b7836 */ /* 0x000fca0000000000 */
[----:B------:R-:W-:-:S13]  /*1d10*/  ISETP.NE.AND P0, PT, R11, R9, PT ;  /* 0x000000090b00720c */ /* 0x000fda0003f05270 */
[----:B------:R-:W-:Y:S05]  /*1d20*/  @P0 BRA `(.L_x_748) ;  /* 0xfffffff800a00947 */ /* 0x000fea000383ffff */
[----:B01234-:R-:W-:-:S07]  /*1d30*/  IMAD.MOV.U32 R7, RZ, RZ, R9 ;  /* 0x000000ffff077224 */ /* 0x01ffce00078e0009 */
.L_x_731:
        /* <DEDUP_REMOVED lines=26> */
.L_x_752:
[----:B------:R-:W-:Y:S05]  /*1ee0*/  BSYNC.RECONVERGENT B1 ;  /* 0x0000000000017941 */ /* 0x000fea0003800200 */
.L_x_751:
        /* <DEDUP_REMOVED lines=8> */
.L_x_754:
[----:B------:R-:W-:Y:S05]  /*1f70*/  BSYNC.RECONVERGENT B1 ;  /* 0x0000000000017941 */ /* 0x000fea0003800200 */
.L_x_753:
        /* <DEDUP_REMOVED lines=9> */
.L_x_756:
[----:B------:R-:W-:Y:S05]  /*2010*/  BSYNC.RECONVERGENT B1 ;  /* 0x0000000000017941 */ /* 0x000fea0003800200 */
.L_x_755:
        /* <DEDUP_REMOVED lines=8> */
.L_x_758:
[----:B------:R-:W-:Y:S05]  /*20a0*/  BSYNC.RECONVERGENT B1 ;  /* 0x0000000000017941 */ /* 0x000fea0003800200 */
.L_x_757:
[----:B------:R-:W-:-:S07]  /*20b0*/  VIADD R7, R7, 0x4 ;  /* 0x0000000407077836 */ /* 0x000fce0000000000 */
.L_x_750:
        /* <DEDUP_REMOVED lines=17> */
.L_x_762:
[----:B------:R-:W-:Y:S05]  /*21d0*/  BSYNC.RECONVERGENT B2 ;  /* 0x0000000000027941 */ /* 0x000fea0003800200 */
.L_x_761:
        /* <DEDUP_REMOVED lines=9> */
.L_x_764:
[----:B------:R-:W-:Y:S05]  /*2270*/  BSYNC.RECONVERGENT B2 ;  /* 0x0000000000027941 */ /* 0x000fea0003800200 */
.L_x_763:
[----:B------:R-:W-:-:S07]  /*2280*/  VIADD R7, R7, 0x2 ;  /* 0x0000000207077836 */ /* 0x000fce0000000000 */
.L_x_760:
        /* <DEDUP_REMOVED lines=12> */
.L_x_759:
[----:B------:R-:W-:Y:S05]  /*2350*/  BSYNC.RECONVERGENT B1 ;  /* 0x0000000000017941 */ /* 0x000fea0003800200 */
.L_x_749:
[----:B------:R-:W-:-:S13]  /*2360*/  ISETP.GT.U32.AND P0, PT, R18, 0x7f, PT ;  /* 0x0000007f1200780c */ /* 0x000fda0003f04070 */
[----:B------:R-:W-:Y:S05]  /*2370*/  @P0 BRA `(.L_x_730) ;  /* 0x00000008008c0947 */ /* 0x000fea0003800000 */
[----:B------:R-:W-:Y:S01]  /*2380*/  ISETP.GE.U32.AND P0, PT, R8, 0x7, PT ;  /* 0x000000070800780c */ /* 0x000fe20003f06070 */
[----:B------:R-:W-:-:S12]  /*2390*/  IMAD.MOV.U32 R7, RZ, RZ, RZ ;  /* 0x000000ffff077224 */ /* 0x000fd800078e00ff */
[----:B------:R-:W-:Y:S05]  /*23a0*/  @!P0 BRA `(.L_x_765) ;  /* 0x0000000400148947 */ /* 0x000fea0003800000 */
[----:B01234-:R-:W0:Y:S01]  /*23b0*/  LDC.64 R2, c[0x0][0x380] ;  /* 0x0000e000ff027b82 */ /* 0x01fe220000000a00 */
[----:B------:R-:W-:-:S07]  /*23c0*/  IMAD.MOV.U32 R8, RZ, RZ, RZ ;  /* 0x000000ffff087224 */ /* 0x000fce00078e00ff */
.L_x_782:
        /* <DEDUP_REMOVED lines=13> */
.L_x_767:
[----:B------:R-:W-:Y:S05]  /*24a0*/  BSYNC.RECONVERGENT B1 ;  /* 0x0000000000017941 */ /* 0x000fea0003800200 */
.L_x_766:
[----:B------:R-:W-:Y:S04]  /*24b0*/  BSSY.RECONVERGENT B1, `(.L_x_768) ;  /* 0x0000005000017945 */ /* 0x000fe80003800200 */
[----:B------:R-:W-:Y:S05]  /*24c0*/  @!P1 BRA `(.L_x_769) ;  /* 0x00000000000c9947 */ /* 0x000fea0003800000 */
[----:B0-----:R-:W-:Y:S02]  /*24d0*/  IMAD.MOV.U32 R6, RZ, RZ, R12 ;  /* 0x000000ffff067224 */ /* 0x001fe400078e000c */
[----:B------:R-:W-:-:S05]  /*24e0*/  IMAD.MOV.U32 R7, RZ, RZ, RZ ;  /* 0x000000ffff077224 */ /* 0x000fca00078e00ff */
[----:B------:R1:W-:Y:S02]  /*24f0*/  REDG.E.ADD.64.STRONG.GPU desc[UR18][R4.64+0xc00], R6 ;  /* 0x000c00060400798e */ /* 0x0003e4000c12e512 */
.L_x_769:
[----:B------:R-:W-:Y:S05]  /*2500*/  BSYNC.RECONVERGENT B1 ;  /* 0x0000000000017941 */ /* 0x000fea0003800200 */
.L_x_768:
        /* <DEDUP_REMOVED lines=17> */
.L_x_771:
[----:B------:R-:W-:Y:S05]  /*2620*/  BSYNC.RECONVERGENT B1 ;  /* 0x0000000000017941 */ /* 0x000fea0003800200 */
.L_x_770:
[----:B------:R-:W-:Y:S04]  /*2630*/  BSSY.RECONVERGENT B1, `(.L_x_772) ;  /* 0x0000005000017945 */ /* 0x000fe80003800200 */
[----:B------:R-:W-:Y:S05]  /*2640*/  @!P1 BRA `(.L_x_773) ;  /* 0x00000000000c9947 */ /* 0x000fea0003800000 */
[----:B012---:R-:W-:Y:S01]  /*2650*/  MOV R6, R13 ;  /* 0x0000000d00067202 */ /* 0x007fe20000000f00 */
[----:B------:R-:W-:-:S05]  /*2660*/  IMAD.MOV.U32 R7, RZ, RZ, RZ ;  /* 0x000000ffff077224 */ /* 0x000fca00078e00ff */
[----:B------:R3:W-:Y:S02]  /*2670*/  REDG.E.ADD.64.STRONG.GPU desc[UR18][R4.64+0x1c00], R6 ;  /* 0x001c00060400798e */ /* 0x0007e4000c12e512 */
.L_x_773:
[----:B------:R-:W-:Y:S05]  /*2680*/  BSYNC.RECONVERGENT B1 ;  /* 0x0000000000017941 */ /* 0x000fea0003800200 */
.L_x_772:
[----:B------:R-:W-:Y:S04]  /*2690*/  BSSY.RECONVERGENT B1, `(.L_x_774) ;  /* 0x0000005000017945 */ /* 0x000fe80003800200 */
[----:B------:R-:W-:Y:S05]  /*26a0*/  @!P2 BRA `(.L_x_775) ;  /* 0x00000000000ca947 */ /* 0x000fea0003800000 */
[----:B0123--:R-:W-:Y:S02]  /*26b0*/  IMAD.MOV.U32 R6, RZ, RZ, R15 ;  /* 0x000000ffff067224 */ /* 0x00ffe400078e000f */
[----:B------:R-:W-:-:S05]  /*26c0*/  IMAD.MOV.U32 R7, RZ, RZ, RZ ;  /* 0x000000ffff077224 */ /* 0x000fca00078e00ff */
[----:B------:R4:W-:Y:S02]  /*26d0*/  REDG.E.ADD.64.STRONG.GPU desc[UR18][R4.64+0x2400], R6 ;  /* 0x002400060400798e */ /* 0x0009e4000c12e512 */
.L_x_775:
[----:B------:R-:W-:Y:S05]  /*26e0*/  BSYNC.RECONVERGENT B1 ;  /* 0x0000000000017941 */ /* 0x000fea0003800200 */
.L_x_774:
[----:B------:R-:W-:Y:S04]  /*26f0*/  BSSY.RECONVERGENT B1, `(.L_x_776) ;  /* 0x0000004000017945 */ /* 0x000fe80003800200 */
[----:B------:R-:W-:Y:S05]  /*2700*/  @!P3 BRA `(.L_x_777) ;  /* 0x000000000008b947 */ /* 0x000fea0003800000 */
[----:B------:R-:W-:-:S05]  /*2710*/  IMAD.MOV.U32 R13, RZ, RZ, RZ ;  /* 0x000000ffff0d7224 */ /* 0x000fca00078e00ff */
[----:B------:R0:W-:Y:S02]  /*2720*/  REDG.E.ADD.64.STRONG.GPU desc[UR18][R4.64+0x2c00], R12 ;  /* 0x002c000c0400798e */ /* 0x0001e4000c12e512 */
.L_x_777:
[----:B------:R-:W-:Y:S05]  /*2730*/  BSYNC.RECONVERGENT B1 ;  /* 0x0000000000017941 */ /* 0x000fea0003800200 */
.L_x_776:
[----:B------:R-:W-:Y:S04]  /*2740*/  BSSY.RECONVERGENT B1, `(.L_x_778) ;  /* 0x0000004000017945 */ /* 0x000fe80003800200 */
[----:B------:R-:W-:Y:S05]  /*2750*/  @!P4 BRA `(.L_x_779) ;  /* 0x000000000008c947 */ /* 0x000fea0003800000 */
[----:B------:R-:W-:-:S05]  /*2760*/  IMAD.MOV.U32 R15, RZ, RZ, RZ ;  /* 0x000000ffff0f7224 */ /* 0x000fca00078e00ff */
[----:B------:R0:W-:Y:S02]  /*2770*/  REDG.E.ADD.64.STRONG.GPU desc[UR18][R4.64+0x3400], R14 ;  /* 0x0034000e0400798e */ /* 0x0001e4000c12e512 */
.L_x_779:
[----:B------:R-:W-:Y:S05]  /*2780*/  BSYNC.RECONVERGENT B1 ;  /* 0x0000000000017941 */ /* 0x000fea0003800200 */
.L_x_778:
[----:B------:R-:W-:Y:S04]  /*2790*/  BSSY.RECONVERGENT B1, `(.L_x_780) ;  /* 0x0000004000017945 */ /* 0x000fe80003800200 */
[----:B------:R-:W-:Y:S05]  /*27a0*/  @!P5 BRA `(.L_x_781) ;  /* 0x000000000008d947 */ /* 0x000fea0003800000 */
[----:B------:R-:W-:-:S05]  /*27b0*/  HFMA2 R17, -RZ, RZ, 0, 0 ;  /* 0x00000000ff117431 */ /* 0x000fca00000001ff */
[----:B------:R0:W-:Y:S02]  /*27c0*/  REDG.E.ADD.64.STRONG.GPU desc[UR18][R4.64+0x3c00], R16 ;  /* 0x003c00100400798e */ /* 0x0001e4000c12e512 */
.L_x_781:
[----:B------:R-:W-:Y:S05]  /*27d0*/  BSYNC.RECONVERGENT B1 ;  /* 0x0000000000017941 */ /* 0x000fea0003800200 */
.L_x_780:
[----:B------:R-:W-:Y:S05]  /*27e0*/  @P0 BRA `(.L_x_782) ;  /* 0xfffffff800f80947 */ /* 0x000fea000383ffff */
[----:B01234-:R-:W-:-:S07]  /*27f0*/  IMAD.MOV.U32 R7, RZ, RZ, R9 ;  /* 0x000000ffff077224 */ /* 0x01ffce00078e0009 */
.L_x_765:
        /* <DEDUP_REMOVED lines=21> */
.L_x_785:
[----:B------:R-:W-:Y:S05]  /*2950*/  BSYNC.RECONVERGENT B1 ;  /* 0x0000000000017941 */ /* 0x000fea0003800200 */
.L_x_784:
        /* <DEDUP_REMOVED lines=9> */
.L_x_787:
[----:B------:R-:W-:Y:S05]  /*29f0*/  BSYNC.RECONVERGENT B1 ;  /* 0x0000000000017941 */ /* 0x000fea0003800200 */
.L_x_786:
        /* <DEDUP_REMOVED lines=9> */
.L_x_789:
[----:B------:R-:W-:Y:S05]  /*2a90*/  BSYNC.RECONVERGENT B1 ;  /* 0x0000000000017941 */ /* 0x000fea0003800200 */
.L_x_788:
        /* <DEDUP_REMOVED lines=8> */
.L_x_791:
[----:B------:R-:W-:Y:S05]  /*2b20*/  BSYNC.RECONVERGENT B1 ;  /* 0x0000000000017941 */ /* 0x000fea0003800200 */
.L_x_790:
[----:B------:R-:W-:-:S07]  /*2b30*/  VIADD R7, R7, 0x4 ;  /* 0x0000000407077836 */ /* 0x000fce0000000000 */
.L_x_783:
        /* <DEDUP_REMOVED lines=16> */
.L_x_794:
[----:B------:R-:W-:Y:S05]  /*2c40*/  BSYNC.RECONVERGENT B1 ;  /* 0x0000000000017941 */ /* 0x000fea0003800200 */
.L_x_793:
        /* <DEDUP_REMOVED lines=9> */
.L_x_796:
[----:B------:R-:W-:Y:S05]  /*2ce0*/  BSYNC.RECONVERGENT B1 ;  /* 0x0000000000017941 */ /* 0x000fea0003800200 */
.L_x_795:
[----:B------:R-:W-:-:S07]  /*2cf0*/  VIADD R7, R7, 0x2 ;  /* 0x0000000207077836 */ /* 0x000fce0000000000 */
.L_x_792:
        /* <DEDUP_REMOVED lines=11> */
.L_x_730:
[----:B------:R-:W-:Y:S05]  /*2db0*/  BSYNC.RECONVERGENT B0 ;  /* 0x0000000000007941 */ /* 0x000fea0003800200 */
.L_x_729:
        /* <DEDUP_REMOVED lines=17> */
.L_x_798:
        /* <DEDUP_REMOVED lines=11> */
.L_x_825:


//--------------------- .text._ZN3cub18CUB_300001_SM_10006detail10radix_sort31DeviceRadixSortSingleTileKernelINS1_5radix10policy_hubIjiyE10Policy1000ELNS0_9SortOrderE0EjiyNS1_21identity_decomposer_tEEEvPKT1_PSA_PKT2_PSE_T3_iiT4_ --------------------------
	.section	.text._ZN3cub18CUB_300001_SM_10006detail10radix_sort31DeviceRadixSortSingleTileKernelINS1_5radix10policy_hubIjiyE10Policy1000ELNS0_9SortOrderE0EjiyNS1_21identity_decomposer_tEEEvPKT1_PSA_PKT2_PSE_T3_iiT4_,"ax",@progbits
	.align	128
        .global         _ZN3cub18CUB_300001_SM_10006detail10radix_sort31DeviceRadixSortSingleTileKernelINS1_5radix10policy_hubIjiyE10Policy1000ELNS0_9SortOrderE0EjiyNS1_21identity_decomposer_tEEEvPKT1_PSA_PKT2_PSE_T3_iiT4_
        .type           _ZN3cub18CUB_300001_SM_10006detail10radix_sort31DeviceRadixSortSingleTileKernelINS1_5radix10policy_hubIjiyE10Policy1000ELNS0_9SortOrderE0EjiyNS1_21identity_decomposer_tEEEvPKT1_PSA_PKT2_PSE_T3_iiT4_,@function
        .size           _ZN3cub18CUB_300001_SM_10006detail10radix_sort31DeviceRadixSortSingleTileKernelINS1_5radix10policy_hubIjiyE10Policy1000ELNS0_9SortOrderE0EjiyNS1_21identity_decomposer_tEEEvPKT1_PSA_PKT2_PSE_T3_iiT4_,(.L_x_826 - _ZN3cub18CUB_300001_SM_10006detail10radix_sort31DeviceRadixSortSingleTileKernelINS1_5radix10policy_hubIjiyE10Policy1000ELNS0_9SortOrderE0EjiyNS1_21identity_decomposer_tEEEvPKT1_PSA_PKT2_PSE_T3_iiT4_)
        .other          _ZN3cub18CUB_300001_SM_10006detail10radix_sort31DeviceRadixSortSingleTileKernelINS1_5radix10policy_hubIjiyE10Policy1000ELNS0_9SortOrderE0EjiyNS1_21identity_decomposer_tEEEvPKT1_PSA_PKT2_PSE_T3_iiT4_,@"STO_CUDA_ENTRY STV_DEFAULT"
_ZN3cub18CUB_300001_SM_10006detail10radix_sort31DeviceRadixSortSingleTileKernelINS1_5radix10policy_hubIjiyE10Policy1000ELNS0_9SortOrderE0EjiyNS1_21identity_decomposer_tEEEvPKT1_PSA_PKT2_PSE_T3_iiT4_:
.text._ZN3cub18CUB_300001_SM_10006detail10radix_sort31DeviceRadixSortSingleTileKernelINS1_5radix10policy_hubIjiyE10Policy1000ELNS0_9SortOrderE0EjiyNS1_21identity_decomposer_tEEEvPKT1_PSA_PKT2_PSE_T3_iiT4_:
        /* <DEDUP_REMOVED lines=165> */
.L_x_800:
        /* <DEDUP_REMOVED lines=554> */
.L_x_799:
        /* <DEDUP_REMOVED lines=208> */
.L_x_801:
        /* <DEDUP_REMOVED lines=9> */
.L_x_826:


//--------------------- .text._ZN3cub18CUB_300001_SM_10006detail4scan23DeviceCompactInitKernelINS0_24ReduceByKeyScanTileStateIiiLb1EEEPiEEvT_iT0_ --------------------------
	.section	.text._ZN3cub18CUB_300001_SM_10006detail4scan23DeviceCompactInitKernelINS0_24ReduceByKeyScanTileStateIiiLb1EEEPiEEvT_iT0_,"ax",@progbits
	.align	128
        .global         _ZN3cub18CUB_300001_SM_10006detail4scan23DeviceCompactInitKernelINS0_24ReduceByKeyScanTileStateIiiLb1EEEPiEEvT_iT0_
        .type           _ZN3cub18CUB_300001_SM_10006detail4scan23DeviceCompactInitKernelINS0_24ReduceByKeyScanTileStateIiiLb1EEEPiEEvT_iT0_,@function
        .size           _ZN3cub18CUB_300001_SM_10006detail4scan23DeviceCompactInitKernelINS0_24ReduceByKeyScanTileStateIiiLb1EEEPiEEvT_iT0_,(.L_x_827 - _ZN3cub18CUB_300001_SM_10006detail4scan23DeviceCompactInitKernelINS0_24ReduceByKeyScanTileStateIiiLb1EEEPiEEvT_iT0_)
        .other          _ZN3cub18CUB_300001_SM_10006detail4scan23DeviceCompactInitKernelINS0_24ReduceByKeyScanTileStateIiiLb1EEEPiEEvT_iT0_,@"STO_CUDA_ENTRY STV_DEFAULT"
_ZN3cub18CUB_300001_SM_10006detail4scan23DeviceCompactInitKernelINS0_24ReduceByKeyScanTileStateIiiLb1EEEPiEEvT_iT0_:
.text._ZN3cub18CUB_300001_SM_10006detail4scan23DeviceCompactInitKernelINS0_24ReduceByKeyScanTileStateIiiLb1EEEPiEEvT_iT0_:
[----:B------:R-:W-:Y:S01]  /*0000*/  LDC R1, c[0x0][0x37c] ;  /* 0x0000df00ff017b82 */ /* 0x000fe20000000800 */
[----:B------:R-:W0:Y:S07]  /*0010*/  S2R R0, SR_TID.X ;  /* 0x0000000000007919 */ /* 0x000e2e0000002100 */
[----:B------:R-:W1:Y:S01]  /*0020*/  S2UR UR6, SR_CTAID.X ;  /* 0x00000000000679c3 */ /* 0x000e620000002500 */
[----:B------:R-:W2:Y:S01]  /*0030*/  LDCU UR4, c[0x0][0x388] ;  /* 0x00007100ff0477ac */ /* 0x000ea20008000800 */
[----:B------:R-:W-:-:S06]  /*0040*/  CS2R R8, SRZ ;  /* 0x0000000000087805 */ /* 0x000fcc000001ff00 */
[----:B------:R-:W1:Y:S01]  /*0050*/  LDC R7, c[0x0][0x360] ;  /* 0x0000d800ff077b82 */ /* 0x000e620000000800 */
[C---:B0-----:R-:W-:Y:S01]  /*0060*/  ISETP.GT.U32.AND P0, PT, R0.reuse, 0x1f, PT ;  /* 0x0000001f0000780c */ /* 0x041fe20003f04070 */
[----:B-1----:R-:W-:Y:S01]  /*0070*/  IMAD R7, R7, UR6, R0 ;  /* 0x0000000607077c24 */ /* 0x002fe2000f8e0200 */
[----:B------:R-:W-:Y:S02]  /*0080*/  LOP3.LUT P2, RZ, R0, UR6, RZ, 0xfc, !PT ;  /* 0x0000000600ff7c12 */ /* 0x000fe4000f84fcff */
[----:B------:R-:W-:Y:S02]  /*0090*/  ISETP.NE.OR P0, PT, RZ, UR6, P0 ;  /* 0x00000006ff007c0c */ /* 0x000fe40008705670 */
[----:B--2---:R-:W-:Y:S01]  /*00a0*/  ISETP.GE.AND P1, PT, R7, UR4, PT ;  /* 0x0000000407007c0c */ /* 0x004fe2000bf26270 */
[----:B------:R-:W0:Y:S10]  /*00b0*/  LDCU.64 UR4, c[0x0][0x358] ;  /* 0x00006b00ff0477ac */ /* 0x000e340008000a00 */
[----:B------:R-:W1:Y:S02]  /*00c0*/  @!P0 LDC.64 R4, c[0x0][0x380] ;  /* 0x0000e000ff048b82 */ /* 0x000e640000000a00 */
[----:B------:R-:W-:-:S02]  /*00d0*/  @!P1 IMAD.MOV.U32 R10, RZ, RZ, 0x63 ;  /* 0x00000063ff0a9424 */ /* 0x000fc400078e00ff */
[----:B------:R-:W-:-:S04]  /*00e0*/  @!P1 IMAD.MOV.U32 R11, RZ, RZ, 0x0 ;  /* 0x00000000ff0b9424 */ /* 0x000fc800078e00ff */
[----:B------:R-:W2:Y:S01]  /*00f0*/  @!P1 LDC.64 R2, c[0x0][0x380] ;  /* 0x0000e000ff029b82 */ /* 0x000ea20000000a00 */
[----:B-1----:R-:W-:-:S04]  /*0100*/  @!P0 IMAD.WIDE.U32 R4, R0, 0x10, R4 ;  /* 0x0000001000048825 */ /* 0x002fc800078e0004 */
[----:B--2---:R-:W-:-:S05]  /*0110*/  @!P1 IMAD.WIDE R2, R7, 0x10, R2 ;  /* 0x0000001007029825 */ /* 0x004fca00078e0202 */
[----:B0-----:R0:W-:Y:S04]  /*0120*/  @!P1 STG.E.128 desc[UR4][R2.64+0x200], R8 ;  /* 0x0002000802009986 */ /* 0x0011e8000c101d04 */
[----:B------:R0:W-:Y:S01]  /*0130*/  @!P0 STG.E.128 desc[UR4][R4.64], RZ ;  /* 0x000000ff04008986 */ /* 0x0001e2000c101d04 */
[----:B------:R-:W-:Y:S05]  /*0140*/  @P2 EXIT ;  /* 0x000000000000294d */ /* 0x000fea0003800000 */
[----:B0-----:R-:W0:Y:S02]  /*0150*/  LDC.64 R2, c[0x0][0x390] ;  /* 0x0000e400ff027b82 */ /* 0x001e240000000a00 */
[----:B0-----:R-:W-:Y:S01]  /*0160*/  STG.E desc[UR4][R2.64], RZ ;  /* 0x000000ff02007986 */ /* 0x001fe2000c101904 */
[----:B------:R-:W-:Y:S05]  /*0170*/  EXIT ;  /* 0x000000000000794d */ /* 0x000fea0003800000 */
.L_x_802:
        /* <DEDUP_REMOVED lines=16> */
.L_x_827:


//--------------------- .text._ZN3cub18CUB_300001_SM_10006detail8for_each13static_kernelINS2_12policy_hub_t12policy_500_tEmN6thrust24THRUST_300001_SM_1000_NS8cuda_cub20__uninitialized_fill7functorINS7_10device_ptrIcEEcEEEEvT0_T1_ --------------------------
	.section	.text._ZN3cub18CUB_300001_SM_10006detail8for_each13static_kernelINS2_12policy_hub_t12policy_500_tEmN6thrust24THRUST_300001_SM_1000_NS8cuda_cub20__uninitialized_fill7functorINS7_10device_ptrIcEEcEEEEvT0_T1_,"ax",@progbits
	.align	128
        .global         _ZN3cub18CUB_300001_SM_10006detail8for_each13static_kernelINS2_12policy_hub_t12policy_500_tEmN6thrust24THRUST_300001_SM_1000_NS8cuda_cub20__uninitialized_fill7functorINS7_10device_ptrIcEEcEEEEvT0_T1_
        .type           _ZN3cub18CUB_300001_SM_10006detail8for_each13static_kernelINS2_12policy_hub_t12policy_500_tEmN6thrust24THRUST_300001_SM_1000_NS8cuda_cub20__uninitialized_fill7functorINS7_10device_ptrIcEEcEEEEvT0_T1_,@function
        .size           _ZN3cub18CUB_300001_SM_10006detail8for_each13static_kernelINS2_12policy_hub_t12policy_500_tEmN6thrust24THRUST_300001_SM_1000_NS8cuda_cub20__uninitialized_fill7functorINS7_10device_ptrIcEEcEEEEvT0_T1_,(.L_x_828 - _ZN3cub18CUB_300001_SM_10006detail8for_each13static_kernelINS2_12policy_hub_t12policy_500_tEmN6thrust24THRUST_300001_SM_1000_NS8cuda_cub20__uninitialized_fill7functorINS7_10device_ptrIcEEcEEEEvT0_T1_)
        .other          _ZN3cub18CUB_300001_SM_10006detail8for_each13static_kernelINS2_12policy_hub_t12policy_500_tEmN6thrust24THRUST_300001_SM_1000_NS8cuda_cub20__uninitialized_fill7functorINS7_10device_ptrIcEEcEEEEvT0_T1_,@"STO_CUDA_ENTRY STV_DEFAULT"
_ZN3cub18CUB_300001_SM_10006detail8for_each13static_kernelINS2_12policy_hub_t12policy_500_tEmN6thrust24THRUST_300001_SM_1000_NS8cuda_cub20__uninitialized_fill7functorINS7_10device_ptrIcEEcEEEEvT0_T1_:
.text._ZN3cub18CUB_300001_SM_10006detail8for_each13static_kernelINS2_12policy_hub_t12policy_500_tEmN6thrust24THRUST_300001_SM_1000_NS8cuda_cub20__uninitialized_fill7functorINS7_10device_ptrIcEEcEEEEvT0_T1_:
[----:B------:R-:W-:Y:S08]  /*0000*/  LDC R1, c[0x0][0x37c] ;  /* 0x0000df00ff017b82 */ /* 0x000ff00000000800 */
[----:B------:R-:W0:Y:S01]  /*0010*/  S2UR UR4, SR_CTAID.X ;  /* 0x00000000000479c3 */ /* 0x000e220000002500 */
[----:B------:R-:W1:Y:S01]  /*0020*/  LDCU.64 UR6, c[0x0][0x380] ;  /* 0x00007000ff0677ac */ /* 0x000e620008000a00 */
[----:B------:R-:W2:Y:S06]  /*0030*/  LDCU.64 UR8, c[0x0][0x358] ;  /* 0x00006b00ff0877ac */ /* 0x000eac0008000a00 */
[----:B------:R-:W3:Y:S01]  /*0040*/  LDC R5, c[0x0][0x390] ;  /* 0x0000e400ff057b82 */ /* 0x000ee20000000800 */
[----:B0-----:R-:W-:-:S04]  /*0050*/  UIMAD.WIDE.U32 UR4, UR4, 0x200, URZ ;  /* 0x00000200040478a5 */ /* 0x001fc8000f8e00ff */
[----:B-1----:R-:W-:-:S04]  /*0060*/  UIADD3 UR6, UP0, UPT, -UR4, UR6, URZ ;  /* 0x0000000604067290 */ /* 0x002fc8000ff1e1ff */
[----:B------:R-:W-:Y:S01]  /*0070*/  UIADD3.X UR7, UPT, UPT, ~UR5, UR7, URZ, UP0, !UPT ;  /* 0x0000000705077290 */ /* 0x000fe200087fe5ff */
[----:B---3--:R-:W-:Y:S01]  /*0080*/  PRMT R5, R5, 0x7770, RZ ;  /* 0x0000777005057816 */ /* 0x008fe200000000ff */
[----:B------:R-:W-:-:S04]  /*0090*/  UISETP.GE.U32.AND UP0, UPT, UR6, 0x200, UPT ;  /* 0x000002000600788c */ /* 0x000fc8000bf06070 */
[----:B------:R-:W-:-:S09]  /*00a0*/  UISETP.GE.U32.AND.EX UP0, UPT, UR7, URZ, UPT, UP0 ;  /* 0x000000ff0700728c */ /* 0x000fd2000bf06100 */
[----:B--2---:R-:W-:Y:S05]  /*00b0*/  BRA.U !UP0, `(.L_x_803) ;  /* 0x00000001081c7547 */ /* 0x004fea000b800000 */
[----:B------:R-:W0:Y:S01]  /*00c0*/  S2R R3, SR_TID.X ;  /* 0x0000000000037919 */ /* 0x000e220000002100 */
[----:B------:R-:W0:Y:S02]  /*00d0*/  LDC.64 R6, c[0x0][0x388] ;  /* 0x0000e200ff067b82 */ /* 0x000e240000000a00 */
[----:B0-----:R-:W-:-:S04]  /*00e0*/  IADD3 R2, P0, P1, R6, UR4, R3 ;  /* 0x0000000406027c10 */ /* 0x001fc8000f91e003 */
[----:B------:R-:W-:-:S05]  /*00f0*/  IADD3.X R3, PT, PT, R7, UR5, RZ, P0, P1 ;  /* 0x0000000507037c10 */ /* 0x000fca00087e24ff */
[----:B------:R-:W-:Y:S04]  /*0100*/  STG.E.U8 desc[UR8][R2.64], R5 ;  /* 0x0000000502007986 */ /* 0x000fe8000c101108 */
[----:B------:R-:W-:Y:S01]  /*0110*/  STG.E.U8 desc[UR8][R2.64+0x100], R5 ;  /* 0x0001000502007986 */ /* 0x000fe2000c101108 */
[----:B------:R-:W-:Y:S05]  /*0120*/  EXIT ;  /* 0x000000000000794d */ /* 0x000fea0003800000 */
.L_x_803:
[----:B------:R-:W0:Y:S01]  /*0130*/  S2R R3, SR_TID.X ;  /* 0x0000000000037919 */ /* 0x000e220000002100 */
[----:B------:R-:W1:Y:S01]  /*0140*/  LDC.64 R6, c[0x0][0x388] ;  /* 0x0000e200ff067b82 */ /* 0x000e620000000a00 */
[----:B------:R-:W-:Y:S02]  /*0150*/  IMAD.U32 R2, RZ, RZ, UR7 ;  /* 0x00000007ff027e24 */ /* 0x000fe4000f8e00ff */
[C---:B0-----:R-:W-:Y:S01]  /*0160*/  VIADD R0, R3.reuse, 0x100 ;  /* 0x0000010003007836 */ /* 0x041fe20000000000 */
[----:B------:R-:W-:-:S04]  /*0170*/  ISETP.LT.U32.AND P0, PT, R3, UR6, PT ;  /* 0x0000000603007c0c */ /* 0x000fc8000bf01070 */
[----:B------:R-:W-:Y:S01]  /*0180*/  ISETP.LT.U32.AND P1, PT, R0, UR6, PT ;  /* 0x0000000600007c0c */ /* 0x000fe2000bf21070 */
[----:B------:R-:W-:Y:S01]  /*0190*/  IMAD.U32 R0, RZ, RZ, UR7 ;  /* 0x00000007ff007e24 */ /* 0x000fe2000f8e00ff */
[----:B------:R-:W-:Y:S02]  /*01a0*/  ISETP.GT.U32.AND.EX P0, PT, R2, RZ, PT, P0 ;  /* 0x000000ff0200720c */ /* 0x000fe40003f04100 */
[----:B-1----:R-:W-:Y:S02]  /*01b0*/  IADD3 R2, P2, P3, R6, UR4, R3 ;  /* 0x0000000406027c10 */ /* 0x002fe4000fb5e003 */
[----:B------:R-:W-:Y:S02]  /*01c0*/  ISETP.GT.U32.AND.EX P1, PT, R0, RZ, PT, P1 ;  /* 0x000000ff0000720c */ /* 0x000fe40003f24110 */
[----:B------:R-:W-:-:S07]  /*01d0*/  IADD3.X R3, PT, PT, R7, UR5, RZ, P2, P3 ;  /* 0x0000000507037c10 */ /* 0x000fce00097e64ff */
[----:B------:R0:W-:Y:S04]  /*01e0*/  @P0 STG.E.U8 desc[UR8][R2.64], R5 ;  /* 0x0000000502000986 */ /* 0x0001e8000c101108 */
[----:B------:R-:W-:Y:S05]  /*01f0*/  @!P1 EXIT ;  /* 0x000000000000994d */ /* 0x000fea0003800000 */
[----:B------:R-:W-:Y:S01]  /*0200*/  STG.E.U8 desc[UR8][R2.64+0x100], R5 ;  /* 0x0001000502007986 */ /* 0x000fe2000c101108 */
[----:B------:R-:W-:Y:S05]  /*0210*/  EXIT ;  /* 0x000000000000794d */ /* 0x000fea0003800000 */
.L_x_804:
        /* <DEDUP_REMOVED lines=14> */
.L_x_828:


//--------------------- .text._ZN3cub18CUB_300001_SM_10006detail8for_each13static_kernelINS2_12policy_hub_t12policy_500_tElN6thrust24THRUST_300001_SM_1000_NS8cuda_cub10__tabulate7functorINS7_6detail15normal_iteratorINS7_10device_ptrIiEEEENS7_6system6detail7generic6detail22compute_sequence_valueIivEElEEEEvT0_T1_ --------------------------
	.section	.text._ZN3cub18CUB_300001_SM_10006detail8for_each13static_kernelINS2_12policy_hub_t12policy_500_tElN6thrust24THRUST_300001_SM_1000_NS8cuda_cub10__tabulate7functorINS7_6detail15normal_iteratorINS7_10device_ptrIiEEEENS7_6system6detail7generic6detail22compute_sequence_valueIivEElEEEEvT0_T1_,"ax",@progbits
	.align	128
        .global         _ZN3cub18CUB_300001_SM_10006detail8for_each13static_kernelINS2_12policy_hub_t12policy_500_tElN6thrust24THRUST_300001_SM_1000_NS8cuda_cub10__tabulate7functorINS7_6detail15normal_iteratorINS7_10device_ptrIiEEEENS7_6system6detail7generic6detail22compute_sequence_valueIivEElEEEEvT0_T1_
        .type           _ZN3cub18CUB_300001_SM_10006detail8for_each13static_kernelINS2_12policy_hub_t12policy_500_tElN6thrust24THRUST_300001_SM_1000_NS8cuda_cub10__tabulate7functorINS7_6detail15normal_iteratorINS7_10device_ptrIiEEEENS7_6system6detail7generic6detail22compute_sequence_valueIivEElEEEEvT0_T1_,@function
        .size           _ZN3cub18CUB_300001_SM_10006detail8for_each13static_kernelINS2_12policy_hub_t12policy_500_tElN6thrust24THRUST_300001_SM_1000_NS8cuda_cub10__tabulate7functorINS7_6detail15normal_iteratorINS7_10device_ptrIiEEEENS7_6system6detail7generic6detail22compute_sequence_valueIivEElEEEEvT0_T1_,(.L_x_829 - _ZN3cub18CUB_300001_SM_10006detail8for_each13static_kernelINS2_12policy_hub_t12policy_500_tElN6thrust24THRUST_300001_SM_1000_NS8cuda_cub10__tabulate7functorINS7_6detail15normal_iteratorINS7_10device_ptrIiEEEENS7_6system6detail7generic6detail22compute_sequence_valueIivEElEEEEvT0_T1_)
        .other          _ZN3cub18CUB_300001_SM_10006detail8for_each13static_kernelINS2_12policy_hub_t12policy_500_tElN6thrust24THRUST_300001_SM_1000_NS8cuda_cub10__tabulate7functorINS7_6detail15normal_iteratorINS7_10device_ptrIiEEEENS7_6system6detail7generic6detail22compute_sequence_valueIivEElEEEEvT0_T1_,@"STO_CUDA_ENTRY STV_DEFAULT"
_ZN3cub18CUB_300001_SM_10006detail8for_each13static_kernelINS2_12policy_hub_t12policy_500_tElN6thrust24THRUST_300001_SM_1000_NS8cuda_cub10__tabulate7functorINS7_6detail15normal_iteratorINS7_10device_ptrIiEEEENS7_6system6detail7generic6detail22compute_sequence_valueIivEElEEEEvT0_T1_:
.text._ZN3cub18CUB_300001_SM_10006detail8for_each13static_kernelINS2_12policy_hub_t12policy_500_tElN6thrust24THRUST_300001_SM_1000_NS8cuda_cub10__tabulate7functorINS7_6detail15normal_iteratorINS7_10device_ptrIiEEEENS7_6system6detail7generic6detail22compute_sequence_valueIivEElEEEEvT0_T1_:
[----:B------:R-:W-:Y:S08]  /*0000*/  LDC R1, c[0x0][0x37c] ;  /* 0x0000df00ff017b82 */ /* 0x000ff00000000800 */
[----:B------:R-:W0:Y:S01]  /*0010*/  S2UR UR4, SR_CTAID.X ;  /* 0x00000000000479c3 */ /* 0x000e220000002500 */
[----:B------:R-:W1:Y:S01]  /*0020*/  LDCU.64 UR6, c[0x0][0x380] ;  /* 0x00007000ff0677ac */ /* 0x000e620008000a00 */
[----:B------:R-:W2:Y:S01]  /*0030*/  LDCU.64 UR8, c[0x0][0x358] ;  /* 0x00006b00ff0877ac */ /* 0x000ea20008000a00 */
[----:B0-----:R-:W-:-:S04]  /*0040*/  UIMAD.WIDE.U32 UR4, UR4, 0x200, URZ ;  /* 0x00000200040478a5 */ /* 0x001fc8000f8e00ff */
[----:B-1----:R-:W-:-:S04]  /*0050*/  UIADD3 UR6, UP0, UPT, -UR4, UR6, URZ ;  /* 0x0000000604067290 */ /* 0x002fc8000ff1e1ff */
[----:B------:R-:W-:Y:S02]  /*0060*/  UIADD3.X UR7, UPT, UPT, ~UR5, UR7, URZ, UP0, !UPT ;  /* 0x0000000705077290 */ /* 0x000fe400087fe5ff */
[----:B------:R-:W-:-:S04]  /*0070*/  UISETP.GE.U32.AND UP0, UPT, UR6, 0x200, UPT ;  /* 0x000002000600788c */ /* 0x000fc8000bf06070 */
[----:B------:R-:W-:-:S09]  /*0080*/  UISETP.GE.AND.EX UP0, UPT, UR7, URZ, UPT, UP0 ;  /* 0x000000ff0700728c */ /* 0x000fd2000bf06300 */
[----:B--2---:R-:W-:Y:S05]  /*0090*/  BRA.U !UP0, `(.L_x_805) ;  /* 0x0000000108347547 */ /* 0x004fea000b800000 */
[----:B------:R-:W0:Y:S01]  /*00a0*/  S2R R0, SR_TID.X ;  /* 0x0000000000007919 */ /* 0x000e220000002100 */
[----:B------:R-:W1:Y:S01]  /*00b0*/  LDC.64 R6, c[0x0][0x390] ;  /* 0x0000e400ff067b82 */ /* 0x000e620000000a00 */
[----:B------:R-:W2:Y:S01]  /*00c0*/  LDCU.64 UR10, c[0x0][0x388] ;  /* 0x00007100ff0a77ac */ /* 0x000ea20008000a00 */
[----:B0-----:R-:W-:-:S05]  /*00d0*/  IADD3 R5, P0, PT, R0, UR4, RZ ;  /* 0x0000000400057c10 */ /* 0x001fca000ff1e0ff */
[----:B------:R-:W-:Y:S01]  /*00e0*/  IMAD.X R4, RZ, RZ, UR5, P0 ;  /* 0x00000005ff047e24 */ /* 0x000fe200080e06ff */
[C---:B--2---:R-:W-:Y:S01]  /*00f0*/  LEA R2, P0, R5.reuse, UR10, 0x2 ;  /* 0x0000000a05027c11 */ /* 0x044fe2000f8010ff */
[----:B------:R-:W-:-:S03]  /*0100*/  VIADD R0, R5, 0x100 ;  /* 0x0000010005007836 */ /* 0x000fc60000000000 */
[C---:B------:R-:W-:Y:S01]  /*0110*/  LEA.HI.X R3, R5.reuse, UR11, R4, 0x2, P0 ;  /* 0x0000000b05037c11 */ /* 0x040fe200080f1404 */
[-CC-:B-1----:R-:W-:Y:S02]  /*0120*/  IMAD R5, R5, R7.reuse, R6.reuse ;  /* 0x0000000705057224 */ /* 0x182fe400078e0206 */
[----:B------:R-:W-:-:S03]  /*0130*/  IMAD R7, R0, R7, R6 ;  /* 0x0000000700077224 */ /* 0x000fc600078e0206 */
[----:B------:R-:W-:Y:S04]  /*0140*/  STG.E desc[UR8][R2.64], R5 ;  /* 0x0000000502007986 */ /* 0x000fe8000c101908 */
[----:B------:R-:W-:Y:S01]  /*0150*/  STG.E desc[UR8][R2.64+0x400], R7 ;  /* 0x0004000702007986 */ /* 0x000fe2000c101908 */
[----:B------:R-:W-:Y:S05]  /*0160*/  EXIT ;  /* 0x000000000000794d */ /* 0x000fea0003800000 */
.L_x_805:
[----:B------:R-:W0:Y:S01]  /*0170*/  S2R R2, SR_TID.X ;  /* 0x0000000000027919 */ /* 0x000e220000002100 */
[----:B------:R-:W-:Y:S01]  /*0180*/  USHF.R.S32.HI UR7, URZ, 0x1f, UR6 ;  /* 0x0000001fff077899 */ /* 0x000fe20008011406 */
[----:B------:R-:W-:Y:S05]  /*0190*/  BSSY.RECONVERGENT B0, `(.L_x_806) ;  /* 0x0000011000007945 */ /* 0x000fea0003800200 */
[----:B------:R-:W-:Y:S02]  /*01a0*/  IMAD.U32 R3, RZ, RZ, UR7 ;  /* 0x00000007ff037e24 */ /* 0x000fe4000f8e00ff */
[----:B------:R-:W-:Y:S01]  /*01b0*/  IMAD.U32 R4, RZ, RZ, UR7 ;  /* 0x00000007ff047e24 */ /* 0x000fe2000f8e00ff */
[C---:B0-----:R-:W-:Y:S01]  /*01c0*/  ISETP.LT.U32.AND P0, PT, R2.reuse, UR6, PT ;  /* 0x0000000602007c0c */ /* 0x041fe2000bf01070 */
[----:B------:R-:W-:-:S03]  /*01d0*/  VIADD R0, R2, 0x100 ;  /* 0x0000010002007836 */ /* 0x000fc60000000000 */
[----:B------:R-:W-:Y:S02]  /*01e0*/  ISETP.GT.AND.EX P0, PT, R3, RZ, PT, P0 ;  /* 0x000000ff0300720c */ /* 0x000fe40003f04300 */
[----:B------:R-:W-:-:S04]  /*01f0*/  ISETP.LT.U32.AND P1, PT, R0, UR6, PT ;  /* 0x0000000600007c0c */ /* 0x000fc8000bf21070 */
[----:B------:R-:W-:-:S07]  /*0200*/  ISETP.GT.AND.EX P1, PT, R4, RZ, PT, P1 ;  /* 0x000000ff0400720c */ /* 0x000fce0003f24310 */
[----:B------:R-:W-:Y:S06]  /*0210*/  @!P0 BRA `(.L_x_807) ;  /* 0x0000000000208947 */ /* 0x000fec0003800000 */
[----:B------:R-:W0:Y:S01]  /*0220*/  LDC.64 R6, c[0x0][0x390] ;  /* 0x0000e400ff067b82 */ /* 0x000e220000000a00 */
[----:B------:R-:W1:Y:S01]  /*0230*/  LDCU.64 UR10, c[0x0][0x388] ;  /* 0x00007100ff0a77ac */ /* 0x000e620008000a00 */
[----:B------:R-:W-:-:S05]  /*0240*/  IADD3 R4, P0, PT, R2, UR4, RZ ;  /* 0x0000000402047c10 */ /* 0x000fca000ff1e0ff */
[----:B------:R-:W-:Y:S01]  /*0250*/  IMAD.X R3, RZ, RZ, UR5, P0 ;  /* 0x00000005ff037e24 */ /* 0x000fe200080e06ff */
[----:B-1----:R-:W-:-:S04]  /*0260*/  LEA R2, P0, R4, UR10, 0x2 ;  /* 0x0000000a04027c11 */ /* 0x002fc8000f8010ff */
[C---:B------:R-:W-:Y:S01]  /*0270*/  LEA.HI.X R3, R4.reuse, UR11, R3, 0x2, P0 ;  /* 0x0000000b04037c11 */ /* 0x040fe200080f1403 */
[----:B0-----:R-:W-:-:S05]  /*0280*/  IMAD R7, R4, R7, R6 ;  /* 0x0000000704077224 */ /* 0x001fca00078e0206 */
[----:B------:R0:W-:Y:S03]  /*0290*/  STG.E desc[UR8][R2.64], R7 ;  /* 0x0000000702007986 */ /* 0x0001e6000c101908 */
.L_x_807:
[----:B------:R-:W-:Y:S05]  /*02a0*/  BSYNC.RECONVERGENT B0 ;  /* 0x0000000000007941 */ /* 0x000fea0003800200 */
.L_x_806:
[----:B------:R-:W-:Y:S05]  /*02b0*/  @!P1 EXIT ;  /* 0x000000000000994d */ /* 0x000fea0003800000 */
[----:B------:R-:W1:Y:S01]  /*02c0*/  LDC.64 R4, c[0x0][0x390] ;  /* 0x0000e400ff047b82 */ /* 0x000e620000000a00 */
[----:B------:R-:W2:Y:S01]  /*02d0*/  LDCU.64 UR6, c[0x0][0x388] ;  /* 0x00007100ff0677ac */ /* 0x000ea20008000a00 */
[----:B------:R-:W-:-:S05]  /*02e0*/  IADD3 R0, P0, PT, R0, UR4, RZ ;  /* 0x0000000400007c10 */ /* 0x000fca000ff1e0ff */
[----:B0-----:R-:W-:Y:S01]  /*02f0*/  IMAD.X R3, RZ, RZ, UR5, P0 ;  /* 0x00000005ff037e24 */ /* 0x001fe200080e06ff */
[----:B--2---:R-:W-:-:S04]  /*0300*/  LEA R2, P0, R0, UR6, 0x2 ;  /* 0x0000000600027c11 */ /* 0x004fc8000f8010ff */
[C---:B------:R-:W-:Y:S01]  /*0310*/  LEA.HI.X R3, R0.reuse, UR7, R3, 0x2, P0 ;  /* 0x0000000700037c11 */ /* 0x040fe200080f1403 */
[----:B-1----:R-:W-:-:S05]  /*0320*/  IMAD R5, R0, R5, R4 ;  /* 0x0000000500057224 */ /* 0x002fca00078e0204 */
[----:B------:R-:W-:Y:S01]  /*0330*/  STG.E desc[UR8][R2.64], R5 ;  /* 0x0000000502007986 */ /* 0x000fe2000c101908 */
[----:B------:R-:W-:Y:S05]  /*0340*/  EXIT ;  /* 0x000000000000794d */ /* 0x000fea0003800000 */
.L_x_808:
        /* <DEDUP_REMOVED lines=11> */
.L_x_829:


//--------------------- .text._ZN3cub18CUB_300001_SM_10006detail8for_each13static_kernelINS2_12policy_hub_t12policy_500_tEmN6thrust24THRUST_300001_SM_1000_NS8cuda_cub20__uninitialized_fill7functorINS7_10device_ptrIjEEjEEEEvT0_T1_ --------------------------
	.section	.text._ZN3cub18CUB_300001_SM_10006detail8for_each13static_kernelINS2_12policy_hub_t12policy_500_tEmN6thrust24THRUST_300001_SM_1000_NS8cuda_cub20__uninitialized_fill7functorINS7_10device_ptrIjEEjEEEEvT0_T1_,"ax",@progbits
	.align	128
        .global         _ZN3cub18CUB_300001_SM_10006detail8for_each13static_kernelINS2_12policy_hub_t12policy_500_tEmN6thrust24THRUST_300001_SM_1000_NS8cuda_cub20__uninitialized_fill7functorINS7_10device_ptrIjEEjEEEEvT0_T1_
        .type           _ZN3cub18CUB_300001_SM_10006detail8for_each13static_kernelINS2_12policy_hub_t12policy_500_tEmN6thrust24THRUST_300001_SM_1000_NS8cuda_cub20__uninitialized_fill7functorINS7_10device_ptrIjEEjEEEEvT0_T1_,@function
        .size           _ZN3cub18CUB_300001_SM_10006detail8for_each13static_kernelINS2_12policy_hub_t12policy_500_tEmN6thrust24THRUST_300001_SM_1000_NS8cuda_cub20__uninitialized_fill7functorINS7_10device_ptrIjEEjEEEEvT0_T1_,(.L_x_830 - _ZN3cub18CUB_300001_SM_10006detail8for_each13static_kernelINS2_12policy_hub_t12policy_500_tEmN6thrust24THRUST_300001_SM_1000_NS8cuda_cub20__uninitialized_fill7functorINS7_10device_ptrIjEEjEEEEvT0_T1_)
        .other          _ZN3cub18CUB_300001_SM_10006detail8for_each13static_kernelINS2_12policy_hub_t12policy_500_tEmN6thrust24THRUST_300001_SM_1000_NS8cuda_cub20__uninitialized_fill7functorINS7_10device_ptrIjEEjEEEEvT0_T1_,@"STO_CUDA_ENTRY STV_DEFAULT"
_ZN3cub18CUB_300001_SM_10006detail8for_each13static_kernelINS2_12policy_hub_t12policy_500_tEmN6thrust24THRUST_300001_SM_1000_NS8cuda_cub20__uninitialized_fill7functorINS7_10device_ptrIjEEjEEEEvT0_T1_:
.text._ZN3cub18CUB_300001_SM_10006detail8for_each13static_kernelINS2_12policy_hub_t12policy_500_tEmN6thrust24THRUST_300001_SM_1000_NS8cuda_cub20__uninitialized_fill7functorINS7_10device_ptrIjEEjEEEEvT0_T1_:
        /* <DEDUP_REMOVED lines=8> */
[----:B------:R-:W-:-:S09]  /*0080*/  UISETP.GE.U32.AND.EX UP0, UPT, UR7, URZ, UPT, UP0 ;  /* 0x000000ff0700728c */ /* 0x000fd2000bf06100 */
[----:B--2---:R-:W-:Y:S05]  /*0090*/  BRA.U !UP0, `(.L_x_809) ;  /* 0x0000000108287547 */ /* 0x004fea000b800000 */
[----:B------:R-:W0:Y:S01]  /*00a0*/  S2R R0, SR_TID.X ;  /* 0x0000000000007919 */ /* 0x000e220000002100 */
[----:B------:R-:W1:Y:S01]  /*00b0*/  LDCU.64 UR6, c[0x0][0x388] ;  /* 0x00007100ff0677ac */ /* 0x000e620008000a00 */
[----:B------:R-:W2:Y:S01]  /*00c0*/  LDC R5, c[0x0][0x390] ;  /* 0x0000e400ff057b82 */ /* 0x000ea20000000800 */
[----:B0-----:R-:W-:-:S05]  /*00d0*/  IADD3 R0, P0, PT, R0, UR4, RZ ;  /* 0x0000000400007c10 */ /* 0x001fca000ff1e0ff */
[----:B------:R-:W-:Y:S01]  /*00e0*/  IMAD.X R3, RZ, RZ, UR5, P0 ;  /* 0x00000005ff037e24 */ /* 0x000fe200080e06ff */
[----:B-1----:R-:W-:-:S04]  /*00f0*/  LEA R2, P0, R0, UR6, 0x2 ;  /* 0x0000000600027c11 */ /* 0x002fc8000f8010ff */
[----:B------:R-:W-:-:S05]  /*0100*/  LEA.HI.X R3, R0, UR7, R3, 0x2, P0 ;  /* 0x0000000700037c11 */ /* 0x000fca00080f1403 */
[----:B--2---:R-:W-:Y:S04]  /*0110*/  STG.E desc[UR8][R2.64], R5 ;  /* 0x0000000502007986 */ /* 0x004fe8000c101908 */
[----:B------:R-:W-:Y:S01]  /*0120*/  STG.E desc[UR8][R2.64+0x400], R5 ;  /* 0x0004000502007986 */ /* 0x000fe2000c101908 */
[----:B------:R-:W-:Y:S05]  /*0130*/  EXIT ;  /* 0x000000000000794d */ /* 0x000fea0003800000 */
.L_x_809:
[----:B------:R-:W0:Y:S01]  /*0140*/  S2R R0, SR_TID.X ;  /* 0x0000000000007919 */ /* 0x000e220000002100 */
[----:B------:R-:W-:Y:S01]  /*0150*/  IMAD.U32 R2, RZ, RZ, UR7 ;  /* 0x00000007ff027e24 */ /* 0x000fe2000f8e00ff */
[----:B------:R-:W1:Y:S01]  /*0160*/  LDCU.64 UR10, c[0x0][0x388] ;  /* 0x00007100ff0a77ac */ /* 0x000e620008000a00 */
[----:B------:R-:W-:Y:S01]  /*0170*/  IMAD.U32 R4, RZ, RZ, UR7 ;  /* 0x00000007ff047e24 */ /* 0x000fe2000f8e00ff */
[----:B0-----:R-:W-:-:S04]  /*0180*/  ISETP.LT.U32.AND P0, PT, R0, UR6, PT ;  /* 0x0000000600007c0c */ /* 0x001fc8000bf01070 */
[----:B------:R-:W-:Y:S01]  /*0190*/  ISETP.GT.U32.AND.EX P0, PT, R2, RZ, PT, P0 ;  /* 0x000000ff0200720c */ /* 0x000fe20003f04100 */
[C---:B------:R-:W-:Y:S01]  /*01a0*/  VIADD R2, R0.reuse, 0x100 ;  /* 0x0000010000027836 */ /* 0x040fe20000000000 */
[----:B------:R-:W-:-:S04]  /*01b0*/  IADD3 R0, P2, PT, R0, UR4, RZ ;  /* 0x0000000400007c10 */ /* 0x000fc8000ff5e0ff */
[----:B------:R-:W-:Y:S01]  /*01c0*/  ISETP.LT.U32.AND P1, PT, R2, UR6, PT ;  /* 0x0000000602007c0c */ /* 0x000fe2000bf21070 */
[----:B------:R-:W-:Y:S01]  /*01d0*/  IMAD.X R3, RZ, RZ, UR5, P2 ;  /* 0x00000005ff037e24 */ /* 0x000fe200090e06ff */
[----:B-1----:R-:W-:Y:S02]  /*01e0*/  LEA R2, P2, R0, UR10, 0x2 ;  /* 0x0000000a00027c11 */ /* 0x002fe4000f8410ff */
[----:B------:R-:W-:Y:S02]  /*01f0*/  ISETP.GT.U32.AND.EX P1, PT, R4, RZ, PT, P1 ;  /* 0x000000ff0400720c */ /* 0x000fe40003f24110 */
[----:B------:R-:W-:Y:S01]  /*0200*/  LEA.HI.X R3, R0, UR11, R3, 0x2, P2 ;  /* 0x0000000b00037c11 */ /* 0x000fe200090f1403 */
[----:B------:R-:W0:Y:S04]  /*0210*/  @P0 LDC R5, c[0x0][0x390] ;  /* 0x0000e400ff050b82 */ /* 0x000e280000000800 */
[----:B0-----:R0:W-:Y:S06]  /*0220*/  @P0 STG.E desc[UR8][R2.64], R5 ;  /* 0x0000000502000986 */ /* 0x0011ec000c101908 */
[----:B------:R-:W-:Y:S05]  /*0230*/  @!P1 EXIT ;  /* 0x000000000000994d */ /* 0x000fea0003800000 */
[----:B0-----:R-:W0:Y:S02]  /*0240*/  LDC R5, c[0x0][0x390] ;  /* 0x0000e400ff057b82 */ /* 0x001e240000000800 */
[----:B0-----:R-:W-:Y:S01]  /*0250*/  STG.E desc[UR8][R2.64+0x400], R5 ;  /* 0x0004000502007986 */ /* 0x001fe2000c101908 */
[----:B------:R-:W-:Y:S05]  /*0260*/  EXIT ;  /* 0x000000000000794d */ /* 0x000fea0003800000 */
.L_x_810:
        /* <DEDUP_REMOVED lines=9> */
.L_x_830:


//--------------------- .text._ZN3cub18CUB_300001_SM_10006detail8for_each13static_kernelINS2_12policy_hub_t12policy_500_tEmN6thrust24THRUST_300001_SM_1000_NS8cuda_cub20__uninitialized_fill7functorINS7_10device_ptrIiEEiEEEEvT0_T1_ --------------------------
	.section	.text._ZN3cub18CUB_300001_SM_10006detail8for_each13static_kernelINS2_12policy_hub_t12policy_500_tEmN6thrust24THRUST_300001_SM_1000_NS8cuda_cub20__uninitialized_fill7functorINS7_10device_ptrIiEEiEEEEvT0_T1_,"ax",@progbits
	.align	128
        .global         _ZN3cub18CUB_300001_SM_10006detail8for_each13static_kernelINS2_12policy_hub_t12policy_500_tEmN6thrust24THRUST_300001_SM_1000_NS8cuda_cub20__uninitialized_fill7functorINS7_10device_ptrIiEEiEEEEvT0_T1_
        .type           _ZN3cub18CUB_300001_SM_10006detail8for_each13static_kernelINS2_12policy_hub_t12policy_500_tEmN6thrust24THRUST_300001_SM_1000_NS8cuda_cub20__uninitialized_fill7functorINS7_10device_ptrIiEEiEEEEvT0_T1_,@function
        .size           _ZN3cub18CUB_300001_SM_10006detail8for_each13static_kernelINS2_12policy_hub_t12policy_500_tEmN6thrust24THRUST_300001_SM_1000_NS8cuda_cub20__uninitialized_fill7functorINS7_10device_ptrIiEEiEEEEvT0_T1_,(.L_x_831 - _ZN3cub18CUB_300001_SM_10006detail8for_each13static_kernelINS2_12policy_hub_t12policy_500_tEmN6thrust24THRUST_300001_SM_1000_NS8cuda_cub20__uninitialized_fill7functorINS7_10device_ptrIiEEiEEEEvT0_T1_)
        .other          _ZN3cub18CUB_300001_SM_10006detail8for_each13static_kernelINS2_12policy_hub_t12policy_500_tEmN6thrust24THRUST_300001_SM_1000_NS8cuda_cub20__uninitialized_fill7functorINS7_10device_ptrIiEEiEEEEvT0_T1_,@"STO_CUDA_ENTRY STV_DEFAULT"
_ZN3cub18CUB_300001_SM_10006detail8for_each13static_kernelINS2_12policy_hub_t12policy_500_tEmN6thrust24THRUST_300001_SM_1000_NS8cuda_cub20__uninitialized_fill7functorINS7_10device_ptrIiEEiEEEEvT0_T1_:
.text._ZN3cub18CUB_300001_SM_10006detail8for_each13static_kernelINS2_12policy_hub_t12policy_500_tEmN6thrust24THRUST_300001_SM_1000_NS8cuda_cub20__uninitialized_fill7functorINS7_10device_ptrIiEEiEEEEvT0_T1_:
        /* <DEDUP_REMOVED lines=20> */
.L_x_811:
        /* <DEDUP_REMOVED lines=19> */
.L_x_812:
        /* <DEDUP_REMOVED lines=9> */
.L_x_831:


//--------------------- .text._ZN3cub18CUB_300001_SM_10006detail11EmptyKernelIvEEvv --------------------------
	.section	.text._ZN3cub18CUB_300001_SM_10006detail11EmptyKernelIvEEvv,"ax",@progbits
	.align	128
        .global         _ZN3cub18CUB_300001_SM_10006detail11EmptyKernelIvEEvv
        .type           _ZN3cub18CUB_300001_SM_10006detail11EmptyKernelIvEEvv,@function
        .size           _ZN3cub18CUB_300001_SM_10006detail11EmptyKernelIvEEvv,(.L_x_832 - _ZN3cub18CUB_300001_SM_10006detail11EmptyKernelIvEEvv)
        .other          _ZN3cub18CUB_300001_SM_10006detail11EmptyKernelIvEEvv,@"STO_CUDA_ENTRY STV_DEFAULT"
_ZN3cub18CUB_300001_SM_10006detail11EmptyKernelIvEEvv:
.text._ZN3cub18CUB_300001_SM_10006detail11EmptyKernelIvEEvv:
[----:B------:R-:W-:Y:S01]  /*0000*/  LDC R1, c[0x0][0x37c] ;  /* 0x0000df00ff017b82 */ /* 0x000fe20000000800 */
[----:B------:R-:W-:Y:S05]  /*0010*/  EXIT ;  /* 0x000000000000794d */ /* 0x000fea0003800000 */
.L_x_813:
        /* <DEDUP_REMOVED lines=14> */
.L_x_832:


//--------------------- .nv.shared.reserved.0     --------------------------
	.section	.nv.shared.reserved.0,"aw",@nobits
	.weak		__nv_reservedSMEM_offset_0_alias
	.size		__nv_reservedSMEM_offset_0_alias, 0, 64
	.other		__nv_reservedSMEM_offset_0_alias,@"STO_CUDA_RESERVED_SHARED STV_DEFAULT"
__nv_reservedSMEM_offset_0_alias:
	.zero		0
	.zero		64


//--------------------- .nv.global                --------------------------
	.section	.nv.global,"aw",@nobits
.nv.global:
	.type		_ZN41_INTERNAL_d98bc543_4_k_cu_62364f22_1983376thrust24THRUST_300001_SM_1000_NS12placeholders2_8E,@object
	.size		_ZN41_INTERNAL_d98bc543_4_k_cu_62364f22_1983376thrust24THRUST_300001_SM_1000_NS12placeholders2_8E,(_ZN41_INTERNAL_d98bc543_4_k_cu_62364f22_1983374cuda3std3__443_GLOBAL__N__d98bc543_4_k_cu_62364f22_1983376ignoreE - _ZN41_INTERNAL_d98bc543_4_k_cu_62364f22_1983376thrust24THRUST_300001_SM_1000_NS12placeholders2_8E)
_ZN41_INTERNAL_d98bc543_4_k_cu_62364f22_1983376thrust24THRUST_300001_SM_1000_NS12placeholders2_8E:
	.zero		1
	.type		_ZN41_INTERNAL_d98bc543_4_k_cu_62364f22_1983374cuda3std3__443_GLOBAL__N__d98bc543_4_k_cu_62364f22_1983376ignoreE,@object
	.size		_ZN41_INTERNAL_d98bc543_4_k_cu_62364f22_1983374cuda3std3__443_GLOBAL__N__d98bc543_4_k_cu_62364f22_1983376ignoreE,(_ZN41_INTERNAL_d98bc543_4_k_cu_62364f22_1983374cuda3std6ranges3__45__cpo4dataE - _ZN41_INTERNAL_d98bc543_4_k_cu_62364f22_1983374cuda3std3__443_GLOBAL__N__d98bc543_4_k_cu_62364f22_1983376ignoreE)
_ZN41_INTERNAL_d98bc543_4_k_cu_62364f22_1983374cuda3std3__443_GLOBAL__N__d98bc543_4_k_cu_62364f22_1983376ignoreE:
	.zero		1
	.type		_ZN41_INTERNAL_d98bc543_4_k_cu_62364f22_1983374cuda3std6ranges3__45__cpo4dataE,@object
	.size		_ZN41_INTERNAL_d98bc543_4_k_cu_62364f22_1983374cuda3std6ranges3__45__cpo4dataE,(_ZN41_INTERNAL_d98bc543_4_k_cu_62364f22_1983376thrust24THRUST_300001_SM_1000_NS6system3cpp3parE - _ZN41_INTERNAL_d98bc543_4_k_cu_62364f22_1983374cuda3std6ranges3__45__cpo4dataE)
_ZN41_INTERNAL_d98bc543_4_k_cu_62364f22_1983374cuda3std6ranges3__45__cpo4dataE:
	.zero		1
	.type		_ZN41_INTERNAL_d98bc543_4_k_cu_62364f22_1983376thrust24THRUST_300001_SM_1000_NS6system3cpp3parE,@object
	.size		_ZN41_INTERNAL_d98bc543_4_k_cu_62364f22_1983376thrust24THRUST_300001_SM_1000_NS6system3cpp3parE,(_ZN41_INTERNAL_d98bc543_4_k_cu_62364f22_1983374cuda3std3__45__cpo5beginE - _ZN41_INTERNAL_d98bc543_4_k_cu_62364f22_1983376thrust24THRUST_300001_SM_1000_NS6system3cpp3parE)
_ZN41_INTERNAL_d98bc543_4_k_cu_62364f22_1983376thrust24THRUST_300001_SM_1000_NS6system3cpp3parE:
	.zero		1
	.type		_ZN41_INTERNAL_d98bc543_4_k_cu_62364f22_1983374cuda3std3__45__cpo5beginE,@object
	.size		_ZN41_INTERNAL_d98bc543_4_k_cu_62364f22_1983374cuda3std3__45__cpo5beginE,(_ZN41_INTERNAL_d98bc543_4_k_cu_62364f22_1983374cuda3std6ranges3__45__cpo5beginE - _ZN41_INTERNAL_d98bc543_4_k_cu_62364f22_1983374cuda3std3__45__cpo5beginE)
_ZN41_INTERNAL_d98bc543_4_k_cu_62364f22_1983374cuda3std3__45__cpo5beginE:
	.zero		1
	.type		_ZN41_INTERNAL_d98bc543_4_k_cu_62364f22_1983374cuda3std6ranges3__45__cpo5beginE,@object
	.size		_ZN41_INTERNAL_d98bc543_4_k_cu_62364f22_1983374cuda3std6ranges3__45__cpo5beginE,(_ZN41_INTERNAL_d98bc543_4_k_cu_62364f22_1983376thrust24THRUST_300001_SM_1000_NS6deviceE - _ZN41_INTERNAL_d98bc543_4_k_cu_62364f22_1983374cuda3std6ranges3__45__cpo5beginE)
_ZN41_INTERNAL_d98bc543_4_k_cu_62364f22_1983374cuda3std6ranges3__45__cpo5beginE:
	.zero		1
	.type		_ZN41_INTERNAL_d98bc543_4_k_cu_62364f22_1983376thrust24THRUST_300001_SM_1000_NS6deviceE,@object
	.size		_ZN41_INTERNAL_d98bc543_4_k_cu_62364f22_1983376thrust24THRUST_300001_SM_1000_NS6deviceE,(_ZN41_INTERNAL_d98bc543_4_k_cu_62364f22_1983374cuda3std3__47nulloptE - _ZN41_INTERNAL_d98bc543_4_k_cu_62364f22_1983376thrust24THRUST_300001_SM_1000_NS6deviceE)
_ZN41_INTERNAL_d98bc543_4_k_cu_62364f22_1983376thrust24THRUST_300001_SM_1000_NS6deviceE:
	.zero		1
	.type		_ZN41_INTERNAL_d98bc543_4_k_cu_62364f22_1983374cuda3std3__47nulloptE,@object
	.size		_ZN41_INTERNAL_d98bc543_4_k_cu_62364f22_1983374cuda3std3__47nulloptE,(_ZN41_INTERNAL_d98bc543_4_k_cu_62364f22_1983374cuda3std6ranges3__45__cpo8distanceE - _ZN41_INTERNAL_d98bc543_4_k_cu_62364f22_1983374cuda3std3__47nulloptE)
_ZN41_INTERNAL_d98bc543_4_k_cu_62364f22_1983374cuda3std3__47nulloptE:
	.zero		1
	.type		_ZN41_INTERNAL_d98bc543_4_k_cu_62364f22_1983374cuda3std6ranges3__45__cpo8distanceE,@object
	.size		_ZN41_INTERNAL_d98bc543_4_k_cu_62364f22_1983374cuda3std6ranges3__45__cpo8distanceE,(_ZN41_INTERNAL_d98bc543_4_k_cu_62364f22_1983376thrust24THRUST_300001_SM_1000_NS12placeholders2_4E - _ZN41_INTERNAL_d98bc543_4_k_cu_62364f22_1983374cuda3std6ranges3__45__cpo8distanceE)
_ZN41_INTERNAL_d98bc543_4_k_cu_62364f22_1983374cuda3std6ranges3__45__cpo8distanceE:
	.zero		1
	.type		_ZN41_INTERNAL_d98bc543_4_k_cu_62364f22_1983376thrust24THRUST_300001_SM_1000_NS12placeholders2_4E,@object
	.size		_ZN41_INTERNAL_d98bc543_4_k_cu_62364f22_1983376thrust24THRUST_300001_SM_1000_NS12placeholders2_4E,(_ZN41_INTERNAL_d98bc543_4_k_cu_62364f22_1983374cuda3std3__45__cpo6rbeginE - _ZN41_INTERNAL_d98bc543_4_k_cu_62364f22_1983376thrust24THRUST_300001_SM_1000_NS12placeholders2_4E)
_ZN41_INTERNAL_d98bc543_4_k_cu_62364f22_1983376thrust24THRUST_300001_SM_1000_NS12placeholders2_4E:
	.zero		1
	.type		_ZN41_INTERNAL_d98bc543_4_k_cu_62364f22_1983374cuda3std3__45__cpo6rbeginE,@object
	.size		_ZN41_INTERNAL_d98bc543_4_k_cu_62364f22_1983374cuda3std3__45__cpo6rbeginE,(_ZN41_INTERNAL_d98bc543_4_k_cu_62364f22_1983374cuda3std6ranges3__45__cpo7advanceE - _ZN41_INTERNAL_d98bc543_4_k_cu_62364f22_1983374cuda3std3__45__cpo6rbeginE)
_ZN41_INTERNAL_d98bc543_4_k_cu_62364f22_1983374cuda3std3__45__cpo6rbeginE:
	.zero		1
	.type		_ZN41_INTERNAL_d98bc543_4_k_cu_62364f22_1983374cuda3std6ranges3__45__cpo7advanceE,@object
	.size		_ZN41_INTERNAL_d98bc543_4_k_cu_62364f22_1983374cuda3std6ranges3__45__cpo7advanceE,(_ZN41_INTERNAL_d98bc543_4_k_cu_62364f22_1983376thrust24THRUST_300001_SM_1000_NS12placeholders3_10E - _ZN41_INTERNAL_d98bc543_4_k_cu_62364f22_1983374cuda3std6ranges3__45__cpo7advanceE)
_ZN41_INTERNAL_d98bc543_4_k_cu_62364f22_1983374cuda3std6ranges3__45__cpo7advanceE:
	.zero		1
	.type		_ZN41_INTERNAL_d98bc543_4_k_cu_62364f22_1983376thrust24THRUST_300001_SM_1000_NS12placeholders3_10E,@object
	.size		_ZN41_INTERNAL_d98bc543_4_k_cu_62364f22_1983376thrust24THRUST_300001_SM_1000_NS12placeholders3_10E,(_ZN41_INTERNAL_d98bc543_4_k_cu_62364f22_1983374cuda3std3__48in_placeE - _ZN41_INTERNAL_d98bc543_4_k_cu_62364f22_1983376thrust24THRUST_300001_SM_1000_NS12placeholders3_10E)
_ZN41_INTERNAL_d98bc543_4_k_cu_62364f22_1983376thrust24THRUST_300001_SM_1000_NS12placeholders3_10E:
	.zero		1
	.type		_ZN41_INTERNAL_d98bc543_4_k_cu_62364f22_1983374cuda3std3__48in_placeE,@object
	.size		_ZN41_INTERNAL_d98bc543_4_k_cu_62364f22_1983374cuda3std3__48in_placeE,(_ZN41_INTERNAL_d98bc543_4_k_cu_62364f22_1983374cuda3std6ranges3__45__cpo4sizeE - _ZN41_INTERNAL_d98bc543_4_k_cu_62364f22_1983374cuda3std3__48in_placeE)
_ZN41_INTERNAL_d98bc543_4_k_cu_62364f22_1983374cuda3std3__48in_placeE:
	.zero		1
	.type		_ZN41_INTERNAL_d98bc543_4_k_cu_62364f22_1983374cuda3std6ranges3__45__cpo4sizeE,@object
	.size		_ZN41_INTERNAL_d98bc543_4_k_cu_62364f22_1983374cuda3std6ranges3__45__cpo4sizeE,(_ZN41_INTERNAL_d98bc543_4_k_cu_62364f22_1983376thrust24THRUST_300001_SM_1000_NS12placeholders2_2E - _ZN41_INTERNAL_d98bc543_4_k_cu_62364f22_1983374cuda3std6ranges3__45__cpo4sizeE)
_ZN41_INTERNAL_d98bc543_4_k_cu_62364f22_1983374cuda3std6ranges3__45__cpo4sizeE:
	.zero		1
	.type		_ZN41_INTERNAL_d98bc543_4_k_cu_62364f22_1983376thrust24THRUST_300001_SM_1000_NS12placeholders2_2E,@object
	.size		_ZN41_INTERNAL_d98bc543_4_k_cu_62364f22_1983376thrust24THRUST_300001_SM_1000_NS12placeholders2_2E,(_ZN41_INTERNAL_d98bc543_4_k_cu_62364f22_1983374cuda3std3__45__cpo6cbeginE - _ZN41_INTERNAL_d98bc543_4_k_cu_62364f22_1983376thrust24THRUST_300001_SM_1000_NS12placeholders2_2E)
_ZN41_INTERNAL_d98bc543_4_k_cu_62364f22_1983376thrust24THRUST_300001_SM_1000_NS12placeholders2_2E:
	.zero		1
	.type		_ZN41_INTERNAL_d98bc543_4_k_cu_62364f22_1983374cuda3std3__45__cpo6cbeginE,@object
	.size		_ZN41_INTERNAL_d98bc543_4_k_cu_62364f22_1983374cuda3std3__45__cpo6cbeginE,(_ZN41_INTERNAL_d98bc543_4_k_cu_62364f22_1983374cuda3std6ranges3__45__cpo6cbeginE - _ZN41_INTERNAL_d98bc543_4_k_cu_62364f22_1983374cuda3std3__45__cpo6cbeginE)
_ZN41_INTERNAL_d98bc543_4_k_cu_62364f22_1983374cuda3std3__45__cpo6cbeginE:
	.zero		1
	.type		_ZN41_INTERNAL_d98bc543_4_k_cu_62364f22_1983374cuda3std6ranges3__45__cpo6cbeginE,@object
	.size		_ZN41_INTERNAL_d98bc543_4_k_cu_62364f22_1983374cuda3std6ranges3__45__cpo6cbeginE,(_ZN41_INTERNAL_d98bc543_4_k_cu_62364f22_1983376thrust24THRUST_300001_SM_1000_NS12placeholders2_6E - _ZN41_INTERNAL_d98bc543_4_k_cu_62364f22_1983374cuda3std6ranges3__45__cpo6cbeginE)
_ZN41_INTERNAL_d98bc543_4_k_cu_62364f22_1983374cuda3std6ranges3__45__cpo6cbeginE:
	.zero		1
	.type		_ZN41_INTERNAL_d98bc543_4_k_cu_62364f22_1983376thrust24THRUST_300001_SM_1000_NS12placeholders2_6E,@object
	.size		_ZN41_INTERNAL_d98bc543_4_k_cu_62364f22_1983376thrust24THRUST_300001_SM_1000_NS12placeholders2_6E,(_ZN41_INTERNAL_d98bc543_4_k_cu_62364f22_1983374cuda3std3__45__cpo7crbeginE - _ZN41_INTERNAL_d98bc543_4_k_cu_62364f22_1983376thrust24THRUST_300001_SM_1000_NS12placeholders2_6E)
_ZN41_INTERNAL_d98bc543_4_k_cu_62364f22_1983376thrust24THRUST_300001_SM_1000_NS12placeholders2_6E:
	.zero		1
	.type		_ZN41_INTERNAL_d98bc543_4_k_cu_62364f22_1983374cuda3std3__45__cpo7crbeginE,@object
	.size		_ZN41_INTERNAL_d98bc543_4_k_cu_62364f22_1983374cuda3std3__45__cpo7crbeginE,(_ZN41_INTERNAL_d98bc543_4_k_cu_62364f22_1983374cuda3std6ranges3__45__cpo4nextE - _ZN41_INTERNAL_d98bc543_4_k_cu_62364f22_1983374cuda3std3__45__cpo7crbeginE)
_ZN41_INTERNAL_d98bc543_4_k_cu_62364f22_1983374cuda3std3__45__cpo7crbeginE:
	.zero		1
	.type		_ZN41_INTERNAL_d98bc543_4_k_cu_62364f22_1983374cuda3std6ranges3__45__cpo4nextE,@object
	.size		_ZN41_INTERNAL_d98bc543_4_k_cu_62364f22_1983374cuda3std6ranges3__45__cpo4nextE,(_ZN41_INTERNAL_d98bc543_4_k_cu_62364f22_1983374cuda3std6ranges3__45__cpo4swapE - _ZN41_INTERNAL_d98bc543_4_k_cu_62364f22_1983374cuda3std6ranges3__45__cpo4nextE)
_ZN41_INTERNAL_d98bc543_4_k_cu_62364f22_1983374cuda3std6ranges3__45__cpo4nextE:
	.zero		1
	.type		_ZN41_INTERNAL_d98bc543_4_k_cu_62364f22_1983374cuda3std6ranges3__45__cpo4swapE,@object
	.size		_ZN41_INTERNAL_d98bc543_4_k_cu_62364f22_1983374cuda3std6ranges3__45__cpo4swapE,(_ZN41_INTERNAL_d98bc543_4_k_cu_62364f22_1983376thrust24THRUST_300001_SM_1000_NS8cuda_cub10par_nosyncE - _ZN41_INTERNAL_d98bc543_4_k_cu_62364f22_1983374cuda3std6ranges3__45__cpo4swapE)
_ZN41_INTERNAL_d98bc543_4_k_cu_62364f22_1983374cuda3std6ranges3__45__cpo4swapE:
	.zero		1
	.type		_ZN41_INTERNAL_d98bc543_4_k_cu_62364f22_1983376thrust24THRUST_300001_SM_1000_NS8cuda_cub10par_nosyncE,@object
	.size		_ZN41_INTERNAL_d98bc543_4_k_cu_62364f22_1983376thrust24THRUST_300001_SM_1000_NS8cuda_cub10par_nosyncE,(_ZN41_INTERNAL_d98bc543_4_k_cu_62364f22_1983376thrust24THRUST_300001_SM_1000_NS3seqE - _ZN41_INTERNAL_d98bc543_4_k_cu_62364f22_1983376thrust24THRUST_300001_SM_1000_NS8cuda_cub10par_nosyncE)
_ZN41_INTERNAL_d98bc543_4_k_cu_62364f22_1983376thrust24THRUST_300001_SM_1000_NS8cuda_cub10par_nosyncE:
	.zero		1
	.type		_ZN41_INTERNAL_d98bc543_4_k_cu_62364f22_1983376thrust24THRUST_300001_SM_1000_NS3seqE,@object
	.size		_ZN41_INTERNAL_d98bc543_4_k_cu_62364f22_1983376thrust24THRUST_300001_SM_1000_NS3seqE,(_ZN41_INTERNAL_d98bc543_4_k_cu_62364f22_1983374cuda3std3__420unreachable_sentinelE - _ZN41_INTERNAL_d98bc543_4_k_cu_62364f22_1983376thrust24THRUST_300001_SM_1000_NS3seqE)
_ZN41_INTERNAL_d98bc543_4_k_cu_62364f22_1983376thrust24THRUST_300001_SM_1000_NS3seqE:
	.zero		1
	.type		_ZN41_INTERNAL_d98bc543_4_k_cu_62364f22_1983374cuda3std3__420unreachable_sentinelE,@object
	.size		_ZN41_INTERNAL_d98bc543_4_k_cu_62364f22_1983374cuda3std3__420unreachable_sentinelE,(_ZN41_INTERNAL_d98bc543_4_k_cu_62364f22_1983374cuda3std6ranges3__45__cpo5ssizeE - _ZN41_INTERNAL_d98bc543_4_k_cu_62364f22_1983374cuda3std3__420unreachable_sentinelE)
_ZN41_INTERNAL_d98bc543_4_k_cu_62364f22_1983374cuda3std3__420unreachable_sentinelE:
	.zero		1
	.type		_ZN41_INTERNAL_d98bc543_4_k_cu_62364f22_1983374cuda3std6ranges3__45__cpo5ssizeE,@object
	.size		_ZN41_INTERNAL_d98bc543_4_k_cu_62364f22_1983374cuda3std6ranges3__45__cpo5ssizeE,(_ZN41_INTERNAL_d98bc543_4_k_cu_62364f22_1983376thrust24THRUST_300001_SM_1000_NS12placeholders2_3E - _ZN41_INTERNAL_d98bc543_4_k_cu_62364f22_1983374cuda3std6ranges3__45__cpo5ssizeE)
_ZN41_INTERNAL_d98bc543_4_k_cu_62364f22_1983374cuda3std6ranges3__45__cpo5ssizeE:
	.zero		1
	.type		_ZN41_INTERNAL_d98bc543_4_k_cu_62364f22_1983376thrust24THRUST_300001_SM_1000_NS12placeholders2_3E,@object
	.size		_ZN41_INTERNAL_d98bc543_4_k_cu_62364f22_1983376thrust24THRUST_300001_SM_1000_NS12placeholders2_3E,(_ZN41_INTERNAL_d98bc543_4_k_cu_62364f22_1983374cuda3std3__45__cpo4cendE - _ZN41_INTERNAL_d98bc543_4_k_cu_62364f22_1983376thrust24THRUST_300001_SM_1000_NS12placeholders2_3E)
_ZN41_INTERNAL_d98bc543_4_k_cu_62364f22_1983376thrust24THRUST_300001_SM_1000_NS12placeholders2_3E:
	.zero		1
	.type		_ZN41_INTERNAL_d98bc543_4_k_cu_62364f22_1983374cuda3std3__45__cpo4cendE,@object
	.size		_ZN41_INTERNAL_d98bc543_4_k_cu_62364f22_1983374cuda3std3__45__cpo4cendE,(_ZN41_INTERNAL_d98bc543_4_k_cu_62364f22_1983374cuda3std6ranges3__45__cpo4cendE - _ZN41_INTERNAL_d98bc543_4_k_cu_62364f22_1983374cuda3std3__45__cpo4cendE)
_ZN41_INTERNAL_d98bc543_4_k_cu_62364f22_1983374cuda3std3__45__cpo4cendE:
	.zero		1
	.type		_ZN41_INTERNAL_d98bc543_4_k_cu_62364f22_1983374cuda3std6ranges3__45__cpo4cendE,@object
	.size		_ZN41_INTERNAL_d98bc543_4_k_cu_62364f22_1983374cuda3std6ranges3__45__cpo4cendE,(_ZN41_INTERNAL_d98bc543_4_k_cu_62364f22_1983376thrust24THRUST_300001_SM_1000_NS12placeholders2_7E - _ZN41_INTERNAL_d98bc543_4_k_cu_62364f22_1983374cuda3std6ranges3__45__cpo4cendE)
_ZN41_INTERNAL_d98bc543_4_k_cu_62364f22_1983374cuda3std6ranges3__45__cpo4cendE:
	.zero		1
	.type		_ZN41_INTERNAL_d98bc543_4_k_cu_62364f22_1983376thrust24THRUST_300001_SM_1000_NS12placeholders2_7E,@object
	.size		_ZN41_INTERNAL_d98bc543_4_k_cu_62364f22_1983376thrust24THRUST_300001_SM_1000_NS12placeholders2_7E,(_ZN41_INTERNAL_d98bc543_4_k_cu_62364f22_1983374cuda3std3__45__cpo5crendE - _ZN41_INTERNAL_d98bc543_4_k_cu_62364f22_1983376thrust24THRUST_300001_SM_1000_NS12placeholders2_7E)
_ZN41_INTERNAL_d98bc543_4_k_cu_62364f22_1983376thrust24THRUST_300001_SM_1000_NS12placeholders2_7E:
	.zero		1
	.type		_ZN41_INTERNAL_d98bc543_4_k_cu_62364f22_1983374cuda3std3__45__cpo5crendE,@object
	.size		_ZN41_INTERNAL_d98bc543_4_k_cu_62364f22_1983374cuda3std3__45__cpo5crendE,(_ZN41_INTERNAL_d98bc543_4_k_cu_62364f22_1983374cuda3std6ranges3__45__cpo4prevE - _ZN41_INTERNAL_d98bc543_4_k_cu_62364f22_1983374cuda3std3__45__cpo5crendE)
_ZN41_INTERNAL_d98bc543_4_k_cu_62364f22_1983374cuda3std3__45__cpo5crendE:
	.zero		1
	.type		_ZN41_INTERNAL_d98bc543_4_k_cu_62364f22_1983374cuda3std6ranges3__45__cpo4prevE,@object
	.size		_ZN41_INTERNAL_d98bc543_4_k_cu_62364f22_1983374cuda3std6ranges3__45__cpo4prevE,(_ZN41_INTERNAL_d98bc543_4_k_cu_62364f22_1983374cuda3std6ranges3__45__cpo9iter_moveE - _ZN41_INTERNAL_d98bc543_4_k_cu_62364f22_1983374cuda3std6ranges3__45__cpo4prevE)
_ZN41_INTERNAL_d98bc543_4_k_cu_62364f22_1983374cuda3std6ranges3__45__cpo4prevE:
	.zero		1
	.type		_ZN41_INTERNAL_d98bc543_4_k_cu_62364f22_1983374cuda3std6ranges3__45__cpo9iter_moveE,@object
	.size		_ZN41_INTERNAL_d98bc543_4_k_cu_62364f22_1983374cuda3std6ranges3__45__cpo9iter_moveE,(_ZN41_INTERNAL_d98bc543_4_k_cu_62364f22_1983376thrust24THRUST_300001_SM_1000_NS6system6detail10sequential3seqE - _ZN41_INTERNAL_d98bc543_4_k_cu_62364f22_1983374cuda3std6ranges3__45__cpo9iter_moveE)
_ZN41_INTERNAL_d98bc543_4_k_cu_62364f22_1983374cuda3std6ranges3__45__cpo9iter_moveE:
	.zero		1
	.type		_ZN41_INTERNAL_d98bc543_4_k_cu_62364f22_1983376thrust24THRUST_300001_SM_1000_NS6system6detail10sequential3seqE,@object
	.size		_ZN41_INTERNAL_d98bc543_4_k_cu_62364f22_1983376thrust24THRUST_300001_SM_1000_NS6system6detail10sequential3seqE,(_ZN41_INTERNAL_d98bc543_4_k_cu_62364f22_1983376thrust24THRUST_300001_SM_1000_NS12placeholders2_9E - _ZN41_INTERNAL_d98bc543_4_k_cu_62364f22_1983376thrust24THRUST_300001_SM_1000_NS6system6detail10sequential3seqE)
_ZN41_INTERNAL_d98bc543_4_k_cu_62364f22_1983376thrust24THRUST_300001_SM_1000_NS6system6detail10sequential3seqE:
	.zero		1
	.type		_ZN41_INTERNAL_d98bc543_4_k_cu_62364f22_1983376thrust24THRUST_300001_SM_1000_NS12placeholders2_9E,@object
	.size		_ZN41_INTERNAL_d98bc543_4_k_cu_62364f22_1983376thrust24THRUST_300001_SM_1000_NS12placeholders2_9E,(_ZN41_INTERNAL_d98bc543_4_k_cu_62364f22_1983374cuda3std3__419piecewise_constructE - _ZN41_INTERNAL_d98bc543_4_k_cu_62364f22_1983376thrust24THRUST_300001_SM_1000_NS12placeholders2_9E)
_ZN41_INTERNAL_d98bc543_4_k_cu_62364f22_1983376thrust24THRUST_300001_SM_1000_NS12placeholders2_9E:
	.zero		1
	.type		_ZN41_INTERNAL_d98bc543_4_k_cu_62364f22_1983374cuda3std3__419piecewise_constructE,@object
	.size		_ZN41_INTERNAL_d98bc543_4_k_cu_62364f22_1983374cuda3std3__419piecewise_constructE,(_ZN41_INTERNAL_d98bc543_4_k_cu_62364f22_1983374cuda3std6ranges3__45__cpo5cdataE - _ZN41_INTERNAL_d98bc543_4_k_cu_62364f22_1983374cuda3std3__419piecewise_constructE)
_ZN41_INTERNAL_d98bc543_4_k_cu_62364f22_1983374cuda3std3__419piecewise_constructE:
	.zero		1
	.type		_ZN41_INTERNAL_d98bc543_4_k_cu_62364f22_1983374cuda3std6ranges3__45__cpo5cdataE,@object
	.size		_ZN41_INTERNAL_d98bc543_4_k_cu_62364f22_1983374cuda3std6ranges3__45__cpo5cdataE,(_ZN41_INTERNAL_d98bc543_4_k_cu_62364f22_1983376thrust24THRUST_300001_SM_1000_NS12placeholders2_1E - _ZN41_INTERNAL_d98bc543_4_k_cu_62364f22_1983374cuda3std6ranges3__45__cpo5cdataE)
_ZN41_INTERNAL_d98bc543_4_k_cu_62364f22_1983374cuda3std6ranges3__45__cpo5cdataE:
	.zero		1
	.type		_ZN41_INTERNAL_d98bc543_4_k_cu_62364f22_1983376thrust24THRUST_300001_SM_1000_NS12placeholders2_1E,@object
	.size		_ZN41_INTERNAL_d98bc543_4_k_cu_62364f22_1983376thrust24THRUST_300001_SM_1000_NS12placeholders2_1E,(_ZN41_INTERNAL_d98bc543_4_k_cu_62364f22_1983374cuda3std3__45__cpo3endE - _ZN41_INTERNAL_d98bc543_4_k_cu_62364f22_1983376thrust24THRUST_300001_SM_1000_NS12placeholders2_1E)
_ZN41_INTERNAL_d98bc543_4_k_cu_62364f22_1983376thrust24THRUST_300001_SM_1000_NS12placeholders2_1E:
	.zero		1
	.type		_ZN41_INTERNAL_d98bc543_4_k_cu_62364f22_1983374cuda3std3__45__cpo3endE,@object
	.size		_ZN41_INTERNAL_d98bc543_4_k_cu_62364f22_1983374cuda3std3__45__cpo3endE,(_ZN41_INTERNAL_d98bc543_4_k_cu_62364f22_1983374cuda3std6ranges3__45__cpo3endE - _ZN41_INTERNAL_d98bc543_4_k_cu_62364f22_1983374cuda3std3__45__cpo3endE)
_ZN41_INTERNAL_d98bc543_4_k_cu_62364f22_1983374cuda3std3__45__cpo3endE:
	.zero		1
	.type		_ZN41_INTERNAL_d98bc543_4_k_cu_62364f22_1983374cuda3std6ranges3__45__cpo3endE,@object
	.size		_ZN41_INTERNAL_d98bc543_4_k_cu_62364f22_1983374cuda3std6ranges3__45__cpo3endE,(_ZN41_INTERNAL_d98bc543_4_k_cu_62364f22_1983376thrust24THRUST_300001_SM_1000_NS12placeholders2_5E - _ZN41_INTERNAL_d98bc543_4_k_cu_62364f22_1983374cuda3std6ranges3__45__cpo3endE)
_ZN41_INTERNAL_d98bc543_4_k_cu_62364f22_1983374cuda3std6ranges3__45__cpo3endE:
	.zero		1
	.type		_ZN41_INTERNAL_d98bc543_4_k_cu_62364f22_1983376thrust24THRUST_300001_SM_1000_NS12placeholders2_5E,@object
	.size		_ZN41_INTERNAL_d98bc543_4_k_cu_62364f22_1983376thrust24THRUST_300001_SM_1000_NS12placeholders2_5E,(_ZN41_INTERNAL_d98bc543_4_k_cu_62364f22_1983374cuda3std3__45__cpo4rendE - _ZN41_INTERNAL_d98bc543_4_k_cu_62364f22_1983376thrust24THRUST_300001_SM_1000_NS12placeholders2_5E)
_ZN41_INTERNAL_d98bc543_4_k_cu_62364f22_1983376thrust24THRUST_300001_SM_1000_NS12placeholders2_5E:
	.zero		1
	.type		_ZN41_INTERNAL_d98bc543_4_k_cu_62364f22_1983374cuda3std3__45__cpo4rendE,@object
	.size		_ZN41_INTERNAL_d98bc543_4_k_cu_62364f22_1983374cuda3std3__45__cpo4rendE,(_ZN41_INTERNAL_d98bc543_4_k_cu_62364f22_1983374cuda3std6ranges3__45__cpo9iter_swapE - _ZN41_INTERNAL_d98bc543_4_k_cu_62364f22_1983374cuda3std3__45__cpo4rendE)
_ZN41_INTERNAL_d98bc543_4_k_cu_62364f22_1983374cuda3std3__45__cpo4rendE:
	.zero		1
	.type		_ZN41_INTERNAL_d98bc543_4_k_cu_62364f22_1983374cuda3std6ranges3__45__cpo9iter_swapE,@object
	.size		_ZN41_INTERNAL_d98bc543_4_k_cu_62364f22_1983374cuda3std6ranges3__45__cpo9iter_swapE,(_ZN41_INTERNAL_d98bc543_4_k_cu_62364f22_1983374cuda3std3__48unexpectE - _ZN41_INTERNAL_d98bc543_4_k_cu_62364f22_1983374cuda3std6ranges3__45__cpo9iter_swapE)
_ZN41_INTERNAL_d98bc543_4_k_cu_62364f22_1983374cuda3std6ranges3__45__cpo9iter_swapE:
	.zero		1
	.type		_ZN41_INTERNAL_d98bc543_4_k_cu_62364f22_1983374cuda3std3__48unexpectE,@object
	.size		_ZN41_INTERNAL_d98bc543_4_k_cu_62364f22_1983374cuda3std3__48unexpectE,(_ZN41_INTERNAL_d98bc543_4_k_cu_62364f22_1983376thrust24THRUST_300001_SM_1000_NS8cuda_cub3parE - _ZN41_INTERNAL_d98bc543_4_k_cu_62364f22_1983374cuda3std3__48unexpectE)
_ZN41_INTERNAL_d98bc543_4_k_cu_62364f22_1983374cuda3std3__48unexpectE:
	.zero		1
	.type		_ZN41_INTERNAL_d98bc543_4_k_cu_62364f22_1983376thrust24THRUST_300001_SM_1000_NS8cuda_cub3parE,@object
	.size		_ZN41_INTERNAL_d98bc543_4_k_cu_62364f22_1983376thrust24THRUST_300001_SM_1000_NS8cuda_cub3parE,(.L_29 - _ZN41_INTERNAL_d98bc543_4_k_cu_62364f22_1983376thrust24THRUST_300001_SM_1000_NS8cuda_cub3parE)
_ZN41_INTERNAL_d98bc543_4_k_cu_62364f22_1983376thrust24THRUST_300001_SM_1000_NS8cuda_cub3parE:
	.zero		1
.L_29:


//--------------------- .nv.shared._ZN3cub18CUB_300001_SM_10006detail6reduce23DeviceReduceByKeyKernelINS1_3rle6encode10policy_hubIiiE10Policy1000EPjPiN6thrust24THRUST_300001_SM_1000_NS17constant_iteratorIiiNSC_11use_defaultEEESA_SA_NS0_24ReduceByKeyScanTileStateIiiLb1EEEN4cuda3std3__48equal_toIvEENSK_4plusIvEEiiEEvT0_T1_T2_T3_T4_T5_iT6_T7_T8_ --------------------------
	.section	.nv.shared._ZN3cub18CUB_300001_SM_10006detail6reduce23DeviceReduceByKeyKernelINS1_3rle6encode10policy_hubIiiE10Policy1000EPjPiN6thrust24THRUST_300001_SM_1000_NS17constant_iteratorIiiNSC_11use_defaultEEESA_SA_NS0_24ReduceByKeyScanTileStateIiiLb1EEEN4cuda3std3__48equal_toIvEENSK_4plusIvEEiiEEvT0_T1_T2_T3_T4_T5_iT6_T7_T8_,"aw",@nobits
	.sectionflags	@""
	.align	16
.nv.shared._ZN3cub18CUB_300001_SM_10006detail6reduce23DeviceReduceByKeyKernelINS1_3rle6encode10policy_hubIiiE10Policy1000EPjPiN6thrust24THRUST_300001_SM_1000_NS17constant_iteratorIiiNSC_11use_defaultEEESA_SA_NS0_24ReduceByKeyScanTileStateIiiLb1EEEN4cuda3std3__48equal_toIvEENSK_4plusIvEEiiEEvT0_T1_T2_T3_T4_T5_iT6_T7_T8_:
	.zero		29712


//--------------------- .nv.shared._ZN3cub18CUB_300001_SM_10006detail10radix_sort29DeviceRadixSortOnesweepKernelINS1_5radix10policy_hubIjjyE10Policy1000ELNS0_9SortOrderE0EjjyiiNS1_21identity_decomposer_tEEEvPT5_SB_PT3_PKSC_PT1_PKSG_PT2_PKSK_T4_iiT6_ --------------------------
	.section	.nv.shared._ZN3cub18CUB_300001_SM_10006detail10radix_sort29DeviceRadixSortOnesweepKernelINS1_5radix10policy_hubIjjyE10Policy1000ELNS0_9SortOrderE0EjjyiiNS1_21identity_decomposer_tEEEvPT5_SB_PT3_PKSC_PT1_PKSG_PT2_PKSK_T4_iiT6_,"aw",@nobits
	.sectionflags	@""
	.align	16
.nv.shared._ZN3cub18CUB_300001_SM_10006detail10radix_sort29DeviceRadixSortOnesweepKernelINS1_5radix10policy_hubIjjyE10Policy1000ELNS0_9SortOrderE0EjjyiiNS1_21identity_decomposer_tEEEvPT5_SB_PT3_PKSC_PT1_PKSG_PT2_PKSK_T4_iiT6_:
	.zero		29184


//--------------------- .nv.shared._ZN3cub18CUB_300001_SM_10006detail10radix_sort33DeviceRadixSortExclusiveSumKernelINS1_5radix10policy_hubIjjyE10Policy1000EyEEvPT0_ --------------------------
	.section	.nv.shared._ZN3cub18CUB_300001_SM_10006detail10radix_sort33DeviceRadixSortExclusiveSumKernelINS1_5radix10policy_hubIjjyE10Policy1000EyEEvPT0_,"aw",@nobits
	.sectionflags	@""
	.align	16
.nv.shared._ZN3cub18CUB_300001_SM_10006detail10radix_sort33DeviceRadixSortExclusiveSumKernelINS1_5radix10policy_hubIjjyE10Policy1000EyEEvPT0_:
	.zero		3360


//--------------------- .nv.shared._ZN3cub18CUB_300001_SM_10006detail10radix_sort30DeviceRadixSortHistogramKernelINS1_5radix10policy_hubIjjyE10Policy1000ELNS0_9SortOrderE0EjyNS1_21identity_decomposer_tEEEvPT2_PKT1_SA_iiT3_ --------------------------
	.section	.nv.shared._ZN3cub18CUB_300001_SM_10006detail10radix_sort30DeviceRadixSortHistogramKernelINS1_5radix10policy_hubIjjyE10Policy1000ELNS0_9SortOrderE0EjyNS1_21identity_decomposer_tEEEvPT2_PKT1_SA_iiT3_,"aw",@nobits
	.sectionflags	@""
	.align	4
.nv.shared._ZN3cub18CUB_300001_SM_10006detail10radix_sort30DeviceRadixSortHistogramKernelINS1_5radix10policy_hubIjjyE10Policy1000ELNS0_9SortOrderE0EjyNS1_21identity_decomposer_tEEEvPT2_PKT1_SA_iiT3_:
	.zero		5120


//--------------------- .nv.shared._ZN3cub18CUB_300001_SM_10006detail10radix_sort31DeviceRadixSortSingleTileKernelINS1_5radix10policy_hubIjjyE10Policy1000ELNS0_9SortOrderE0EjjyNS1_21identity_decomposer_tEEEvPKT1_PSA_PKT2_PSE_T3_iiT4_ --------------------------
	.section	.nv.shared._ZN3cub18CUB_300001_SM_10006detail10radix_sort31DeviceRadixSortSingleTileKernelINS1_5radix10policy_hubIjjyE10Policy1000ELNS0_9SortOrderE0EjjyNS1_21identity_decomposer_tEEEvPKT1_PSA_PKT2_PSE_T3_iiT4_,"aw",@nobits
	.sectionflags	@""
	.align	16
.nv.shared._ZN3cub18CUB_300001_SM_10006detail10radix_sort31DeviceRadixSortSingleTileKernelINS1_5radix10policy_hubIjjyE10Policy1000ELNS0_9SortOrderE0EjjyNS1_21identity_decomposer_tEEEvPKT1_PSA_PKT2_PSE_T3_iiT4_:
	.zero		34880


//--------------------- .nv.shared._ZN3cub18CUB_300001_SM_10006detail10radix_sort29DeviceRadixSortOnesweepKernelINS1_5radix10policy_hubIjiyE10Policy1000ELNS0_9SortOrderE0EjiyiiNS1_21identity_decomposer_tEEEvPT5_SB_PT3_PKSC_PT1_PKSG_PT2_PKSK_T4_iiT6_ --------------------------
	.section	.nv.shared._ZN3cub18CUB_300001_SM_10006detail10radix_sort29DeviceRadixSortOnesweepKernelINS1_5radix10policy_hubIjiyE10Policy1000ELNS0_9SortOrderE0EjiyiiNS1_21identity_decomposer_tEEEvPT5_SB_PT3_PKSC_PT1_PKSG_PT2_PKSK_T4_iiT6_,"aw",@nobits
	.sectionflags	@""
	.align	16
.nv.shared._ZN3cub18CUB_300001_SM_10006detail10radix_sort29DeviceRadixSortOnesweepKernelINS1_5radix10policy_hubIjiyE10Policy1000ELNS0_9SortOrderE0EjiyiiNS1_21identity_decomposer_tEEEvPT5_SB_PT3_PKSC_PT1_PKSG_PT2_PKSK_T4_iiT6_:
	.zero		29184


//--------------------- .nv.shared._ZN3cub18CUB_300001_SM_10006detail10radix_sort33DeviceRadixSortExclusiveSumKernelINS1_5radix10policy_hubIjiyE10Policy1000EyEEvPT0_ --------------------------
	.section	.nv.shared._ZN3cub18CUB_300001_SM_10006detail10radix_sort33DeviceRadixSortExclusiveSumKernelINS1_5radix10policy_hubIjiyE10Policy1000EyEEvPT0_,"aw",@nobits
	.sectionflags	@""
	.align	16
.nv.shared._ZN3cub18CUB_300001_SM_10006detail10radix_sort33DeviceRadixSortExclusiveSumKernelINS1_5radix10policy_hubIjiyE10Policy1000EyEEvPT0_:
	.zero		3360


//--------------------- .nv.shared._ZN3cub18CUB_300001_SM_10006detail10radix_sort30DeviceRadixSortHistogramKernelINS1_5radix10policy_hubIjiyE10Policy1000ELNS0_9SortOrderE0EjyNS1_21identity_decomposer_tEEEvPT2_PKT1_SA_iiT3_ --------------------------
	.section	.nv.shared._ZN3cub18CUB_300001_SM_10006detail10radix_sort30DeviceRadixSortHistogramKernelINS1_5radix10policy_hubIjiyE10Policy1000ELNS0_9SortOrderE0EjyNS1_21identity_decomposer_tEEEvPT2_PKT1_SA_iiT3_,"aw",@nobits
	.sectionflags	@""
	.align	4
.nv.shared._ZN3cub18CUB_300001_SM_10006detail10radix_sort30DeviceRadixSortHistogramKernelINS1_5radix10policy_hubIjiyE10Policy1000ELNS0_9SortOrderE0EjyNS1_21identity_decomposer_tEEEvPT2_PKT1_SA_iiT3_:
	.zero		5120


//--------------------- .nv.shared._ZN3cub18CUB_300001_SM_10006detail10radix_sort31DeviceRadixSortSingleTileKernelINS1_5radix10policy_hubIjiyE10Policy1000ELNS0_9SortOrderE0EjiyNS1_21identity_decomposer_tEEEvPKT1_PSA_PKT2_PSE_T3_iiT4_ --------------------------
	.section	.nv.shared._ZN3cub18CUB_300001_SM_10006detail10radix_sort31DeviceRadixSortSingleTileKernelINS1_5radix10policy_hubIjiyE10Policy1000ELNS0_9SortOrderE0EjiyNS1_21identity_decomposer_tEEEvPKT1_PSA_PKT2_PSE_T3_iiT4_,"aw",@nobits
	.sectionflags	@""
	.align	16
.nv.shared._ZN3cub18CUB_300001_SM_10006detail10radix_sort31DeviceRadixSortSingleTileKernelINS1_5radix10policy_hubIjiyE10Policy1000ELNS0_9SortOrderE0EjiyNS1_21identity_decomposer_tEEEvPKT1_PSA_PKT2_PSE_T3_iiT4_:
	.zero		34880


//--------------------- .nv.constant0._ZN3cub18CUB_300001_SM_10006detail9transform16transform_kernelINS2_10policy_hubILb1EN4cuda3std3__45tupleIJN6thrust24THRUST_300001_SM_1000_NS6detail15normal_iteratorINSA_10device_ptrIK6float3EEEEEEEE10policy1000ElN10cuda_vgicp4HashENSC_INSD_IjEEEEJPSF_EEEvT0_iT1_T2_DpNS2_10kernel_argIT3_EE --------------------------
	.section	.nv.constant0._ZN3cub18CUB_300001_SM_10006detail9transform16transform_kernelINS2_10policy_hubILb1EN4cuda3std3__45tupleIJN6thrust24THRUST_300001_SM_1000_NS6detail15normal_iteratorINSA_10device_ptrIK6float3EEEEEEEE10policy1000ElN10cuda_vgicp4HashENSC_INSD_IjEEEEJPSF_EEEvT0_iT1_T2_DpNS2_10kernel_argIT3_EE,"a",@progbits
	.sectionflags	@""
	.align	4
.nv.constant0._ZN3cub18CUB_300001_SM_10006detail9transform16transform_kernelINS2_10policy_hubILb1EN4cuda3std3__45tupleIJN6thrust24THRUST_300001_SM_1000_NS6detail15normal_iteratorINSA_10device_ptrIK6float3EEEEEEEE10policy1000ElN10cuda_vgicp4HashENSC_INSD_IjEEEEJPSF_EEEvT0_iT1_T2_DpNS2_10kernel_argIT3_EE:
	.zero		936


//--------------------- .nv.constant0._ZN3cub18CUB_300001_SM_10006detail9transform16transform_kernelINS2_10policy_hubILb1EN4cuda3std3__45tupleIJN6thrust24THRUST_300001_SM_1000_NS6detail15normal_iteratorINSA_10device_ptrIK6float3EEEEEEEE10policy1000EiN10cuda_vgicp4HashENSC_INSD_IjEEEEJPSF_EEEvT0_iT1_T2_DpNS2_10kernel_argIT3_EE --------------------------
	.section	.nv.constant0._ZN3cub18CUB_300001_SM_10006detail9transform16transform_kernelINS2_10policy_hubILb1EN4cuda3std3__45tupleIJN6thrust24THRUST_300001_SM_1000_NS6detail15normal_iteratorINSA_10device_ptrIK6float3EEEEEEEE10policy1000EiN10cuda_vgicp4HashENSC_INSD_IjEEEEJPSF_EEEvT0_iT1_T2_DpNS2_10kernel_argIT3_EE,"a",@progbits
	.sectionflags	@""
	.align	4
.nv.constant0._ZN3cub18CUB_300001_SM_10006detail9transform16transform_kernelINS2_10policy_hubILb1EN4cuda3std3__45tupleIJN6thrust24THRUST_300001_SM_1000_NS6detail15normal_iteratorINSA_10device_ptrIK6float3EEEEEEEE10policy1000EiN10cuda_vgicp4HashENSC_INSD_IjEEEEJPSF_EEEvT0_iT1_T2_DpNS2_10kernel_argIT3_EE:
	.zero		936


//--------------------- .nv.constant0._ZN3cub18CUB_300001_SM_10006detail6reduce23DeviceReduceByKeyKernelINS1_3rle6encode10policy_hubIiiE10Policy1000EPjPiN6thrust24THRUST_300001_SM_1000_NS17constant_iteratorIiiNSC_11use_defaultEEESA_SA_NS0_24ReduceByKeyScanTileStateIiiLb1EEEN4cuda3std3__48equal_toIvEENSK_4plusIvEEiiEEvT0_T1_T2_T3_T4_T5_iT6_T7_T8_ --------------------------
	.section	.nv.constant0._ZN3cub18CUB_300001_SM_10006detail6reduce23DeviceReduceByKeyKernelINS1_3rle6encode10policy_hubIiiE10Policy1000EPjPiN6thrust24THRUST_300001_SM_1000_NS17constant_iteratorIiiNSC_11use_defaultEEESA_SA_NS0_24ReduceByKeyScanTileStateIiiLb1EEEN4cuda3std3__48equal_toIvEENSK_4plusIvEEiiEEvT0_T1_T2_T3_T4_T5_iT6_T7_T8_,"a",@progbits
	.sectionflags	@""
	.align	4
.nv.constant0._ZN3cub18CUB_300001_SM_10006detail6reduce23DeviceReduceByKeyKernelINS1_3rle6encode10policy_hubIiiE10Policy1000EPjPiN6thrust24THRUST_300001_SM_1000_NS17constant_iteratorIiiNSC_11use_defaultEEESA_SA_NS0_24ReduceByKeyScanTileStateIiiLb1EEEN4cuda3std3__48equal_toIvEENSK_4plusIvEEiiEEvT0_T1_T2_T3_T4_T5_iT6_T7_T8_:
	.zero		956


//--------------------- .nv.constant0._ZN3cub18CUB_300001_SM_10006detail10radix_sort29DeviceRadixSortOnesweepKernelINS1_5radix10policy_hubIjjyE10Policy1000ELNS0_9SortOrderE0EjjyiiNS1_21identity_decomposer_tEEEvPT5_SB_PT3_PKSC_PT1_PKSG_PT2_PKSK_T4_iiT6_ --------------------------
	.section	.nv.constant0._ZN3cub18CUB_300001_SM_10006detail10radix_sort29DeviceRadixSortOnesweepKernelINS1_5radix10policy_hubIjjyE10Policy1000ELNS0_9SortOrderE0EjjyiiNS1_21identity_decomposer_tEEEvPT5_SB_PT3_PKSC_PT1_PKSG_PT2_PKSK_T4_iiT6_,"a",@progbits
	.sectionflags	@""
	.align	4
.nv.constant0._ZN3cub18CUB_300001_SM_10006detail10radix_sort29DeviceRadixSortOnesweepKernelINS1_5radix10policy_hubIjjyE10Policy1000ELNS0_9SortOrderE0EjjyiiNS1_21identity_decomposer_tEEEvPT5_SB_PT3_PKSC_PT1_PKSG_PT2_PKSK_T4_iiT6_:
	.zero		973


//--------------------- .nv.constant0._ZN3cub18CUB_300001_SM_10006detail10radix_sort33DeviceRadixSortExclusiveSumKernelINS1_5radix10policy_hubIjjyE10Policy1000EyEEvPT0_ --------------------------
	.section	.nv.constant0._ZN3cub18CUB_300001_SM_10006detail10radix_sort33DeviceRadixSortExclusiveSumKernelINS1_5radix10policy_hubIjjyE10Policy1000EyEEvPT0_,"a",@progbits
	.sectionflags	@""
	.align	4
.nv.constant0._ZN3cub18CUB_300001_SM_10006detail10radix_sort33DeviceRadixSortExclusiveSumKernelINS1_5radix10policy_hubIjjyE10Policy1000EyEEvPT0_:
	.zero		904


//--------------------- .nv.constant0._ZN3cub18CUB_300001_SM_10006detail10radix_sort30DeviceRadixSortHistogramKernelINS1_5radix10policy_hubIjjyE10Policy1000ELNS0_9SortOrderE0EjyNS1_21identity_decomposer_tEEEvPT2_PKT1_SA_iiT3_ --------------------------
	.section	.nv.constant0._ZN3cub18CUB_300001_SM_10006detail10radix_sort30DeviceRadixSortHistogramKernelINS1_5radix10policy_hubIjjyE10Policy1000ELNS0_9SortOrderE0EjyNS1_21identity_decomposer_tEEEvPT2_PKT1_SA_iiT3_,"a",@progbits
	.sectionflags	@""
	.align	4
.nv.constant0._ZN3cub18CUB_300001_SM_10006detail10radix_sort30DeviceRadixSortHistogramKernelINS1_5radix10policy_hubIjjyE10Policy1000ELNS0_9SortOrderE0EjyNS1_21identity_decomposer_tEEEvPT2_PKT1_SA_iiT3_:
	.zero		929


//--------------------- .nv.constant0._ZN3cub18CUB_300001_SM_10006detail10radix_sort31DeviceRadixSortSingleTileKernelINS1_5radix10policy_hubIjjyE10Policy1000ELNS0_9SortOrderE0EjjyNS1_21identity_decomposer_tEEEvPKT1_PSA_PKT2_PSE_T3_iiT4_ --------------------------
	.section	.nv.constant0._ZN3cub18CUB_300001_SM_10006detail10radix_sort31DeviceRadixSortSingleTileKernelINS1_5radix10policy_hubIjjyE10Policy1000ELNS0_9SortOrderE0EjjyNS1_21identity_decomposer_tEEEvPKT1_PSA_PKT2_PSE_T3_iiT4_,"a",@progbits
	.sectionflags	@""
	.align	4
.nv.constant0._ZN3cub18CUB_300001_SM_10006detail10radix_sort31DeviceRadixSortSingleTileKernelINS1_5radix10policy_hubIjjyE10Policy1000ELNS0_9SortOrderE0EjjyNS1_21identity_decomposer_tEEEvPKT1_PSA_PKT2_PSE_T3_iiT4_:
	.zero		945


//--------------------- .nv.constant0._ZN3cub18CUB_300001_SM_10006detail10radix_sort29DeviceRadixSortOnesweepKernelINS1_5radix10policy_hubIjiyE10Policy1000ELNS0_9SortOrderE0EjiyiiNS1_21identity_decomposer_tEEEvPT5_SB_PT3_PKSC_PT1_PKSG_PT2_PKSK_T4_iiT6_ --------------------------
	.section	.nv.constant0._ZN3cub18CUB_300001_SM_10006detail10radix_sort29DeviceRadixSortOnesweepKernelINS1_5radix10policy_hubIjiyE10Policy1000ELNS0_9SortOrderE0EjiyiiNS1_21identity_decomposer_tEEEvPT5_SB_PT3_PKSC_PT1_PKSG_PT2_PKSK_T4_iiT6_,"a",@progbits
	.sectionflags	@""
	.align	4
.nv.constant0._ZN3cub18CUB_300001_SM_10006detail10radix_sort29DeviceRadixSortOnesweepKernelINS1_5radix10policy_hubIjiyE10Policy1000ELNS0_9SortOrderE0EjiyiiNS1_21identity_decomposer_tEEEvPT5_SB_PT3_PKSC_PT1_PKSG_PT2_PKSK_T4_iiT6_:
	.zero		973


//--------------------- .nv.constant0._ZN3cub18CUB_300001_SM_10006detail10radix_sort33DeviceRadixSortExclusiveSumKernelINS1_5radix10policy_hubIjiyE10Policy1000EyEEvPT0_ --------------------------
	.section	.nv.constant0._ZN3cub18CUB_300001_SM_10006detail10radix_sort33DeviceRadixSortExclusiveSumKernelINS1_5radix10policy_hubIjiyE10Policy1000EyEEvPT0_,"a",@progbits
	.sectionflags	@""
	.align	4
.nv.constant0._ZN3cub18CUB_300001_SM_10006detail10radix_sort33DeviceRadixSortExclusiveSumKernelINS1_5radix10policy_hubIjiyE10Policy1000EyEEvPT0_:
	.zero		904


//--------------------- .nv.constant0._ZN3cub18CUB_300001_SM_10006detail10radix_sort30DeviceRadixSortHistogramKernelINS1_5radix10policy_hubIjiyE10Policy1000ELNS0_9SortOrderE0EjyNS1_21identity_decomposer_tEEEvPT2_PKT1_SA_iiT3_ --------------------------
	.section	.nv.constant0._ZN3cub18CUB_300001_SM_10006detail10radix_sort30DeviceRadixSortHistogramKernelINS1_5radix10policy_hubIjiyE10Policy1000ELNS0_9SortOrderE0EjyNS1_21identity_decomposer_tEEEvPT2_PKT1_SA_iiT3_,"a",@progbits
	.sectionflags	@""
	.align	4
.nv.constant0._ZN3cub18CUB_300001_SM_10006detail10radix_sort30DeviceRadixSortHistogramKernelINS1_5radix10policy_hubIjiyE10Policy1000ELNS0_9SortOrderE0EjyNS1_21identity_decomposer_tEEEvPT2_PKT1_SA_iiT3_:
	.zero		929


//--------------------- .nv.constant0._ZN3cub18CUB_300001_SM_10006detail10radix_sort31DeviceRadixSortSingleTileKernelINS1_5radix10policy_hubIjiyE10Policy1000ELNS0_9SortOrderE0EjiyNS1_21identity_decomposer_tEEEvPKT1_PSA_PKT2_PSE_T3_iiT4_ --------------------------
	.section	.nv.constant0._ZN3cub18CUB_300001_SM_10006detail10radix_sort31DeviceRadixSortSingleTileKernelINS1_5radix10policy_hubIjiyE10Policy1000ELNS0_9SortOrderE0EjiyNS1_21identity_decomposer_tEEEvPKT1_PSA_PKT2_PSE_T3_iiT4_,"a",@progbits
	.sectionflags	@""
	.align	4
.nv.constant0._ZN3cub18CUB_300001_SM_10006detail10radix_sort31DeviceRadixSortSingleTileKernelINS1_5radix10policy_hubIjiyE10Policy1000ELNS0_9SortOrderE0EjiyNS1_21identity_decomposer_tEEEvPKT1_PSA_PKT2_PSE_T3_iiT4_:
	.zero		945


//--------------------- .nv.constant0._ZN3cub18CUB_300001_SM_10006detail4scan23DeviceCompactInitKernelINS0_24ReduceByKeyScanTileStateIiiLb1EEEPiEEvT_iT0_ --------------------------
	.section	.nv.constant0._ZN3cub18CUB_300001_SM_10006detail4scan23DeviceCompactInitKernelINS0_24ReduceByKeyScanTileStateIiiLb1EEEPiEEvT_iT0_,"a",@progbits
	.sectionflags	@""
	.align	4
.nv.constant0._ZN3cub18CUB_300001_SM_10006detail4scan23DeviceCompactInitKernelINS0_24ReduceByKeyScanTileStateIiiLb1EEEPiEEvT_iT0_:
	.zero		920


//--------------------- .nv.constant0._ZN3cub18CUB_300001_SM_10006detail8for_each13static_kernelINS2_12policy_hub_t12policy_500_tEmN6thrust24THRUST_300001_SM_1000_NS8cuda_cub20__uninitialized_fill7functorINS7_10device_ptrIcEEcEEEEvT0_T1_ --------------------------
	.section	.nv.constant0._ZN3cub18CUB_300001_SM_10006detail8for_each13static_kernelINS2_12policy_hub_t12policy_500_tEmN6thrust24THRUST_300001_SM_1000_NS8cuda_cub20__uninitialized_fill7functorINS7_10device_ptrIcEEcEEEEvT0_T1_,"a",@progbits
	.sectionflags	@""
	.align	4
.nv.constant0._ZN3cub18CUB_300001_SM_10006detail8for_each13static_kernelINS2_12policy_hub_t12policy_500_tEmN6thrust24THRUST_300001_SM_1000_NS8cuda_cub20__uninitialized_fill7functorINS7_10device_ptrIcEEcEEEEvT0_T1_:
	.zero		920


//--------------------- .nv.constant0._ZN3cub18CUB_300001_SM_10006detail8for_each13static_kernelINS2_12policy_hub_t12policy_500_tElN6thrust24THRUST_300001_SM_1000_NS8cuda_cub10__tabulate7functorINS7_6detail15normal_iteratorINS7_10device_ptrIiEEEENS7_6system6detail7generic6detail22compute_sequence_valueIivEElEEEEvT0_T1_ --------------------------
	.section	.nv.constant0._ZN3cub18CUB_300001_SM_10006detail8for_each13static_kernelINS2_12policy_hub_t12policy_500_tElN6thrust24THRUST_300001_SM_1000_NS8cuda_cub10__tabulate7functorINS7_6detail15normal_iteratorINS7_10device_ptrIiEEEENS7_6system6detail7generic6detail22compute_sequence_valueIivEElEEEEvT0_T1_,"a",@progbits
	.sectionflags	@""
	.align	4
.nv.constant0._ZN3cub18CUB_300001_SM_10006detail8for_each13static_kernelINS2_12policy_hub_t12policy_500_tElN6thrust24THRUST_300001_SM_1000_NS8cuda_cub10__tabulate7functorINS7_6detail15normal_iteratorINS7_10device_ptrIiEEEENS7_6system6detail7generic6detail22compute_sequence_valueIivEElEEEEvT0_T1_:
	.zero		920


//--------------------- .nv.constant0._ZN3cub18CUB_300001_SM_10006detail8for_each13static_kernelINS2_12policy_hub_t12policy_500_tEmN6thrust24THRUST_300001_SM_1000_NS8cuda_cub20__uninitialized_fill7functorINS7_10device_ptrIjEEjEEEEvT0_T1_ --------------------------
	.section	.nv.constant0._ZN3cub18CUB_300001_SM_10006detail8for_each13static_kernelINS2_12policy_hub_t12policy_500_tEmN6thrust24THRUST_300001_SM_1000_NS8cuda_cub20__uninitialized_fill7functorINS7_10device_ptrIjEEjEEEEvT0_T1_,"a",@progbits
	.sectionflags	@""
	.align	4
.nv.constant0._ZN3cub18CUB_300001_SM_10006detail8for_each13static_kernelINS2_12policy_hub_t12policy_500_tEmN6thrust24THRUST_300001_SM_1000_NS8cuda_cub20__uninitialized_fill7functorINS7_10device_ptrIjEEjEEEEvT0_T1_:
	.zero		920


//--------------------- .nv.constant0._ZN3cub18CUB_300001_SM_10006detail8for_each13static_kernelINS2_12policy_hub_t12policy_500_tEmN6thrust24THRUST_300001_SM_1000_NS8cuda_cub20__uninitialized_fill7functorINS7_10device_ptrIiEEiEEEEvT0_T1_ --------------------------
	.section	.nv.constant0._ZN3cub18CUB_300001_SM_10006detail8for_each13static_kernelINS2_12policy_hub_t12policy_500_tEmN6thrust24THRUST_300001_SM_1000_NS8cuda_cub20__uninitialized_fill7functorINS7_10device_ptrIiEEiEEEEvT0_T1_,"a",@progbits
	.sectionflags	@""
	.align	4
.nv.constant0._ZN3cub18CUB_300001_SM_10006detail8for_each13static_kernelINS2_12policy_hub_t12policy_500_tEmN6thrust24THRUST_300001_SM_1000_NS8cuda_cub20__uninitialized_fill7functorINS7_10device_ptrIiEEiEEEEvT0_T1_:
	.zero		920


//--------------------- .nv.constant0._ZN3cub18CUB_300001_SM_10006detail11EmptyKernelIvEEvv --------------------------
	.section	.nv.constant0._ZN3cub18CUB_300001_SM_10006detail11EmptyKernelIvEEvv,"a",@progbits
	.sectionflags	@""
	.align	4
.nv.constant0._ZN3cub18CUB_300001_SM_10006detail11EmptyKernelIvEEvv:
	.zero		896


//--------------------- SYMBOLS --------------------------

	.type		.nv.reservedSmem.offset0,@object
	.size		.nv.reservedSmem.offset0,0x4
	.type		.nv.reservedSmem.cap,@object
	.size		.nv.reservedSmem.cap,0x4
